// auto-generated by cutlass_sweep.gemm — config: {"arch": "sm_90", "cluster_m": 2, "cluster_n": 1, "dtype": "e4m3", "dtype_b": "e4m3", "layout": "nt", "stages": 0, "tile_k": 64, "tile_m": 384, "tile_n": 384}
#include "cutlass/cutlass.h"
#include "cutlass/gemm/collective/collective_builder.hpp"
#include "cutlass/gemm/device/gemm_universal_adapter.h"
#include "cutlass/gemm/kernel/gemm_universal.hpp"
#include "cutlass/epilogue/collective/collective_builder.hpp"

using ElemA = cutlass::float_e4m3_t;
using ElemB = cutlass::float_e4m3_t;
using ElemCD = cutlass::float_e4m3_t;
using Acc  = float;
using TileShape    = cute::Shape<cute::_384, cute::_384, cute::_64>;
using ClusterShape = cute::Shape<cute::_2, cute::_1, cute::_1>;

using CollectiveEpilogue = typename cutlass::epilogue::collective::CollectiveBuilder<
    cutlass::arch::Sm90, cutlass::arch::OpClassTensorOp,
    TileShape, ClusterShape,
    cutlass::epilogue::collective::EpilogueTileAuto,
    Acc, Acc,
    ElemCD, cutlass::layout::RowMajor, 128 / cutlass::sizeof_bits<ElemCD>::value,
    ElemCD, cutlass::layout::RowMajor, 128 / cutlass::sizeof_bits<ElemCD>::value,
    cutlass::epilogue::collective::EpilogueScheduleAuto
  >::CollectiveOp;

using CollectiveMainloop = typename cutlass::gemm::collective::CollectiveBuilder<
    cutlass::arch::Sm90, cutlass::arch::OpClassTensorOp,
    ElemA, cutlass::layout::RowMajor, 128 / cutlass::sizeof_bits<ElemA>::value,
    ElemB, cutlass::layout::ColumnMajor, 128 / cutlass::sizeof_bits<ElemB>::value,
    Acc,
    TileShape, ClusterShape,
    cutlass::gemm::collective::StageCountAutoCarveout<static_cast<int>(sizeof(typename CollectiveEpilogue::SharedStorage))>,
    cutlass::gemm::collective::KernelScheduleAuto
  >::CollectiveOp;

using GemmKernel = cutlass::gemm::kernel::GemmUniversal<
    cute::Shape<int,int,int,int>,
    CollectiveMainloop,
    CollectiveEpilogue
>;
using Gemm = cutlass::gemm::device::GemmUniversalAdapter<GemmKernel>;

// Force the device kernel symbol into the cubin without needing a host main.
auto* _anchor = &cutlass::device_kernel<GemmKernel>;


// ===== COMPILED SASS (sm_90a) =====

	.target	sm_90a

	.elftype	@"ET_EXEC"


//--------------------- .note.nv.tkinfo           --------------------------
	.section	.note.nv.tkinfo,"",@"SHT_NOTE"
	.sectionflags	@"SHF_NOTE_NV_TKINFO"
	.tkinfo
        /*0018*/ 	.word	0x00000002
        /*0030*/ 	.string	""
        /*0030*/ 	.string	"ptxas"
        /*0030*/ 	.string	"Cuda compilation tools, release 13.0, V13.0.88"
        /*0030*/ 	.string	"Build cuda_13.0.r13.0/compiler.36424714_0"
        /*0030*/ 	.string	"-arch sm_90a -m 64 "



//--------------------- .note.nv.cuinfo           --------------------------
	.section	.note.nv.cuinfo,"",@"SHT_NOTE"
	.sectionflags	@"SHF_NOTE_NV_CUINFO"
        /*0018*/ 	.short	0x0002
        /*001a*/ 	.short	0x005a
        /*001c*/ 	.short	0x0082
	.zero		2


//--------------------- .nv.info                  --------------------------
	.section	.nv.info,"",@"SHT_CUDA_INFO"
	.align	4


	//----- nvinfo : EIATTR_REGCOUNT
	.align		4
        /*0000*/ 	.byte	0x04, 0x2f
        /*0002*/ 	.short	(.L_12 - .L_11)
	.align		4
.L_11:
        /*0004*/ 	.word	index@(_ZN7cutlass13device_kernelINS_4gemm6kernel13GemmUniversalIN4cute5tupleIJiiiiEEENS1_10collective13CollectiveMmaINS1_37MainloopSm90TmaGmmaWarpSpecializedFP8ILi4ENS5_IJNS4_1CILi2EEENSA_ILi1EEESC_EEENS1_35KernelTmaWarpSpecializedCooperativeEEENS5_IJNSA_ILi384EEESG_NSA_ILi64EEEEEENS_12float_e4m3_tENS5_IJlSC_lEEESJ_SK_NS4_8TiledMMAINS4_8MMA_AtomIJNS4_4SM904GMMA31MMA_64x192x32_F32E4M3E4M3_SS_TNILNSO_7ScaleInE1ELSQ_1EEEEEENS4_6LayoutISD_NS5_IJSC_NSA_ILi0EEESU_EEEEENS5_IJNS4_10UnderscoreESX_SX_EEEEENS4_13SM90_TMA_LOADENS4_14ComposedLayoutINS4_7SwizzleILi2ELi4ELi3EEENS4_18smem_ptr_flag_bitsILi8EEENST_INS5_IJNSA_ILi8EEESH_EEENS5_IJSH_SC_EEEEEEEvNS4_8identityENS4_23SM90_TMA_LOAD_MULTICASTES1A_vS1B_EENS_8epilogue10collective6detail29Sm90TmaWarpSpecializedAdapterINS1F_15DefaultEpilogueISJ_SK_SK_NS1E_6thread17LinearCombinationISJ_Li1EffLNS1J_9ScaleType4KindE0ELNS_15FloatRoundStyleE2ESJ_EENS1_15EpilogueDefaultEEEEEvvEEEEvNT_6ParamsE)
        /*0008*/ 	.word	0x000000a8


	//----- nvinfo : EIATTR_FRAME_SIZE
	.align		4
.L_12:
        /*000c*/ 	.byte	0x04, 0x11
        /*000e*/ 	.short	(.L_14 - .L_13)
	.align		4
.L_13:
        /*0010*/ 	.word	index@(_ZN7cutlass13device_kernelINS_4gemm6kernel13GemmUniversalIN4cute5tupleIJiiiiEEENS1_10collective13CollectiveMmaINS1_37MainloopSm90TmaGmmaWarpSpecializedFP8ILi4ENS5_IJNS4_1CILi2EEENSA_ILi1EEESC_EEENS1_35KernelTmaWarpSpecializedCooperativeEEENS5_IJNSA_ILi384EEESG_NSA_ILi64EEEEEENS_12float_e4m3_tENS5_IJlSC_lEEESJ_SK_NS4_8TiledMMAINS4_8MMA_AtomIJNS4_4SM904GMMA31MMA_64x192x32_F32E4M3E4M3_SS_TNILNSO_7ScaleInE1ELSQ_1EEEEEENS4_6LayoutISD_NS5_IJSC_NSA_ILi0EEESU_EEEEENS5_IJNS4_10UnderscoreESX_SX_EEEEENS4_13SM90_TMA_LOADENS4_14ComposedLayoutINS4_7SwizzleILi2ELi4ELi3EEENS4_18smem_ptr_flag_bitsILi8EEENST_INS5_IJNSA_ILi8EEESH_EEENS5_IJSH_SC_EEEEEEEvNS4_8identityENS4_23SM90_TMA_LOAD_MULTICASTES1A_vS1B_EENS_8epilogue10collective6detail29Sm90TmaWarpSpecializedAdapterINS1F_15DefaultEpilogueISJ_SK_SK_NS1E_6thread17LinearCombinationISJ_Li1EffLNS1J_9ScaleType4KindE0ELNS_15FloatRoundStyleE2ESJ_EENS1_15EpilogueDefaultEEEEEvvEEEEvNT_6ParamsE)
        /*0014*/ 	.word	0x00001808


	//----- nvinfo : EIATTR_MIN_STACK_SIZE
	.align		4
.L_14:
        /*0018*/ 	.byte	0x04, 0x12
        /*001a*/ 	.short	(.L_16 - .L_15)
	.align		4
.L_15:
        /*001c*/ 	.word	index@(_ZN7cutlass13device_kernelINS_4gemm6kernel13GemmUniversalIN4cute5tupleIJiiiiEEENS1_10collective13CollectiveMmaINS1_37MainloopSm90TmaGmmaWarpSpecializedFP8ILi4ENS5_IJNS4_1CILi2EEENSA_ILi1EEESC_EEENS1_35KernelTmaWarpSpecializedCooperativeEEENS5_IJNSA_ILi384EEESG_NSA_ILi64EEEEEENS_12float_e4m3_tENS5_IJlSC_lEEESJ_SK_NS4_8TiledMMAINS4_8MMA_AtomIJNS4_4SM904GMMA31MMA_64x192x32_F32E4M3E4M3_SS_TNILNSO_7ScaleInE1ELSQ_1EEEEEENS4_6LayoutISD_NS5_IJSC_NSA_ILi0EEESU_EEEEENS5_IJNS4_10UnderscoreESX_SX_EEEEENS4_13SM90_TMA_LOADENS4_14ComposedLayoutINS4_7SwizzleILi2ELi4ELi3EEENS4_18smem_ptr_flag_bitsILi8EEENST_INS5_IJNSA_ILi8EEESH_EEENS5_IJSH_SC_EEEEEEEvNS4_8identityENS4_23SM90_TMA_LOAD_MULTICASTES1A_vS1B_EENS_8epilogue10collective6detail29Sm90TmaWarpSpecializedAdapterINS1F_15DefaultEpilogueISJ_SK_SK_NS1E_6thread17LinearCombinationISJ_Li1EffLNS1J_9ScaleType4KindE0ELNS_15FloatRoundStyleE2ESJ_EENS1_15EpilogueDefaultEEEEEvvEEEEvNT_6ParamsE)
        /*0020*/ 	.word	0x00001808
.L_16:


//--------------------- .nv.compat                --------------------------
	.section	.nv.compat,"",@"SHT_CUDA_COMPAT_INFO"
	.align	4
        /*0000*/ 	.byte	0x02, 0x09, 0x01, 0x00, 0x02, 0x02, 0x04, 0x00, 0x02, 0x05, 0x05, 0x00, 0x03, 0x07, 0x01, 0x01
        /*0010*/ 	.byte	0x02, 0x03, 0x01, 0x00, 0x02, 0x06, 0x01, 0x00, 0x04, 0x0b, 0x08, 0x00, 0x00, 0x00, 0x00, 0x00
        /*0020*/ 	.byte	0x00, 0x00, 0x00, 0x00


//--------------------- .nv.info._ZN7cutlass13device_kernelINS_4gemm6kernel13GemmUniversalIN4cute5tupleIJiiiiEEENS1_10collective13CollectiveMmaINS1_37MainloopSm90TmaGmmaWarpSpecializedFP8ILi4ENS5_IJNS4_1CILi2EEENSA_ILi1EEESC_EEENS1_35KernelTmaWarpSpecializedCooperativeEEENS5_IJNSA_ILi384EEESG_NSA_ILi64EEEEEENS_12float_e4m3_tENS5_IJlSC_lEEESJ_SK_NS4_8TiledMMAINS4_8MMA_AtomIJNS4_4SM904GMMA31MMA_64x192x32_F32E4M3E4M3_SS_TNILNSO_7ScaleInE1ELSQ_1EEEEEENS4_6LayoutISD_NS5_IJSC_NSA_ILi0EEESU_EEEEENS5_IJNS4_10UnderscoreESX_SX_EEEEENS4_13SM90_TMA_LOADENS4_14ComposedLayoutINS4_7SwizzleILi2ELi4ELi3EEENS4_18smem_ptr_flag_bitsILi8EEENST_INS5_IJNSA_ILi8EEESH_EEENS5_IJSH_SC_EEEEEEEvNS4_8identityENS4_23SM90_TMA_LOAD_MULTICASTES1A_vS1B_EENS_8epilogue10collective6detail29Sm90TmaWarpSpecializedAdapterINS1F_15DefaultEpilogueISJ_SK_SK_NS1E_6thread17LinearCombinationISJ_Li1EffLNS1J_9ScaleType4KindE0ELNS_15FloatRoundStyleE2ESJ_EENS1_15EpilogueDefaultEEEEEvvEEEEvNT_6ParamsE --------------------------
	.section	.nv.info._ZN7cutlass13device_kernelINS_4gemm6kernel13GemmUniversalIN4cute5tupleIJiiiiEEENS1_10collective13CollectiveMmaINS1_37MainloopSm90TmaGmmaWarpSpecializedFP8ILi4ENS5_IJNS4_1CILi2EEENSA_ILi1EEESC_EEENS1_35KernelTmaWarpSpecializedCooperativeEEENS5_IJNSA_ILi384EEESG_NSA_ILi64EEEEEENS_12float_e4m3_tENS5_IJlSC_lEEESJ_SK_NS4_8TiledMMAINS4_8MMA_AtomIJNS4_4SM904GMMA31MMA_64x192x32_F32E4M3E4M3_SS_TNILNSO_7ScaleInE1ELSQ_1EEEEEENS4_6LayoutISD_NS5_IJSC_NSA_ILi0EEESU_EEEEENS5_IJNS4_10UnderscoreESX_SX_EEEEENS4_13SM90_TMA_LOADENS4_14ComposedLayoutINS4_7SwizzleILi2ELi4ELi3EEENS4_18smem_ptr_flag_bitsILi8EEENST_INS5_IJNSA_ILi8EEESH_EEENS5_IJSH_SC_EEEEEEEvNS4_8identityENS4_23SM90_TMA_LOAD_MULTICASTES1A_vS1B_EENS_8epilogue10collective6detail29Sm90TmaWarpSpecializedAdapterINS1F_15DefaultEpilogueISJ_SK_SK_NS1E_6thread17LinearCombinationISJ_Li1EffLNS1J_9ScaleType4KindE0ELNS_15FloatRoundStyleE2ESJ_EENS1_15EpilogueDefaultEEEEEvvEEEEvNT_6ParamsE,"",@"SHT_CUDA_INFO"
	.sectionflags	@""
	.align	4


	//----- nvinfo : EIATTR_CUDA_API_VERSION
	.align		4
        /*0000*/ 	.byte	0x04, 0x37
        /*0002*/ 	.short	(.L_18 - .L_17)
.L_17:
        /*0004*/ 	.word	0x00000082


	//----- nvinfo : EIATTR_KPARAM_INFO
	.align		4
.L_18:
        /*0008*/ 	.byte	0x04, 0x17
        /*000a*/ 	.short	(.L_20 - .L_19)
.L_19:
        /*000c*/ 	.word	0x00000000
        /*0010*/ 	.short	0x0000
        /*0012*/ 	.short	0x0070
        /*0014*/ 	.byte	0x00, 0xf0, 0x01, 0x10


	//----- nvinfo : EIATTR_SPARSE_MMA_MASK
	.align		4
.L_20:
        /*0018*/ 	.byte	0x03, 0x50
        /*001a*/ 	.short	0x0000


	//----- nvinfo : EIATTR_MAXREG_COUNT
	.align		4
        /*001c*/ 	.byte	0x03, 0x1b
        /*001e*/ 	.short	0x00a8


	//----- nvinfo : EIATTR_NUM_BARRIERS
	.align		4
        /*0020*/ 	.byte	0x02, 0x4c
        /*0022*/ 	.byte	0x01
	.zero		1


	//----- nvinfo : EIATTR_ANNOTATIONS
	.align		4
        /*0024*/ 	.byte	0x04, 0x55
        /*0026*/ 	.short	(.L_22 - .L_21)


	//   ....[0]....
.L_21:
        /*0028*/ 	.word	0x00000001
        /*002c*/ 	.byte	0x10, 0x07, 0x00, 0x00, 0x01, 0x00, 0x00, 0x00, 0x00, 0x08, 0x00, 0x00, 0x01, 0x00, 0x00, 0x00
        /* <DEDUP_REMOVED lines=751> */
        /*2f2c*/ 	.byte	0xa0, 0x7f, 0x00, 0x00


	//----- nvinfo : EIATTR_MERCURY_ISA_VERSION
	.align		4
.L_22:
        /*2f30*/ 	.byte	0x03, 0x5f
        /*2f32*/ 	.short	0x0101


	//----- nvinfo : EIATTR_INT_WARP_WIDE_INSTR_OFFSETS
	.align		4
        /*2f34*/ 	.byte	0x04, 0x31
        /*2f36*/ 	.short	(.L_24 - .L_23)


	//   ....[0]....
.L_23:
        /*2f38*/ 	.word	0x00000550


	//   ....[1]....
        /*2f3c*/ 	.word	0x00000570


	//   ....[2]....
        /*2f40*/ 	.word	0x000006e0


	//   ....[3]....
        /*2f44*/ 	.word	0x0002a430


	//----- nvinfo : EIATTR_COOP_GROUP_MASK_REGIDS
	.align		4
.L_24:
        /*2f48*/ 	.byte	0x04, 0x29
        /*2f4a*/ 	.short	(.L_26 - .L_25)


	//   ....[0]....
.L_25:
        /*2f4c*/ 	.word	0xffffffff


	//   ....[1]....
        /*2f50*/ 	.word	0xffffffff


	//   ....[2]....
        /*2f54*/ 	.word	0xffffffff


	//   ....[3]....
        /*2f58*/ 	.word	0xffffffff


	//   ....[4]....
        /*2f5c*/ 	.word	0xffffffff


	//   ....[5]....
        /*2f60*/ 	.word	0xffffffff


	//----- nvinfo : EIATTR_COOP_GROUP_INSTR_OFFSETS
	.align		4
.L_26:
        /*2f64*/ 	.byte	0x04, 0x28
        /*2f66*/ 	.short	(.L_28 - .L_27)


	//   ....[0]....
.L_27:
        /*2f68*/ 	.word	0x00000070


	//   ....[1]....
        /*2f6c*/ 	.word	0x00000080


	//   ....[2]....
        /*2f70*/ 	.word	0x000001a0


	//   ....[3]....
        /*2f74*/ 	.word	0x000003c0


	//   ....[4]....
        /*2f78*/ 	.word	0x00000840


	//   ....[5]....
        /*2f7c*/ 	.word	0x00005290


	//----- nvinfo : EIATTR_REG_RECONFIG
	.align		4
.L_28:
        /*2f80*/ 	.byte	0x01, 0x54
	.zero		2


	//----- nvinfo : EIATTR_MBARRIER_INSTR_OFFSETS
	.align		4
        /*2f84*/ 	.byte	0x04, 0x39
        /*2f86*/ 	.short	(.L_30 - .L_29)


	//   ....[0]....
.L_29:
        /*2f88*/ 	.word	0x00000320
        /*2f8c*/ 	.word	0x000000ff
        /*2f90*/ 	.word	0x00000000
        /*2f94*/ 	.short	0x0100
        /*2f96*/ 	.byte	0x0a
	.zero		1


	//   ....[1]....
        /*2f98*/ 	.word	0x00000330
        /*2f9c*/ 	.word	0x000000ff
        /*2fa0*/ 	.word	0x00000020
        /*2fa4*/ 	.short	0x0100
        /*2fa6*/ 	.byte	0x0a
	.zero		1


	//   ....[2]....
        /*2fa8*/ 	.word	0x00000340
        /*2fac*/ 	.word	0x000000ff
        /*2fb0*/ 	.word	0x00000008
        /*2fb4*/ 	.short	0x0100
        /*2fb6*/ 	.byte	0x0a
	.zero		1


	//   ....[3]....
        /*2fb8*/ 	.word	0x00000350
        /*2fbc*/ 	.word	0x000000ff
        /*2fc0*/ 	.word	0x00000028
        /*2fc4*/ 	.short	0x0100
        /*2fc6*/ 	.byte	0x0a
	.zero		1


	//   ....[4]....
        /*2fc8*/ 	.word	0x00000360
        /*2fcc*/ 	.word	0x000000ff
        /*2fd0*/ 	.word	0x00000010
        /*2fd4*/ 	.short	0x0100
        /*2fd6*/ 	.byte	0x0a
	.zero		1


	//   ....[5]....
        /*2fd8*/ 	.word	0x00000370
        /*2fdc*/ 	.word	0x000000ff
        /*2fe0*/ 	.word	0x00000030
        /*2fe4*/ 	.short	0x0100
        /*2fe6*/ 	.byte	0x0a
	.zero		1


	//   ....[6]....
        /*2fe8*/ 	.word	0x00000380
        /*2fec*/ 	.word	0x000000ff
        /*2ff0*/ 	.word	0x00000018
        /*2ff4*/ 	.short	0x0100
        /*2ff6*/ 	.byte	0x0a
	.zero		1


	//   ....[7]....
        /*2ff8*/ 	.word	0x00000390
        /*2ffc*/ 	.word	0x000000ff
        /*3000*/ 	.word	0x00000038
        /*3004*/ 	.short	0x0100
        /*3006*/ 	.byte	0x0a
	.zero		1


	//   ....[8]....
        /*3008*/ 	.word	0x00000770
        /*300c*/ 	.word	0x000000ff
        /*3010*/ 	.word	0x00000050
        /*3014*/ 	.short	0x0100
        /*3016*/ 	.byte	0x08
	.zero		1


	//   ....[9]....
        /*3018*/ 	.word	0x000007e0
        /*301c*/ 	.word	0x000000ff
        /*3020*/ 	.word	0x00000058
        /*3024*/ 	.short	0x0100
        /*3026*/ 	.byte	0x08
	.zero		1


	//   ....[10]....
        /*3028*/ 	.word	0x00005680
        /*302c*/ 	.word	0x000000ff
        /*3030*/ 	.word	0x00000000
        /*3034*/ 	.short	0x010a
        /*3036*/ 	.byte	0x0c
	.zero		1


	//   ....[11]....
        /*3038*/ 	.word	0x000056e0
        /*303c*/ 	.word	0x000000ff
        /*3040*/ 	.word	0x00000000
        /*3044*/ 	.short	0x010a
        /*3046*/ 	.byte	0x0c
	.zero		1


	//   ....[12]....
        /*3048*/ 	.word	0x000122b0
        /*304c*/ 	.word	0x000000ff
        /*3050*/ 	.word	0x00000000
        /*3054*/ 	.short	0x010a
        /*3056*/ 	.byte	0x12
	.zero		1


	//   ....[13]....
        /*3058*/ 	.word	0x000122f0
        /*305c*/ 	.word	0x000000ff
        /*3060*/ 	.word	0x00000000
        /*3064*/ 	.short	0x010a
        /*3066*/ 	.byte	0x12
	.zero		1


	//   ....[14]....
        /*3068*/ 	.word	0x00021810
        /*306c*/ 	.word	0x00000011
        /*3070*/ 	.word	0x00000000
        /*3074*/ 	.short	0x0101
        /*3076*/ 	.byte	0x3f
	.zero		1


	//   ....[15]....
        /*3078*/ 	.word	0x0002a4c0
        /*307c*/ 	.word	0x0000000f
        /*3080*/ 	.word	0x00000000
        /*3084*/ 	.short	0x0101
        /*3086*/ 	.byte	0x3f
	.zero		1


	//   ....[16]....
        /*3088*/ 	.word	0x0006a860
        /*308c*/ 	.word	0x0000000c
        /*3090*/ 	.word	0x00000020
        /*3094*/ 	.short	0x010a
        /*3096*/ 	.byte	0x3f
	.zero		1


	//   ....[17]....
        /*3098*/ 	.word	0x0006ac50
        /*309c*/ 	.word	0x00000002
        /*30a0*/ 	.word	0x00000058
        /*30a4*/ 	.short	0x0101
        /*30a6*/ 	.byte	0x3f
	.zero		1


	//   ....[18]....
        /*30a8*/ 	.word	0x0006b3a0
        /*30ac*/ 	.word	0x00000005
        /*30b0*/ 	.word	0x00000000
        /*30b4*/ 	.short	0x010a
        /*30b6*/ 	.byte	0x3f
	.zero		1


	//   ....[19]....
        /*30b8*/ 	.word	0x0006b430
        /*30bc*/ 	.word	0x00000007
        /*30c0*/ 	.word	0x00000000
        /*30c4*/ 	.short	0x010a
        /*30c6*/ 	.byte	0x3f
	.zero		1


	//   ....[20]....
        /*30c8*/ 	.word	0x0006b4c0
        /*30cc*/ 	.word	0x00000007
        /*30d0*/ 	.word	0x00000000
        /*30d4*/ 	.short	0x010a
        /*30d6*/ 	.byte	0x3f
	.zero		1


	//   ....[21]....
        /*30d8*/ 	.word	0x0006b550
        /*30dc*/ 	.word	0x00000003
        /*30e0*/ 	.word	0x00000000
        /*30e4*/ 	.short	0x010a
        /*30e6*/ 	.byte	0x3f
	.zero		1


	//   ....[22]....
        /*30e8*/ 	.word	0x0006b5c0
        /*30ec*/ 	.word	0x00000010
        /*30f0*/ 	.word	0x00000000
        /*30f4*/ 	.short	0x010a
        /*30f6*/ 	.byte	0x3f
	.zero		1


	//   ....[23]....
        /*30f8*/ 	.word	0x0006b630
        /*30fc*/ 	.word	0x00000000
        /*3100*/ 	.word	0x00000000
        /*3104*/ 	.short	0x010a
        /*3106*/ 	.byte	0x3f
	.zero		1


	//   ....[24]....
        /*3108*/ 	.word	0x0006b710
        /*310c*/ 	.word	0x0000000c
        /*3110*/ 	.word	0x00000020
        /*3114*/ 	.short	0x010a
        /*3116*/ 	.byte	0x3f
	.zero		1


	//   ....[25]....
        /*3118*/ 	.word	0x0006b7e0
        /*311c*/ 	.word	0x00000005
        /*3120*/ 	.word	0x00000000
        /*3124*/ 	.short	0x010a
        /*3126*/ 	.byte	0x3f
	.zero		1


	//   ....[26]....
        /*3128*/ 	.word	0x0006b830
        /*312c*/ 	.word	0x00000007
        /*3130*/ 	.word	0x00000000
        /*3134*/ 	.short	0x010a
        /*3136*/ 	.byte	0x3f
	.zero		1


	//   ....[27]....
        /*3138*/ 	.word	0x0006b880
        /*313c*/ 	.word	0x00000007
        /*3140*/ 	.word	0x00000000
        /*3144*/ 	.short	0x010a
        /*3146*/ 	.byte	0x3f
	.zero		1


	//----- nvinfo : EIATTR_NUM_MBARRIERS
	.align		4
.L_30:
        /*3148*/ 	.byte	0x03, 0x38
        /*314a*/ 	.short	0x000a


	//----- nvinfo : EIATTR_EXIT_INSTR_OFFSETS
	.align		4
        /*314c*/ 	.byte	0x04, 0x1c
        /*314e*/ 	.short	(.L_32 - .L_31)


	//   ....[0]....
.L_31:
        /*3150*/ 	.word	0x000009f0


	//   ....[1]....
        /*3154*/ 	.word	0x00001280


	//   ....[2]....
        /*3158*/ 	.word	0x00069f40


	//   ....[3]....
        /*315c*/ 	.word	0x0006a4f0


	//   ....[4]....
        /*3160*/ 	.word	0x0006b5a0


	//----- nvinfo : EIATTR_MAX_THREADS
	.align		4
.L_32:
        /*3164*/ 	.byte	0x04, 0x05
        /*3166*/ 	.short	(.L_34 - .L_33)
.L_33:
        /*3168*/ 	.word	0x00000180
        /*316c*/ 	.word	0x00000001
        /*3170*/ 	.word	0x00000001


	//----- nvinfo : EIATTR_CRS_STACK_SIZE
	.align		4
.L_34:
        /*3174*/ 	.byte	0x04, 0x1e
        /*3176*/ 	.short	(.L_36 - .L_35)
.L_35:
        /*3178*/ 	.word	0x00000000


	//----- nvinfo : EIATTR_CBANK_PARAM_SIZE
	.align		4
.L_36:
        /*317c*/ 	.byte	0x03, 0x19
        /*317e*/ 	.short	0x0470


	//----- nvinfo : EIATTR_PARAM_CBANK
	.align		4
        /*3180*/ 	.byte	0x04, 0x0a
        /*3182*/ 	.short	(.L_38 - .L_37)
	.align		4
.L_37:
        /*3184*/ 	.word	index@(.nv.constant0._ZN7cutlass13device_kernelINS_4gemm6kernel13GemmUniversalIN4cute5tupleIJiiiiEEENS1_10collective13CollectiveMmaINS1_37MainloopSm90TmaGmmaWarpSpecializedFP8ILi4ENS5_IJNS4_1CILi2EEENSA_ILi1EEESC_EEENS1_35KernelTmaWarpSpecializedCooperativeEEENS5_IJNSA_ILi384EEESG_NSA_ILi64EEEEEENS_12float_e4m3_tENS5_IJlSC_lEEESJ_SK_NS4_8TiledMMAINS4_8MMA_AtomIJNS4_4SM904GMMA31MMA_64x192x32_F32E4M3E4M3_SS_TNILNSO_7ScaleInE1ELSQ_1EEEEEENS4_6LayoutISD_NS5_IJSC_NSA_ILi0EEESU_EEEEENS5_IJNS4_10UnderscoreESX_SX_EEEEENS4_13SM90_TMA_LOADENS4_14ComposedLayoutINS4_7SwizzleILi2ELi4ELi3EEENS4_18smem_ptr_flag_bitsILi8EEENST_INS5_IJNSA_ILi8EEESH_EEENS5_IJSH_SC_EEEEEEEvNS4_8identityENS4_23SM90_TMA_LOAD_MULTICASTES1A_vS1B_EENS_8epilogue10collective6detail29Sm90TmaWarpSpecializedAdapterINS1F_15DefaultEpilogueISJ_SK_SK_NS1E_6thread17LinearCombinationISJ_Li1EffLNS1J_9ScaleType4KindE0ELNS_15FloatRoundStyleE2ESJ_EENS1_15EpilogueDefaultEEEEEvvEEEEvNT_6ParamsE)
        /*3188*/ 	.short	0x0210
        /*318a*/ 	.short	0x0470


	//----- nvinfo : EIATTR_SW_WAR
	.align		4
.L_38:
        /*318c*/ 	.byte	0x04, 0x36
        /*318e*/ 	.short	(.L_40 - .L_39)
.L_39:
        /*3190*/ 	.word	0x00000008
.L_40:


//--------------------- .nv.callgraph             --------------------------
	.section	.nv.callgraph,"",@"SHT_CUDA_CALLGRAPH"
	.align	4
	.sectionentsize	8
	.align		4
        /*0000*/ 	.word	0x00000000
	.align		4
        /*0004*/ 	.word	0xffffffff
	.align		4
        /*0008*/ 	.word	0x00000000
	.align		4
        /*000c*/ 	.word	0xfffffffe
	.align		4
        /*0010*/ 	.word	0x00000000
	.align		4
        /*0014*/ 	.word	0xfffffffd
	.align		4
        /*0018*/ 	.word	0x00000000
	.align		4
        /*001c*/ 	.word	0xfffffffc


//--------------------- .nv.constant4             --------------------------
	.section	.nv.constant4,"a",@progbits
	.align	8
	.align		8
.nv.constant4:
        /*0000*/ 	.dword	_ZN40_INTERNAL_ac14b5bf_4_k_cu_66369652_173194cuda3std3__45__cpo5beginE
	.align		8
        /*0008*/ 	.dword	_ZN40_INTERNAL_ac14b5bf_4_k_cu_66369652_173194cuda3std3__45__cpo3endE
	.align		8
        /*0010*/ 	.dword	_ZN40_INTERNAL_ac14b5bf_4_k_cu_66369652_173194cuda3std3__45__cpo6cbeginE
	.align		8
        /*0018*/ 	.dword	_ZN40_INTERNAL_ac14b5bf_4_k_cu_66369652_173194cuda3std3__45__cpo4cendE
	.align		8
        /*0020*/ 	.dword	_ZN40_INTERNAL_ac14b5bf_4_k_cu_66369652_173194cuda3std3__442_GLOBAL__N__ac14b5bf_4_k_cu_66369652_173196ignoreE
	.align		8
        /*0028*/ 	.dword	_ZN40_INTERNAL_ac14b5bf_4_k_cu_66369652_173194cuda3std3__419piecewise_constructE
	.align		8
        /*0030*/ 	.dword	_ZN40_INTERNAL_ac14b5bf_4_k_cu_66369652_173194cuda3std3__48in_placeE
	.align		8
        /*0038*/ 	.dword	_ZN40_INTERNAL_ac14b5bf_4_k_cu_66369652_173194cuda3std6ranges3__45__cpo4swapE
	.align		8
        /*0040*/ 	.dword	_ZN40_INTERNAL_ac14b5bf_4_k_cu_66369652_173194cuda3std6ranges3__45__cpo9iter_moveE
	.align		8
        /*0048*/ 	.dword	_ZN40_INTERNAL_ac14b5bf_4_k_cu_66369652_173194cute7productE
	.align		8
        /*0050*/ 	.dword	_ZN40_INTERNAL_ac14b5bf_4_k_cu_66369652_173194cute1_E


//--------------------- .text._ZN7cutlass13device_kernelINS_4gemm6kernel13GemmUniversalIN4cute5tupleIJiiiiEEENS1_10collective13CollectiveMmaINS1_37MainloopSm90TmaGmmaWarpSpecializedFP8ILi4ENS5_IJNS4_1CILi2EEENSA_ILi1EEESC_EEENS1_35KernelTmaWarpSpecializedCooperativeEEENS5_IJNSA_ILi384EEESG_NSA_ILi64EEEEEENS_12float_e4m3_tENS5_IJlSC_lEEESJ_SK_NS4_8TiledMMAINS4_8MMA_AtomIJNS4_4SM904GMMA31MMA_64x192x32_F32E4M3E4M3_SS_TNILNSO_7ScaleInE1ELSQ_1EEEEEENS4_6LayoutISD_NS5_IJSC_NSA_ILi0EEESU_EEEEENS5_IJNS4_10UnderscoreESX_SX_EEEEENS4_13SM90_TMA_LOADENS4_14ComposedLayoutINS4_7SwizzleILi2ELi4ELi3EEENS4_18smem_ptr_flag_bitsILi8EEENST_INS5_IJNSA_ILi8EEESH_EEENS5_IJSH_SC_EEEEEEEvNS4_8identityENS4_23SM90_TMA_LOAD_MULTICASTES1A_vS1B_EENS_8epilogue10collective6detail29Sm90TmaWarpSpecializedAdapterINS1F_15DefaultEpilogueISJ_SK_SK_NS1E_6thread17LinearCombinationISJ_Li1EffLNS1J_9ScaleType4KindE0ELNS_15FloatRoundStyleE2ESJ_EENS1_15EpilogueDefaultEEEEEvvEEEEvNT_6ParamsE --------------------------
	.section	.text._ZN7cutlass13device_kernelINS_4gemm6kernel13GemmUniversalIN4cute5tupleIJiiiiEEENS1_10collective13CollectiveMmaINS1_37MainloopSm90TmaGmmaWarpSpecializedFP8ILi4ENS5_IJNS4_1CILi2EEENSA_ILi1EEESC_EEENS1_35KernelTmaWarpSpecializedCooperativeEEENS5_IJNSA_ILi384EEESG_NSA_ILi64EEEEEENS_12float_e4m3_tENS5_IJlSC_lEEESJ_SK_NS4_8TiledMMAINS4_8MMA_AtomIJNS4_4SM904GMMA31MMA_64x192x32_F32E4M3E4M3_SS_TNILNSO_7ScaleInE1ELSQ_1EEEEEENS4_6LayoutISD_NS5_IJSC_NSA_ILi0EEESU_EEEEENS5_IJNS4_10UnderscoreESX_SX_EEEEENS4_13SM90_TMA_LOADENS4_14ComposedLayoutINS4_7SwizzleILi2ELi4ELi3EEENS4_18smem_ptr_flag_bitsILi8EEENST_INS5_IJNSA_ILi8EEESH_EEENS5_IJSH_SC_EEEEEEEvNS4_8identityENS4_23SM90_TMA_LOAD_MULTICASTES1A_vS1B_EENS_8epilogue10collective6detail29Sm90TmaWarpSpecializedAdapterINS1F_15DefaultEpilogueISJ_SK_SK_NS1E_6thread17LinearCombinationISJ_Li1EffLNS1J_9ScaleType4KindE0ELNS_15FloatRoundStyleE2ESJ_EENS1_15EpilogueDefaultEEEEEvvEEEEvNT_6ParamsE,"ax",@progbits
	.align	128
.text._ZN7cutlass13device_kernelINS_4gemm6kernel13GemmUniversalIN4cute5tupleIJiiiiEEENS1_10collective13CollectiveMmaINS1_37MainloopSm90TmaGmmaWarpSpecializedFP8ILi4ENS5_IJNS4_1CILi2EEENSA_ILi1EEESC_EEENS1_35KernelTmaWarpSpecializedCooperativeEEENS5_IJNSA_ILi384EEESG_NSA_ILi64EEEEEENS_12float_e4m3_tENS5_IJlSC_lEEESJ_SK_NS4_8TiledMMAINS4_8MMA_AtomIJNS4_4SM904GMMA31MMA_64x192x32_F32E4M3E4M3_SS_TNILNSO_7ScaleInE1ELSQ_1EEEEEENS4_6LayoutISD_NS5_IJSC_NSA_ILi0EEESU_EEEEENS5_IJNS4_10UnderscoreESX_SX_EEEEENS4_13SM90_TMA_LOADENS4_14ComposedLayoutINS4_7SwizzleILi2ELi4ELi3EEENS4_18smem_ptr_flag_bitsILi8EEENST_INS5_IJNSA_ILi8EEESH_EEENS5_IJSH_SC_EEEEEEEvNS4_8identityENS4_23SM90_TMA_LOAD_MULTICASTES1A_vS1B_EENS_8epilogue10collective6detail29Sm90TmaWarpSpecializedAdapterINS1F_15DefaultEpilogueISJ_SK_SK_NS1E_6thread17LinearCombinationISJ_Li1EffLNS1J_9ScaleType4KindE0ELNS_15FloatRoundStyleE2ESJ_EENS1_15EpilogueDefaultEEEEEvvEEEEvNT_6ParamsE:
        .type           _ZN7cutlass13device_kernelINS_4gemm6kernel13GemmUniversalIN4cute5tupleIJiiiiEEENS1_10collective13CollectiveMmaINS1_37MainloopSm90TmaGmmaWarpSpecializedFP8ILi4ENS5_IJNS4_1CILi2EEENSA_ILi1EEESC_EEENS1_35KernelTmaWarpSpecializedCooperativeEEENS5_IJNSA_ILi384EEESG_NSA_ILi64EEEEEENS_12float_e4m3_tENS5_IJlSC_lEEESJ_SK_NS4_8TiledMMAINS4_8MMA_AtomIJNS4_4SM904GMMA31MMA_64x192x32_F32E4M3E4M3_SS_TNILNSO_7ScaleInE1ELSQ_1EEEEEENS4_6LayoutISD_NS5_IJSC_NSA_ILi0EEESU_EEEEENS5_IJNS4_10UnderscoreESX_SX_EEEEENS4_13SM90_TMA_LOADENS4_14ComposedLayoutINS4_7SwizzleILi2ELi4ELi3EEENS4_18smem_ptr_flag_bitsILi8EEENST_INS5_IJNSA_ILi8EEESH_EEENS5_IJSH_SC_EEEEEEEvNS4_8identityENS4_23SM90_TMA_LOAD_MULTICASTES1A_vS1B_EENS_8epilogue10collective6detail29Sm90TmaWarpSpecializedAdapterINS1F_15DefaultEpilogueISJ_SK_SK_NS1E_6thread17LinearCombinationISJ_Li1EffLNS1J_9ScaleType4KindE0ELNS_15FloatRoundStyleE2ESJ_EENS1_15EpilogueDefaultEEEEEvvEEEEvNT_6ParamsE,@function
        .size           _ZN7cutlass13device_kernelINS_4gemm6kernel13GemmUniversalIN4cute5tupleIJiiiiEEENS1_10collective13CollectiveMmaINS1_37MainloopSm90TmaGmmaWarpSpecializedFP8ILi4ENS5_IJNS4_1CILi2EEENSA_ILi1EEESC_EEENS1_35KernelTmaWarpSpecializedCooperativeEEENS5_IJNSA_ILi384EEESG_NSA_ILi64EEEEEENS_12float_e4m3_tENS5_IJlSC_lEEESJ_SK_NS4_8TiledMMAINS4_8MMA_AtomIJNS4_4SM904GMMA31MMA_64x192x32_F32E4M3E4M3_SS_TNILNSO_7ScaleInE1ELSQ_1EEEEEENS4_6LayoutISD_NS5_IJSC_NSA_ILi0EEESU_EEEEENS5_IJNS4_10UnderscoreESX_SX_EEEEENS4_13SM90_TMA_LOADENS4_14ComposedLayoutINS4_7SwizzleILi2ELi4ELi3EEENS4_18smem_ptr_flag_bitsILi8EEENST_INS5_IJNSA_ILi8EEESH_EEENS5_IJSH_SC_EEEEEEEvNS4_8identityENS4_23SM90_TMA_LOAD_MULTICASTES1A_vS1B_EENS_8epilogue10collective6detail29Sm90TmaWarpSpecializedAdapterINS1F_15DefaultEpilogueISJ_SK_SK_NS1E_6thread17LinearCombinationISJ_Li1EffLNS1J_9ScaleType4KindE0ELNS_15FloatRoundStyleE2ESJ_EENS1_15EpilogueDefaultEEEEEvvEEEEvNT_6ParamsE,(.L_x_78 - _ZN7cutlass13device_kernelINS_4gemm6kernel13GemmUniversalIN4cute5tupleIJiiiiEEENS1_10collective13CollectiveMmaINS1_37MainloopSm90TmaGmmaWarpSpecializedFP8ILi4ENS5_IJNS4_1CILi2EEENSA_ILi1EEESC_EEENS1_35KernelTmaWarpSpecializedCooperativeEEENS5_IJNSA_ILi384EEESG_NSA_ILi64EEEEEENS_12float_e4m3_tENS5_IJlSC_lEEESJ_SK_NS4_8TiledMMAINS4_8MMA_AtomIJNS4_4SM904GMMA31MMA_64x192x32_F32E4M3E4M3_SS_TNILNSO_7ScaleInE1ELSQ_1EEEEEENS4_6LayoutISD_NS5_IJSC_NSA_ILi0EEESU_EEEEENS5_IJNS4_10UnderscoreESX_SX_EEEEENS4_13SM90_TMA_LOADENS4_14ComposedLayoutINS4_7SwizzleILi2ELi4ELi3EEENS4_18smem_ptr_flag_bitsILi8EEENST_INS5_IJNSA_ILi8EEESH_EEENS5_IJSH_SC_EEEEEEEvNS4_8identityENS4_23SM90_TMA_LOAD_MULTICASTES1A_vS1B_EENS_8epilogue10collective6detail29Sm90TmaWarpSpecializedAdapterINS1F_15DefaultEpilogueISJ_SK_SK_NS1E_6thread17LinearCombinationISJ_Li1EffLNS1J_9ScaleType4KindE0ELNS_15FloatRoundStyleE2ESJ_EENS1_15EpilogueDefaultEEEEEvvEEEEvNT_6ParamsE)
        .other          _ZN7cutlass13device_kernelINS_4gemm6kernel13GemmUniversalIN4cute5tupleIJiiiiEEENS1_10collective13CollectiveMmaINS1_37MainloopSm90TmaGmmaWarpSpecializedFP8ILi4ENS5_IJNS4_1CILi2EEENSA_ILi1EEESC_EEENS1_35KernelTmaWarpSpecializedCooperativeEEENS5_IJNSA_ILi384EEESG_NSA_ILi64EEEEEENS_12float_e4m3_tENS5_IJlSC_lEEESJ_SK_NS4_8TiledMMAINS4_8MMA_AtomIJNS4_4SM904GMMA31MMA_64x192x32_F32E4M3E4M3_SS_TNILNSO_7ScaleInE1ELSQ_1EEEEEENS4_6LayoutISD_NS5_IJSC_NSA_ILi0EEESU_EEEEENS5_IJNS4_10UnderscoreESX_SX_EEEEENS4_13SM90_TMA_LOADENS4_14ComposedLayoutINS4_7SwizzleILi2ELi4ELi3EEENS4_18smem_ptr_flag_bitsILi8EEENST_INS5_IJNSA_ILi8EEESH_EEENS5_IJSH_SC_EEEEEEEvNS4_8identityENS4_23SM90_TMA_LOAD_MULTICASTES1A_vS1B_EENS_8epilogue10collective6detail29Sm90TmaWarpSpecializedAdapterINS1F_15DefaultEpilogueISJ_SK_SK_NS1E_6thread17LinearCombinationISJ_Li1EffLNS1J_9ScaleType4KindE0ELNS_15FloatRoundStyleE2ESJ_EENS1_15EpilogueDefaultEEEEEvvEEEEvNT_6ParamsE,@"STO_CUDA_ENTRY STV_DEFAULT"
_ZN7cutlass13device_kernelINS_4gemm6kernel13GemmUniversalIN4cute5tupleIJiiiiEEENS1_10collective13CollectiveMmaINS1_37MainloopSm90TmaGmmaWarpSpecializedFP8ILi4ENS5_IJNS4_1CILi2EEENSA_ILi1EEESC_EEENS1_35KernelTmaWarpSpecializedCooperativeEEENS5_IJNSA_ILi384EEESG_NSA_ILi64EEEEEENS_12float_e4m3_tENS5_IJlSC_lEEESJ_SK_NS4_8TiledMMAINS4_8MMA_AtomIJNS4_4SM904GMMA31MMA_64x192x32_F32E4M3E4M3_SS_TNILNSO_7ScaleInE1ELSQ_1EEEEEENS4_6LayoutISD_NS5_IJSC_NSA_ILi0EEESU_EEEEENS5_IJNS4_10UnderscoreESX_SX_EEEEENS4_13SM90_TMA_LOADENS4_14ComposedLayoutINS4_7SwizzleILi2ELi4ELi3EEENS4_18smem_ptr_flag_bitsILi8EEENST_INS5_IJNSA_ILi8EEESH_EEENS5_IJSH_SC_EEEEEEEvNS4_8identityENS4_23SM90_TMA_LOAD_MULTICASTES1A_vS1B_EENS_8epilogue10collective6detail29Sm90TmaWarpSpecializedAdapterINS1F_15DefaultEpilogueISJ_SK_SK_NS1E_6thread17LinearCombinationISJ_Li1EffLNS1J_9ScaleType4KindE0ELNS_15FloatRoundStyleE2ESJ_EENS1_15EpilogueDefaultEEEEEvvEEEEvNT_6ParamsE:
[----:B------:R-:W0:Y:S02]  /*0000*/  LDC R1, c[0x0][0x28] ;  /* 0x00000a00ff017b82 */ /* 0x000e240000000800 */
[----:B0-----:R-:W-:Y:S01]  /*0010*/  VIADD R1, R1, 0xffffe7f8 ;  /* 0xffffe7f801017836 */ /* 0x001fe20000000000 */
[----:B------:R-:W0:Y:S01]  /*0020*/  S2R R4, SR_TID.X ;  /* 0x0000000000047919 */ /* 0x000e220000002100 */
[----:B------:R-:W-:Y:S01]  /*0030*/  ELECT P0, URZ, PT ;  /* 0x00000000003f782f */ /* 0x000fe20003800000 */
[----:B------:R-:W-:Y:S01]  /*0040*/  BSSY B0, `(.L_x_0) ;  /* 0x0000015000007945 */ /* 0x000fe20003800000 */
[--C-:B0-----:R-:W-:Y:S02]  /*0050*/  SHF.R.U32.HI R0, RZ, 0x5, R4.reuse ;  /* 0x00000005ff007819 */ /* 0x101fe40000011604 */
[----:B------:R-:W-:-:S03]  /*0060*/  SHF.R.U32.HI R2, RZ, 0x7, R4 ;  /* 0x00000007ff027819 */ /* 0x000fc60000011604 */
[----:B------:R-:W0:Y:S04]  /*0070*/  SHFL.IDX PT, R3, R0, RZ, 0x1f ;  /* 0x00001fff00037589 */ /* 0x000e2800000e0000 */
[----:B------:R-:W1:Y:S01]  /*0080*/  SHFL.IDX PT, R2, R2, RZ, 0x1f ;  /* 0x00001fff02027589 */ /* 0x000e6200000e0000 */
[----:B0-----:R-:W-:Y:S02]  /*0090*/  R2UR UR4, R3 ;  /* 0x00000000030472ca */ /* 0x001fe400000e0000 */
[----:B-1----:R-:W-:-:S11]  /*00a0*/  R2UR UR8, R2 ;  /* 0x00000000020872ca */ /* 0x002fd600000e0000 */
[----:B------:R-:W-:Y:S02]  /*00b0*/  USHF.R.S32.HI UR5, URZ, 0x1f, UR4 ;  /* 0x0000001f3f057899 */ /* 0x000fe40008011404 */
[----:B------:R-:W-:Y:S02]  /*00c0*/  ISETP.NE.OR P0, PT, RZ, UR4, !P0 ;  /* 0x00000004ff007c0c */ /* 0x000fe4000c705670 */
[----:B------:R-:W-:-:S04]  /*00d0*/  ULEA.HI UR5, UR5, UR4, URZ, 0x2 ;  /* 0x0000000405057291 */ /* 0x000fc8000f8f103f */
[----:B------:R-:W-:-:S04]  /*00e0*/  ULOP3.LUT UR5, UR5, 0xfffffffc, URZ, 0xc0, !UPT ;  /* 0xfffffffc05057892 */ /* 0x000fc8000f8ec03f */
[----:B------:R-:W-:-:S03]  /*00f0*/  UIADD3 UR6, UR4, -UR5, URZ ;  /* 0x8000000504067290 */ /* 0x000fc6000fffe03f */
[----:B------:R-:W-:Y:S09]  /*0100*/  @P0 BRA `(.L_x_1) ;  /* 0x0000000000200947 */ /* 0x000ff20003800000 */
[----:B------:R-:W-:Y:S02]  /*0110*/  ULDC.64 UR4, c[0x0][0x198] ;  /* 0x0000660000047ab9 */ /* 0x000fe40000000a00 */
[----:B------:R-:W-:Y:S02]  /*0120*/  UIADD3 UR10, UP0, UR4, 0xf0, URZ ;  /* 0x000000f0040a7890 */ /* 0x000fe4000ff1e03f */
[----:B------:R-:W-:Y:S02]  /*0130*/  UIADD3 UR4, UP1, UR4, 0x1f0, URZ ;  /* 0x000001f004047890 */ /* 0x000fe4000ff3e03f */
[----:B------:R-:W-:Y:S02]  /*0140*/  UIADD3.X UR11, URZ, UR5, URZ, UP0, !UPT ;  /* 0x000000053f0b7290 */ /* 0x000fe400087fe43f */
[----:B------:R-:W-:-:S07]  /*0150*/  UIADD3.X UR5, URZ, UR5, URZ, UP1, !UPT ;  /* 0x000000053f057290 */ /* 0x000fce0008ffe43f */
[----:B------:R0:W-:Y:S02]  /*0160*/  UTMACCTL.PF [UR10] ;  /* 0x000000000a0079b9 */ /* 0x0001e40008040000 */
[----:B------:R0:W-:Y:S02]  /*0170*/  UTMACCTL.PF [UR4] ;  /* 0x00000000040079b9 */ /* 0x0001e40008040000 */
[----:B0-----:R-:W-:Y:S01]  /*0180*/  NOP ;  /* 0x0000000000007918 */ /* 0x001fe20000000000 */
.L_x_1:
[----:B------:R-:W-:Y:S05]  /*0190*/  BSYNC B0 ;  /* 0x0000000000007941 */ /* 0x000fea0003800000 */
.L_x_0:
[----:B------:R-:W0:Y:S01]  /*01a0*/  SHFL.IDX PT, R3, R0, RZ, 0x1f ;  /* 0x00001fff00037589 */ /* 0x000e2200000e0000 */
[----:B------:R-:W-:Y:S01]  /*01b0*/  UISETP.NE.AND UP0, UPT, UR6, 0x3, UPT ;  /* 0x000000030600788c */ /* 0x000fe2000bf05270 */
[----:B------:R-:W-:Y:S01]  /*01c0*/  ISETP.NE.AND P1, PT, RZ, UR8, PT ;  /* 0x00000008ff007c0c */ /* 0x000fe2000bf25270 */
[----:B------:R-:W-:Y:S02]  /*01d0*/  UIADD3 UR11, UR8, -0x1, URZ ;  /* 0xffffffff080b7890 */ /* 0x000fe4000fffe03f */
[----:B------:R-:W-:Y:S02]  /*01e0*/  UISETP.EQ.OR UP0, UPT, UR6, URZ, !UP0 ;  /* 0x0000003f0600728c */ /* 0x000fe4000c702670 */
[----:B------:R-:W-:Y:S02]  /*01f0*/  UISETP.GE.U32.AND UP1, UPT, UR11, 0x2, UPT ;  /* 0x000000020b00788c */ /* 0x000fe4000bf26070 */
[----:B------:R-:W-:-:S04]  /*0200*/  UISETP.EQ.AND UP0, UPT, UR8, URZ, UP0 ;  /* 0x0000003f0800728c */ /* 0x000fc80008702270 */
[----:B------:R-:W-:-:S04]  /*0210*/  USEL UR7, URZ, 0x1, !UP0 ;  /* 0x000000013f077887 */ /* 0x000fc8000c000000 */
[----:B------:R-:W-:Y:S01]  /*0220*/  USEL UR7, UR7, 0x2, UP1 ;  /* 0x0000000207077887 */ /* 0x000fe20008800000 */
[----:B0-----:R-:W-:-:S13]  /*0230*/  ISETP.NE.AND P0, PT, R3, RZ, PT ;  /* 0x000000ff0300720c */ /* 0x001fda0003f05270 */
[----:B------:R-:W-:Y:S05]  /*0240*/  @P0 BRA `(.L_x_2) ;  /* 0x0000000000580947 */ /* 0x000fea0003800000 */
[----:B------:R-:W0:Y:S01]  /*0250*/  S2UR UR10, SR_CgaCtaId ;  /* 0x00000000000a79c3 */ /* 0x000e220000008800 */
[----:B------:R-:W-:Y:S01]  /*0260*/  UMOV UR4, 0x400 ;  /* 0x0000040000047882 */ /* 0x000fe20000000000 */
[----:B------:R-:W-:Y:S01]  /*0270*/  UMOV UR5, 0x1 ;  /* 0x0000000100057882 */ /* 0x000fe20000000000 */
[----:B------:R-:W-:Y:S01]  /*0280*/  UMOV UR8, 0x4 ;  /* 0x0000000400087882 */ /* 0x000fe20000000000 */
[----:B------:R-:W-:Y:S01]  /*0290*/  ELECT P0, URZ, PT ;  /* 0x00000000003f782f */ /* 0x000fe20003800000 */
[----:B------:R-:W-:-:S04]  /*02a0*/  UIADD3 UR8, -UR8, 0x100000, URZ ;  /* 0x0010000008087890 */ /* 0x000fc8000fffe13f */
[----:B------:R-:W-:Y:S02]  /*02b0*/  USHF.L.U32 UR9, UR8, 0xb, URZ ;  /* 0x0000000b08097899 */ /* 0x000fe4000800063f */
[----:B------:R-:W-:Y:S02]  /*02c0*/  USHF.L.U32 UR8, UR8, 0x1, URZ ;  /* 0x0000000108087899 */ /* 0x000fe4000800063f */
[----:B0-----:R-:W-:Y:S02]  /*02d0*/  ULEA UR10, UR10, UR4, 0x18 ;  /* 0x000000040a0a7291 */ /* 0x001fe4000f8ec03f */
[----:B------:R-:W-:-:S04]  /*02e0*/  UIADD3 UR4, -UR5, 0x100000, URZ ;  /* 0x0010000005047890 */ /* 0x000fc8000fffe13f */
[----:B------:R-:W-:Y:S02]  /*02f0*/  USHF.L.U32 UR5, UR4, 0xb, URZ ;  /* 0x0000000b04057899 */ /* 0x000fe4000800063f */
[----:B------:R-:W-:Y:S01]  /*0300*/  USHF.L.U32 UR4, UR4, 0x1, URZ ;  /* 0x0000000104047899 */ /* 0x000fe2000800063f */
[----:B------:R-:W0:Y:S11]  /*0310*/  FENCE.VIEW.ASYNC.S ;  /* 0x00000000000073c6 */ /* 0x000e360000000000 */
[----:B0-----:R0:W1:Y:S01]  /*0320*/  SYNCS.EXCH.64 URZ, [UR10], UR4 ;  /* 0x000000040a3f75b2 */ /* 0x0010620008000100 */
[----:B------:R0:W2:Y:S01]  /*0330*/  SYNCS.EXCH.64 URZ, [UR10+0x20], UR8 ;  /* 0x000020080a3f75b2 */ /* 0x0000a20008000100 */
[----:B------:R0:W3:Y:S01]  /*0340*/  SYNCS.EXCH.64 URZ, [UR10+0x8], UR4 ;  /* 0x000008040a3f75b2 */ /* 0x0000e20008000100 */
[----:B------:R0:W4:Y:S01]  /*0350*/  SYNCS.EXCH.64 URZ, [UR10+0x28], UR8 ;  /* 0x000028080a3f75b2 */ /* 0x0001220008000100 */
[----:B------:R0:W0:Y:S01]  /*0360*/  SYNCS.EXCH.64 URZ, [UR10+0x10], UR4 ;  /* 0x000010040a3f75b2 */ /* 0x0000220008000100 */
[----:B------:R0:W0:Y:S01]  /*0370*/  SYNCS.EXCH.64 URZ, [UR10+0x30], UR8 ;  /* 0x000030080a3f75b2 */ /* 0x0000220008000100 */
[----:B------:R0:W0:Y:S01]  /*0380*/  SYNCS.EXCH.64 URZ, [UR10+0x18], UR4 ;  /* 0x000018040a3f75b2 */ /* 0x0000220008000100 */
[----:B------:R0:W0:Y:S01]  /*0390*/  SYNCS.EXCH.64 URZ, [UR10+0x38], UR8 ;  /* 0x000038080a3f75b2 */ /* 0x0000220008000100 */
[----:B------:R-:W-:Y:S01]  /*03a0*/  NOP ;  /* 0x0000000000007918 */ /* 0x000fe20000000000 */
.L_x_2:
[----:B------:R-:W-:Y:S01]  /*03b0*/  SHF.R.S32.HI R2, RZ, 0x1f, R4 ;  /* 0x0000001fff027819 */ /* 0x000fe20000011404 */
[----:B------:R-:W5:Y:S01]  /*03c0*/  SHFL.IDX PT, R0, R0, RZ, 0x1f ;  /* 0x00001fff00007589 */ /* 0x000f6200000e0000 */
[----:B0-----:R-:W0:Y:S01]  /*03d0*/  S2UR UR10, SR_CTAID.X ;  /* 0x00000000000a79c3 */ /* 0x001e220000002500 */
[----:B------:R-:W-:Y:S02]  /*03e0*/  ELECT P0, URZ, PT ;  /* 0x00000000003f782f */ /* 0x000fe40003800000 */
[----:B------:R-:W-:Y:S01]  /*03f0*/  LEA.HI R2, R2, R4, RZ, 0x7 ;  /* 0x0000000402027211 */ /* 0x000fe200078f38ff */
[----:B------:R-:W-:Y:S01]  /*0400*/  ULDC UR4, c[0x0][0x150] ;  /* 0x0000540000047ab9 */ /* 0x000fe20000000800 */
[----:B------:R-:W-:Y:S01]  /*0410*/  SHF.R.S32.HI R6, RZ, 0x1f, R3 ;  /* 0x0000001fff067819 */ /* 0x000fe20000011403 */
[----:B------:R-:W-:Y:S01]  /*0420*/  NOP ;  /* 0x0000000000007918 */ /* 0x000fe20000000000 */
[----:B------:R-:W-:Y:S01]  /*0430*/  LOP3.LUT R2, R2, 0xffffff80, RZ, 0xc0, !PT ;  /* 0xffffff8002027812 */ /* 0x000fe200078ec0ff */
[----:B------:R-:W-:Y:S01]  /*0440*/  NOP ;  /* 0x0000000000007918 */ /* 0x000fe20000000000 */
[----:B------:R-:W-:Y:S01]  /*0450*/  LEA.HI R6, R6, R3, RZ, 0x2 ;  /* 0x0000000306067211 */ /* 0x000fe200078f10ff */
[----:B------:R-:W1:Y:S02]  /*0460*/  LDC R8, c[0x0][0x144] ;  /* 0x00005100ff087b82 */ /* 0x000e640000000800 */
[----:B------:R-:W-:Y:S01]  /*0470*/  IMAD.IADD R4, R4, 0x1, -R2 ;  /* 0x0000000104047824 */ /* 0x000fe200078e0a02 */
[----:B------:R-:W-:Y:S01]  /*0480*/  LOP3.LUT R6, R6, 0x3ffffffc, RZ, 0xc0, !PT ;  /* 0x3ffffffc06067812 */ /* 0x000fe200078ec0ff */
[----:B------:R-:W2:Y:S03]  /*0490*/  S2R R2, SR_CTAID.Y ;  /* 0x0000000000027919 */ /* 0x000ea60000002600 */
[----:B------:R-:W-:Y:S01]  /*04a0*/  SHF.R.S32.HI R5, RZ, 0x1f, R4 ;  /* 0x0000001fff057819 */ /* 0x000fe20000011404 */
[----:B------:R-:W-:Y:S01]  /*04b0*/  IMAD.IADD R6, R3, 0x1, -R6 ;  /* 0x0000000103067824 */ /* 0x000fe200078e0a06 */
[----:B------:R-:W3:Y:S02]  /*04c0*/  LDC R11, c[0x0][0x148] ;  /* 0x00005200ff0b7b82 */ /* 0x000ee40000000800 */
[----:B------:R-:W-:-:S02]  /*04d0*/  LEA.HI R5, R5, R4, RZ, 0x3 ;  /* 0x0000000405057211 */ /* 0x000fc400078f18ff */
[----:B-----5:R-:W-:Y:S02]  /*04e0*/  ISETP.NE.OR P0, PT, R0, RZ, !P0 ;  /* 0x000000ff0000720c */ /* 0x020fe40004705670 */
[--C-:B------:R-:W-:Y:S02]  /*04f0*/  SHF.R.S32.HI R0, RZ, 0x3, R5.reuse ;  /* 0x00000003ff007819 */ /* 0x100fe40000011405 */
[----:B------:R-:W-:Y:S02]  /*0500*/  SHF.R.S32.HI R5, RZ, 0x1f, R5 ;  /* 0x0000001fff057819 */ /* 0x000fe40000011405 */
[----:B0-----:R-:W-:Y:S02]  /*0510*/  I2FP.F32.U32 R7, UR10 ;  /* 0x0000000a00077c45 */ /* 0x001fe40008201000 */
[----:B------:R-:W-:-:S03]  /*0520*/  LEA.HI R5, R5, R0, RZ, 0x2 ;  /* 0x0000000005057211 */ /* 0x000fc600078f10ff */
[----:B------:R-:W-:Y:S01]  /*0530*/  FMUL R7, R7, UR4 ;  /* 0x0000000407077c20 */ /* 0x000fe20008400000 */
[----:B------:R-:W-:Y:S01]  /*0540*/  LOP3.LUT R5, R5, 0xfffffffc, RZ, 0xc0, !PT ;  /* 0xfffffffc05057812 */ /* 0x000fe200078ec0ff */
[----:B------:R-:W-:Y:S01]  /*0550*/  VOTEU.ALL UP0, P0 ;  /* 0x00000000003f7886 */ /* 0x000fe20000000000 */
[----:B------:R-:W-:Y:S01]  /*0560*/  ULDC UR4, c[0x0][0x154] ;  /* 0x0000550000047ab9 */ /* 0x000fe20000000800 */
[----:B------:R-:W-:Y:S02]  /*0570*/  VOTEU.ALL UP1, P0 ;  /* 0x00000000003f7886 */ /* 0x000fe40000020000 */
[----:B------:R-:W0:Y:S01]  /*0580*/  F2I.U32.TRUNC.NTZ R7, R7 ;  /* 0x0000000700077305 */ /* 0x000e22000020f000 */
[----:B------:R-:W-:Y:S01]  /*0590*/  IMAD.IADD R5, R0, 0x1, -R5 ;  /* 0x0000000100057824 */ /* 0x000fe200078e0a05 */
[----:B------:R-:W5:Y:S01]  /*05a0*/  @!UP0 S2UR UR9, SR_CgaCtaId ;  /* 0x00000000000989c3 */ /* 0x000f620000008800 */
[----:B------:R-:W-:Y:S02]  /*05b0*/  @!UP0 UMOV UR8, 0x400 ;  /* 0x0000040000088882 */ /* 0x000fe40000000000 */
[----:B------:R-:W-:Y:S01]  /*05c0*/  IMAD R5, R6, 0x4, R5 ;  /* 0x0000000406057824 */ /* 0x000fe200078e0205 */
[----:B--2---:R-:W-:-:S04]  /*05d0*/  I2FP.F32.U32 R9, R2 ;  /* 0x0000000200097245 */ /* 0x004fc80000201000 */
[----:B------:R-:W-:Y:S01]  /*05e0*/  LEA.HI R0, R5, R5, RZ, 0x1 ;  /* 0x0000000505007211 */ /* 0x000fe200078f08ff */
[----:B------:R-:W-:Y:S01]  /*05f0*/  FMUL R9, R9, UR4 ;  /* 0x0000000409097c20 */ /* 0x000fe20008400000 */
[----:B------:R-:W-:Y:S02]  /*0600*/  UMOV UR4, 0x20 ;  /* 0x0000002000047882 */ /* 0x000fe40000000000 */
[----:B------:R-:W-:Y:S01]  /*0610*/  LOP3.LUT R6, R0, 0xfffffffe, RZ, 0xc0, !PT ;  /* 0xfffffffe00067812 */ /* 0x000fe200078ec0ff */
[----:B0-----:R-:W-:Y:S01]  /*0620*/  IMAD.MOV R13, RZ, RZ, -R7 ;  /* 0x000000ffff0d7224 */ /* 0x001fe200078e0a07 */
[----:B------:R-:W-:-:S04]  /*0630*/  @!UP0 UIADD3 UR4, -UR4, 0x100000, URZ ;  /* 0x0010000004048890 */ /* 0x000fc8000fffe13f */
[----:B------:R-:W-:Y:S02]  /*0640*/  @!UP0 USHF.L.U32 UR5, UR4, 0xb, URZ ;  /* 0x0000000b04058899 */ /* 0x000fe4000800063f */
[----:B------:R-:W-:Y:S01]  /*0650*/  @!UP0 USHF.L.U32 UR4, UR4, 0x1, URZ ;  /* 0x0000000104048899 */ /* 0x000fe2000800063f */
[----:B------:R-:W0:Y:S01]  /*0660*/  F2I.U32.TRUNC.NTZ R9, R9 ;  /* 0x0000000900097305 */ /* 0x000e22000020f000 */
[----:B-1----:R-:W-:Y:S02]  /*0670*/  IMAD R0, R8, R13, UR10 ;  /* 0x0000000a08007e24 */ /* 0x002fe4000f8e020d */
[C---:B------:R-:W-:Y:S02]  /*0680*/  IMAD.IADD R7, R5.reuse, 0x1, -R6 ;  /* 0x0000000105077824 */ /* 0x040fe400078e0a06 */
[----:B------:R-:W-:-:S03]  /*0690*/  IMAD.SHL.U32 R6, R5, 0x4, RZ ;  /* 0x0000000405067824 */ /* 0x000fc600078e00ff */
[----:B------:R-:W-:Y:S01]  /*06a0*/  ISETP.NE.AND P2, PT, R7, R0, PT ;  /* 0x000000000700720c */ /* 0x000fe20003f45270 */
[----:B-----5:R-:W-:Y:S01]  /*06b0*/  @!UP0 ULEA UR8, UR9, UR8, 0x18 ;  /* 0x0000000809088291 */ /* 0x020fe2000f8ec03f */
[----:B------:R-:W-:Y:S01]  /*06c0*/  LOP3.LUT R10, R5, 0xc, R6, 0x78, !PT ;  /* 0x0000000c050a7812 */ /* 0x000fe200078e7806 */
[----:B------:R-:W1:Y:S01]  /*06d0*/  LDC R7, c[0x0][0x140] ;  /* 0x00005000ff077b82 */ /* 0x000e620000000800 */
[----:B------:R-:W-:Y:S01]  /*06e0*/  VOTEU.ALL UP0, P0 ;  /* 0x00000000003f7886 */ /* 0x000fe20000000000 */
[----:B------:R-:W-:Y:S01]  /*06f0*/  LOP3.LUT P0, RZ, R4, 0x7, RZ, 0xc0, !PT ;  /* 0x0000000704ff7812 */ /* 0x000fe2000780c0ff */
[----:B0-----:R-:W-:Y:S01]  /*0700*/  IMAD.MOV R12, RZ, RZ, -R9 ;  /* 0x000000ffff0c7224 */ /* 0x001fe200078e0a09 */
[----:B------:R0:W-:Y:S01]  /*0710*/  STL [R1+0xe9c], R10 ;  /* 0x000e9c0a01007387 */ /* 0x0001e20000100800 */
[----:B------:R-:W-:Y:S01]  /*0720*/  IMAD.MOV.U32 R4, RZ, RZ, 0x1 ;  /* 0x00000001ff047424 */ /* 0x000fe200078e00ff */
[----:B------:R-:W-:Y:S01]  /*0730*/  ISETP.LT.U32.AND P0, PT, R10, 0x2, !P0 ;  /* 0x000000020a00780c */ /* 0x000fe20004701070 */
[----:B---3--:R-:W-:-:S03]  /*0740*/  IMAD R6, R11, R12, R2 ;  /* 0x0000000c0b067224 */ /* 0x008fc600078e0202 */
[----:B------:R-:W-:Y:S01]  /*0750*/  @P2 LEA.HI R5, R10, R10, RZ, 0x1 ;  /* 0x0000000a0a052211 */ /* 0x000fe200078f08ff */
[----:B------:R-:W2:Y:S02]  /*0760*/  FENCE.VIEW.ASYNC.S ;  /* 0x00000000000073c6 */ /* 0x000ea40000000000 */
[----:B--2---:R0:W2:Y:S01]  /*0770*/  @!UP0 SYNCS.EXCH.64 URZ, [UR8+0x50], UR4 ;  /* 0x00005004083f85b2 */ /* 0x0040a20008000100 */
[----:B------:R-:W-:-:S04]  /*0780*/  @P2 SHF.R.S32.HI R5, RZ, 0x1, R5 ;  /* 0x00000001ff052819 */ /* 0x000fc80000011405 */
[----:B------:R-:W-:Y:S02]  /*0790*/  @P2 ISETP.NE.AND P3, PT, R5, R6, PT ;  /* 0x000000060500220c */ /* 0x000fe40003f65270 */
[----:B------:R-:W-:Y:S02]  /*07a0*/  SEL R5, RZ, 0x1, !P0 ;  /* 0x00000001ff057807 */ /* 0x000fe40004000000 */
[----:B------:R-:W-:Y:S02]  /*07b0*/  @P2 SEL R4, RZ, 0x1, P3 ;  /* 0x00000001ff042807 */ /* 0x000fe40001800000 */
[----:B-1----:R-:W-:Y:S02]  /*07c0*/  ISETP.EQ.U32.AND P4, PT, R7, 0x1, PT ;  /* 0x000000010700780c */ /* 0x002fe40003f82070 */
[----:B------:R-:W-:Y:S01]  /*07d0*/  LOP3.LUT R4, R4, R5, RZ, 0xc0, !PT ;  /* 0x0000000504047212 */ /* 0x000fe200078ec0ff */
[----:B------:R0:W1:Y:S01]  /*07e0*/  @!UP1 SYNCS.EXCH.64 URZ, [UR8+0x58], UR4 ;  /* 0x00005804083f95b2 */ /* 0x0000620008000100 */
[----:B------:R-:W-:-:S03]  /*07f0*/  NOP ;  /* 0x0000000000007918 */ /* 0x000fc60000000000 */
[----:B------:R0:W-:Y:S06]  /*0800*/  STL [R1+0xe98], R4 ;  /* 0x000e980401007387 */ /* 0x0001ec0000100800 */
[----:B--2---:R-:W-:Y:S05]  /*0810*/  @!P4 BRA `(.L_x_3) ;  /* 0x000000000008c947 */ /* 0x004fea0003800000 */
[----:B-1--4-:R-:W-:Y:S01]  /*0820*/  UCGABAR_ARV ;  /* 0x00000000000079c7 */ /* 0x012fe20008000000 */
[----:B------:R-:W-:Y:S05]  /*0830*/  BRA `(.L_x_4) ;  /* 0x0000000000047947 */ /* 0x000fea0003800000 */
.L_x_3:
[----:B-1--4-:R-:W-:Y:S01]  /*0840*/  NOP ;  /* 0x0000000000007918 */ /* 0x012fe20000000000 */
.L_x_4:
[----:B0-----:R-:W0:Y:S01]  /*0850*/  LDC R4, c[0x0][0x65c] ;  /* 0x00019700ff047b82 */ /* 0x001e220000000800 */
[----:B------:R-:W-:Y:S01]  /*0860*/  IMAD.MOV.U32 R5, RZ, RZ, RZ ;  /* 0x000000ffff057224 */ /* 0x000fe200078e00ff */
[----:B------:R-:W-:Y:S02]  /*0870*/  LOP3.LUT R13, R13, 0xfeffffff, RZ, 0xc0, !PT ;  /* 0xfeffffff0d0d7812 */ /* 0x000fe400078ec0ff */
[----:B0-----:R-:W-:Y:S01]  /*0880*/  ISETP.NE.AND P2, PT, R4, 0x1, PT ;  /* 0x000000010400780c */ /* 0x001fe20003f45270 */
[----:B------:R-:W-:-:S12]  /*0890*/  IMAD.U32 R4, RZ, RZ, UR10 ;  /* 0x0000000aff047e24 */ /* 0x000fd8000f8e00ff */
[----:B------:R-:W0:Y:S01]  /*08a0*/  @P2 LDC R7, c[0x0][0x10] ;  /* 0x00000400ff072b82 */ /* 0x000e220000000800 */
[----:B------:R-:W-:Y:S01]  /*08b0*/  @P2 IMAD.MOV.U32 R3, RZ, RZ, RZ ;  /* 0x000000ffff032224 */ /* 0x000fe200078e00ff */
[----:B------:R-:W-:Y:S01]  /*08c0*/  @P2 LOP3.LUT R13, R13, 0x1000000, RZ, 0xfc, !PT ;  /* 0x010000000d0d2812 */ /* 0x000fe200078efcff */
[----:B------:R-:W-:-:S05]  /*08d0*/  @P2 IMAD.MOV.U32 R15, RZ, RZ, RZ ;  /* 0x000000ffff0f2224 */ /* 0x000fca00078e00ff */
[----:B------:R-:W1:Y:S01]  /*08e0*/  @!P2 LDC R9, c[0x0][0xc] ;  /* 0x00000300ff09ab82 */ /* 0x000e620000000800 */
[----:B0-----:R-:W-:-:S04]  /*08f0*/  @P2 IMAD.WIDE.U32 R6, R7, UR10, R2 ;  /* 0x0000000a07062c25 */ /* 0x001fc8000f8e0002 */
[----:B------:R-:W-:Y:S02]  /*0900*/  @P2 IMAD.MOV.U32 R23, RZ, RZ, R6 ;  /* 0x000000ffff172224 */ /* 0x000fe400078e0006 */
[----:B------:R-:W-:Y:S02]  /*0910*/  @P2 IMAD.IADD R24, R7, 0x1, R15 ;  /* 0x0000000107182824 */ /* 0x000fe400078e020f */
[----:B-1----:R-:W-:-:S04]  /*0920*/  @!P2 IMAD.WIDE.U32 R4, R2, R9, R4 ;  /* 0x000000090204a225 */ /* 0x002fc800078e0004 */
[----:B------:R-:W-:Y:S02]  /*0930*/  @!P2 IMAD.MOV.U32 R23, RZ, RZ, R4 ;  /* 0x000000ffff17a224 */ /* 0x000fe400078e0004 */
[----:B------:R-:W-:-:S03]  /*0940*/  @!P2 IMAD.MOV.U32 R24, RZ, RZ, R5 ;  /* 0x000000ffff18a224 */ /* 0x000fc600078e0005 */
[----:B------:R0:W-:Y:S04]  /*0950*/  STL [R1+0xea4], R23 ;  /* 0x000ea41701007387 */ /* 0x0001e80000100800 */
[----:B------:R0:W-:Y:S01]  /*0960*/  STL [R1+0xea0], R24 ;  /* 0x000ea01801007387 */ /* 0x0001e20000100800 */
[----:B------:R-:W-:Y:S05]  /*0970*/  @!P4 BRA `(.L_x_5) ;  /* 0x00000000000cc947 */ /* 0x000fea0003800000 */
[----:B------:R-:W-:Y:S01]  /*0980*/  UCGABAR_WAIT ;  /* 0x0000000000007dc7 */ /* 0x000fe20008000000 */
[----:B------:R-:W-:Y:S01]  /*0990*/  CCTL.IVALL ;  /* 0x00000000ff00798f */ /* 0x000fe20002000000 */
[----:B------:R-:W-:Y:S05]  /*09a0*/  BRA `(.L_x_6) ;  /* 0x0000000000047947 */ /* 0x000fea0003800000 */
.L_x_5:
[----:B------:R-:W-:Y:S06]  /*09b0*/  BAR.SYNC.DEFER_BLOCKING 0x0 ;  /* 0x0000000000007b1d */ /* 0x000fec0000010000 */
.L_x_6:
[----:B------:R-:W-:Y:S05]  /*09c0*/  @!P1 BRA `(.L_x_7) ;  /* 0x0000069400609947 */ /* 0x000fea0003800000 */
[----:B------:R-:W-:-:S06]  /*09d0*/  UISETP.GT.U32.AND UP0, UPT, UR11, 0x1, UPT ;  /* 0x000000010b00788c */ /* 0x000fcc000bf04070 */
[----:B------:R-:W-:-:S13]  /*09e0*/  PLOP3.LUT P0, PT, PT, PT, UP0, 0x80, 0x0 ;  /* 0x000000000000781c */ /* 0x000fda0003f0f008 */
[----:B------:R-:W-:Y:S05]  /*09f0*/  @P0 EXIT ;  /* 0x000000000000094d */ /* 0x000fea0003800000 */
[----:B------:R-:W-:Y:S01]  /*0a00*/  IMAD.MOV.U32 R6, RZ, RZ, -0x1 ;  /* 0xffffffffff067424 */ /* 0x000fe200078e00ff */
[----:B------:R-:W-:Y:S01]  /*0a10*/  ULDC.64 UR4, c[0x0][0x650] ;  /* 0x0001940000047ab9 */ /* 0x000fe20000000a00 */
[----:B------:R-:W-:Y:S01]  /*0a20*/  IMAD.MOV.U32 R5, RZ, RZ, -0x1 ;  /* 0xffffffffff057424 */ /* 0x000fe200078e00ff */
[----:B------:R-:W-:Y:S01]  /*0a30*/  ISETP.GE.U32.AND P0, PT, R23, UR4, PT ;  /* 0x0000000417007c0c */ /* 0x000fe2000bf06070 */
[----:B------:R-:W-:Y:S01]  /*0a40*/  UMOV UR25, 0xffffffff ;  /* 0xffffffff00197882 */ /* 0x000fe20000000000 */
[----:B------:R1:W-:Y:S01]  /*0a50*/  STL [R1+0xe90], R6 ;  /* 0x000e900601007387 */ /* 0x0003e20000100800 */
[----:B------:R-:W-:Y:S02]  /*0a60*/  PRMT R4, RZ, 0x7610, R4 ;  /* 0x00007610ff047816 */ /* 0x000fe40000000004 */
[----:B------:R-:W-:Y:S01]  /*0a70*/  ISETP.GE.U32.AND.EX P0, PT, R24, UR5, PT, P0 ;  /* 0x0000000518007c0c */ /* 0x000fe2000bf06100 */
[----:B------:R1:W-:-:S12]  /*0a80*/  STL [R1+0xe94], R5 ;  /* 0x000e940501007387 */ /* 0x0003d80000100800 */
[----:B-1----:R-:W-:Y:S05]  /*0a90*/  @P0 BRA `(.L_x_8) ;  /* 0x0000000400380947 */ /* 0x002fea0003800000 */
[----:B------:R-:W1:Y:S01]  /*0aa0*/  LDC.64 R16, c[0x0][0x628] ;  /* 0x00018a00ff107b82 */ /* 0x000e620000000a00 */
[----:B------:R-:W-:Y:S02]  /*0ab0*/  IMAD.MOV.U32 R4, RZ, RZ, R23 ;  /* 0x000000ffff047224 */ /* 0x000fe400078e0017 */
[----:B------:R-:W-:-:S05]  /*0ac0*/  IMAD.MOV.U32 R5, RZ, RZ, R24 ;  /* 0x000000ffff057224 */ /* 0x000fca00078e0018 */
[----:B------:R-:W2:Y:S08]  /*0ad0*/  LDC R10, c[0x0][0x630] ;  /* 0x00018c00ff0a7b82 */ /* 0x000eb00000000800 */
[----:B------:R-:W3:Y:S01]  /*0ae0*/  LDC.64 R18, c[0x0][0x620] ;  /* 0x00018800ff127b82 */ /* 0x000ee20000000a00 */
[----:B-1----:R-:W-:-:S04]  /*0af0*/  ISETP.NE.U32.AND P0, PT, R16, RZ, PT ;  /* 0x000000ff1000720c */ /* 0x002fc80003f05070 */
[----:B------:R-:W-:-:S13]  /*0b00*/  ISETP.NE.AND.EX P0, PT, R17, RZ, PT, P0 ;  /* 0x000000ff1100720c */ /* 0x000fda0003f05300 */
[----:B--23--:R-:W-:Y:S05]  /*0b10*/  @!P0 BRA `(.L_x_9) ;  /* 0x0000000000288947 */ /* 0x00cfea0003800000 */
[----:B------:R-:W1:Y:S02]  /*0b20*/  LDC R9, c[0x0][0x634] ;  /* 0x00018d00ff097b82 */ /* 0x000e640000000800 */
[----:B-1----:R-:W-:-:S05]  /*0b30*/  IADD3 R9, P0, R23, R9, RZ ;  /* 0x0000000917097210 */ /* 0x002fca0007f1e0ff */
[----:B------:R-:W-:-:S04]  /*0b40*/  IMAD.X R15, RZ, RZ, R24, P0 ;  /* 0x000000ffff0f7224 */ /* 0x000fc800000e0618 */
[----:B------:R-:W-:-:S04]  /*0b50*/  IMAD.WIDE.U32 R4, R15, R16, RZ ;  /* 0x000000100f047225 */ /* 0x000fc800078e00ff */
[----:B------:R-:W-:-:S04]  /*0b60*/  IMAD.WIDE.U32 R6, P0, R9, R17, R4 ;  /* 0x0000001109067225 */ /* 0x000fc80007800004 */
[----:B------:R-:W-:-:S04]  /*0b70*/  IMAD.WIDE.U32 R4, R9, R16, RZ ;  /* 0x0000001009047225 */ /* 0x000fc800078e00ff */
[----:B------:R-:W-:Y:S01]  /*0b80*/  IMAD.X R9, RZ, RZ, RZ, P0 ;  /* 0x000000ffff097224 */ /* 0x000fe200000e06ff */
[----:B------:R-:W-:Y:S01]  /*0b90*/  IADD3 RZ, P0, R5, R6, RZ ;  /* 0x0000000605ff7210 */ /* 0x000fe20007f1e0ff */
[----:B------:R-:W-:-:S04]  /*0ba0*/  IMAD.MOV.U32 R8, RZ, RZ, R7 ;  /* 0x000000ffff087224 */ /* 0x000fc800078e0007 */
[----:B------:R-:W-:-:S08]  /*0bb0*/  IMAD.WIDE.U32.X R4, R15, R17, R8, P0 ;  /* 0x000000110f047225 */ /* 0x000fd000000e0408 */
.L_x_9:
[----:B------:R-:W1:Y:S01]  /*0bc0*/  LDC.64 R20, c[0x0][0x640] ;  /* 0x00019000ff147b82 */ /* 0x000e620000000a00 */
[-C--:B------:R-:W-:Y:S01]  /*0bd0*/  SHF.R.U64 R22, R4, R10.reuse, R5 ;  /* 0x0000000a04167219 */ /* 0x080fe20000001205 */
[----:B------:R-:W-:Y:S01]  /*0be0*/  IMAD.MOV.U32 R4, RZ, RZ, R23 ;  /* 0x000000ffff047224 */ /* 0x000fe200078e0017 */
[----:B------:R-:W-:Y:S01]  /*0bf0*/  SHF.R.U32.HI R3, RZ, R10, R5 ;  /* 0x0000000aff037219 */ /* 0x000fe20000011605 */
[----:B------:R-:W-:Y:S01]  /*0c00*/  IMAD.MOV.U32 R5, RZ, RZ, R24 ;  /* 0x000000ffff057224 */ /* 0x000fe200078e0018 */
[----:B------:R-:W-:Y:S01]  /*0c10*/  IADD3 R7, P0, RZ, -R22, RZ ;  /* 0x80000016ff077210 */ /* 0x000fe20007f1e0ff */
[----:B------:R-:W-:Y:S02]  /*0c20*/  IMAD R25, R11, R12, R2 ;  /* 0x0000000c0b197224 */ /* 0x000fe400078e0202 */
[----:B------:R-:W2:Y:S01]  /*0c30*/  LDC R8, c[0x0][0x618] ;  /* 0x00018600ff087b82 */ /* 0x000ea20000000800 */
[----:B------:R-:W-:Y:S02]  /*0c40*/  IMAD.MOV.U32 R11, RZ, RZ, 0x1 ;  /* 0x00000001ff0b7424 */ /* 0x000fe400078e00ff */
[----:B------:R-:W-:-:S02]  /*0c50*/  IMAD.X R3, RZ, RZ, ~R3, P0 ;  /* 0x000000ffff037224 */ /* 0x000fc400000e0e03 */
[----:B------:R-:W-:-:S03]  /*0c60*/  IMAD.WIDE.U32 R4, R7, R18, R4 ;  /* 0x0000001207047225 */ /* 0x000fc600078e0004 */
[----:B------:R-:W0:Y:S01]  /*0c70*/  LDC R14, c[0x0][0x608] ;  /* 0x00018200ff0e7b82 */ /* 0x000e220000000800 */
[----:B------:R-:W-:-:S04]  /*0c80*/  IMAD R6, R3, R18, RZ ;  /* 0x0000001203067224 */ /* 0x000fc800078e02ff */
[----:B------:R-:W-:-:S03]  /*0c90*/  IMAD R3, R7, R19, R6 ;  /* 0x0000001307037224 */ /* 0x000fc600078e0206 */
[----:B------:R-:W3:Y:S01]  /*0ca0*/  LDC R16, c[0x0][0x658] ;  /* 0x00019600ff107b82 */ /* 0x000ee20000000800 */
[----:B------:R-:W-:Y:S01]  /*0cb0*/  IMAD.IADD R3, R5, 0x1, R3 ;  /* 0x0000000105037824 */ /* 0x000fe200078e0203 */
[----:B-1----:R-:W-:Y:S01]  /*0cc0*/  ISETP.NE.U32.AND P0, PT, R20, RZ, PT ;  /* 0x000000ff1400720c */ /* 0x002fe20003f05070 */
[----:B------:R-:W-:-:S03]  /*0cd0*/  IMAD.MOV.U32 R5, RZ, RZ, -0x1 ;  /* 0xffffffffff057424 */ /* 0x000fc600078e00ff */
[----:B------:R-:W-:Y:S02]  /*0ce0*/  ISETP.NE.AND.EX P0, PT, R21, RZ, PT, P0 ;  /* 0x000000ff1500720c */ /* 0x000fe40003f05300 */
[----:B------:R-:W1:Y:S01]  /*0cf0*/  LDC R15, c[0x0][0x600] ;  /* 0x00018000ff0f7b82 */ /* 0x000e620000000800 */
[-CC-:B--2---:R-:W-:Y:S02]  /*0d00*/  SHF.R.U64 R10, R4, R8.reuse, R3.reuse ;  /* 0x00000008040a7219 */ /* 0x184fe40000001203 */
[----:B------:R-:W-:-:S05]  /*0d10*/  SHF.R.U32.HI R3, RZ, R8, R3 ;  /* 0x00000008ff037219 */ /* 0x000fca0000011603 */
[----:B------:R-:W2:Y:S01]  /*0d20*/  LDC R17, c[0x0][0x648] ;  /* 0x00019200ff117b82 */ /* 0x000ea20000000800 */
[-CC-:B0-----:R-:W-:Y:S02]  /*0d30*/  SHF.R.U64 R23, R10, R14.reuse, R3.reuse ;  /* 0x0000000e0a177219 */ /* 0x181fe40000001203 */
[----:B------:R-:W-:-:S05]  /*0d40*/  SHF.R.U32.HI R3, RZ, R14, R3 ;  /* 0x0000000eff037219 */ /* 0x000fca0000011603 */
[----:B------:R-:W0:Y:S01]  /*0d50*/  LDC R19, c[0x0][0x638] ;  /* 0x00018e00ff137b82 */ /* 0x000e220000000800 */
[-C--:B---3--:R-:W-:Y:S02]  /*0d60*/  SHF.L.U32 R2, R5, R16.reuse, RZ ;  /* 0x0000001005027219 */ /* 0x088fe400000006ff */
[--C-:B------:R-:W-:Y:S02]  /*0d70*/  SHF.R.U64 R12, R23, R16, R3.reuse ;  /* 0x00000010170c7219 */ /* 0x100fe40000001203 */
[----:B------:R-:W-:Y:S02]  /*0d80*/  LOP3.LUT R8, RZ, R2, RZ, 0x33, !PT ;  /* 0x00000002ff087212 */ /* 0x000fe400078e33ff */
[----:B------:R-:W-:Y:S01]  /*0d90*/  SHF.R.U32.HI R3, RZ, R16, R3 ;  /* 0x00000010ff037219 */ /* 0x000fe20000011603 */
[----:B------:R-:W3:Y:S01]  /*0da0*/  LDC R18, c[0x0][0x610] ;  /* 0x00018400ff127b82 */ /* 0x000ee20000000800 */
[----:B------:R-:W-:Y:S01]  /*0db0*/  IMAD.MOV.U32 R2, RZ, RZ, R12 ;  /* 0x000000ffff027224 */ /* 0x000fe200078e000c */
[----:B------:R-:W-:Y:S06]  /*0dc0*/  @!P0 BRA `(.L_x_10) ;  /* 0x0000000000288947 */ /* 0x000fec0003800000 */
[----:B------:R-:W4:Y:S02]  /*0dd0*/  LDC R7, c[0x0][0x64c] ;  /* 0x00019300ff077b82 */ /* 0x000f240000000800 */
[----:B----4-:R-:W-:-:S05]  /*0de0*/  IADD3 R7, P0, R12, R7, RZ ;  /* 0x000000070c077210 */ /* 0x010fca0007f1e0ff */
        /* <DEDUP_REMOVED lines=8> */
.L_x_10:
[----:B--2---:R-:W-:Y:S01]  /*0e70*/  SHF.R.U64 R4, R2, R17, R3 ;  /* 0x0000001102047219 */ /* 0x004fe20000001203 */
[----:B-1----:R-:W-:Y:S01]  /*0e80*/  VIADD R5, R15, 0xffffffff ;  /* 0xffffffff0f057836 */ /* 0x002fe20000000000 */
[----:B------:R-:W-:Y:S02]  /*0e90*/  SHF.L.U32 R2, R11, R16, RZ ;  /* 0x000000100b027219 */ /* 0x000fe400000006ff */
[----:B------:R-:W-:Y:S01]  /*0ea0*/  LOP3.LUT R3, R23, R8, RZ, 0xc0, !PT ;  /* 0x0000000817037212 */ /* 0x000fe200078ec0ff */
[----:B------:R-:W-:Y:S01]  /*0eb0*/  IMAD.MOV R6, RZ, RZ, -R4 ;  /* 0x000000ffff067224 */ /* 0x000fe200078e0a04 */
[----:B------:R-:W-:Y:S02]  /*0ec0*/  SEL R0, R0, R25, !P2 ;  /* 0x0000001900007207 */ /* 0x000fe40005000000 */
[----:B------:R-:W-:Y:S01]  /*0ed0*/  LOP3.LUT R5, R10, R5, RZ, 0xc0, !PT ;  /* 0x000000050a057212 */ /* 0x000fe200078ec0ff */
[----:B------:R-:W-:Y:S01]  /*0ee0*/  IMAD R3, R2, R4, R3 ;  /* 0x0000000402037224 */ /* 0x000fe200078e0203 */
[----:B------:R-:W-:Y:S01]  /*0ef0*/  R2UR UR25, R22 ;  /* 0x00000000161972ca */ /* 0x000fe200000e0000 */
[----:B0-----:R-:W-:-:S02]  /*0f00*/  IMAD R2, R6, R19, R12 ;  /* 0x0000001306027224 */ /* 0x001fc400078e020c */
[----:B---3--:R-:W-:Y:S02]  /*0f10*/  IMAD R0, R3, R18, R0 ;  /* 0x0000001203007224 */ /* 0x008fe400078e0200 */
[----:B------:R-:W-:Y:S02]  /*0f20*/  IMAD R3, R2, R15, R5 ;  /* 0x0000000f02037224 */ /* 0x000fe400078e0205 */
[----:B------:R-:W-:-:S03]  /*0f30*/  IMAD.MOV.U32 R4, RZ, RZ, 0x1 ;  /* 0x00000001ff047424 */ /* 0x000fc600078e00ff */
[----:B------:R-:W-:Y:S02]  /*0f40*/  SEL R2, R3, R0, !P2 ;  /* 0x0000000003027207 */ /* 0x000fe40005000000 */
[----:B------:R-:W-:-:S03]  /*0f50*/  SEL R0, R0, R3, !P2 ;  /* 0x0000000300007207 */ /* 0x000fc60005000000 */
[----:B------:R1:W-:Y:S04]  /*0f60*/  STL [R1+0xe94], R2 ;  /* 0x000e940201007387 */ /* 0x0003e80000100800 */
[----:B------:R1:W-:Y:S02]  /*0f70*/  STL [R1+0xe90], R0 ;  /* 0x000e900001007387 */ /* 0x0003e40000100800 */
.L_x_8:
[----:B------:R-:W-:-:S08]  /*0f80*/  NOP ;  /* 0x0000000000007918 */ /* 0x000fd00000000000 */
[----:B------:R-:W2:Y:S02]  /*0f90*/  USETMAXREG.TRY_ALLOC.CTAPOOL UP0, 0xf0 ;  /* 0x000000f0000079c8 */ /* 0x000ea40008000600 */
[----:B--2---:R-:W-:-:S13]  /*0fa0*/  PLOP3.LUT P0, PT, PT, PT, UP0, 0x80, 0x0 ;  /* 0x000000000000781c */ /* 0x004fda0003f0f008 */
[----:B------:R-:W-:Y:S05]  /*0fb0*/  @!P0 BRA `(.L_x_8) ;  /* 0xfffffffc00f08947 */ /* 0x000fea000383ffff */
[----:B------:R-:W-:Y:S01]  /*0fc0*/  ULDC.64 UR4, c[0x0][0x598] ;  /* 0x0001660000047ab9 */ /* 0x000fe20000000a00 */
[----:B------:R-:W-:Y:S01]  /*0fd0*/  ULDC.64 UR26, c[0x0][0x208] ;  /* 0x00008200001a7ab9 */ /* 0x000fe20000000a00 */
[----:B------:R-:W-:-:S04]  /*0fe0*/  ISETP.NE.U32.AND P0, PT, RZ, UR4, PT ;  /* 0x00000004ff007c0c */ /* 0x000fc8000bf05070 */
[----:B------:R-:W-:-:S13]  /*0ff0*/  ISETP.NE.AND.EX P0, PT, RZ, UR5, PT, P0 ;  /* 0x00000005ff007c0c */ /* 0x000fda000bf05300 */
[----:B------:R-:W-:Y:S05]  /*1000*/  @!P0 BRA `(.L_x_11) ;  /* 0x0000000000208947 */ /* 0x000fea0003800000 */
[----:B-1----:R-:W1:Y:S02]  /*1010*/  LDC.64 R2, c[0x0][0x598] ;  /* 0x00016600ff027b82 */ /* 0x002e640000000a00 */
[----:B-1----:R-:W2:Y:S02]  /*1020*/  LDG.E.64 R2, desc[UR26][R2.64] ;  /* 0x0000001a02027981 */ /* 0x002ea4000c1e1b00 */
[----:B--2---:R-:W-:-:S04]  /*1030*/  ISETP.NE.U32.AND P0, PT, R2, RZ, PT ;  /* 0x000000ff0200720c */ /* 0x004fc80003f05070 */
[----:B------:R-:W-:-:S13]  /*1040*/  ISETP.NE.AND.EX P0, PT, R3, RZ, PT, P0 ;  /* 0x000000ff0300720c */ /* 0x000fda0003f05300 */
[----:B------:R-:W-:Y:S05]  /*1050*/  @!P0 BRA `(.L_x_11) ;  /* 0x00000000000c8947 */ /* 0x000fea0003800000 */
[----:B------:R-:W2:Y:S02]  /*1060*/  LD.E R2, desc[UR26][R2.64] ;  /* 0x0000001a02027980 */ /* 0x000ea4000c101900 */
[----:B--2---:R-:W-:Y:S01]  /*1070*/  R2UR UR8, R2 ;  /* 0x00000000020872ca */ /* 0x004fe200000e0000 */
[----:B------:R-:W-:-:S14]  /*1080*/  BRA `(.L_x_12) ;  /* 0x0000000000247947 */ /* 0x000fdc0003800000 */
.L_x_11:
[----:B------:R-:W-:Y:S02]  /*1090*/  ULDC.64 UR4, c[0x0][0x588] ;  /* 0x0001620000047ab9 */ /* 0x000fe40000000a00 */
[----:B------:R-:W-:-:S04]  /*10a0*/  ISETP.NE.U32.AND P0, PT, RZ, UR4, PT ;  /* 0x00000004ff007c0c */ /* 0x000fc8000bf05070 */
[----:B------:R-:W-:-:S13]  /*10b0*/  ISETP.NE.AND.EX P0, PT, RZ, UR5, PT, P0 ;  /* 0x00000005ff007c0c */ /* 0x000fda000bf05300 */
[----:B------:R-:W-:Y:S05]  /*10c0*/  @!P0 BRA `(.L_x_13) ;  /* 0x0000000000108947 */ /* 0x000fea0003800000 */
[----:B-1----:R-:W1:Y:S02]  /*10d0*/  LDC.64 R2, c[0x0][0x588] ;  /* 0x00016200ff027b82 */ /* 0x002e640000000a00 */
[----:B-1----:R-:W2:Y:S02]  /*10e0*/  LDG.E R2, desc[UR26][R2.64] ;  /* 0x0000001a02027981 */ /* 0x002ea4000c1e1900 */
[----:B--2---:R-:W-:Y:S01]  /*10f0*/  R2UR UR8, R2 ;  /* 0x00000000020872ca */ /* 0x004fe200000e0000 */
[----:B------:R-:W-:-:S14]  /*1100*/  BRA `(.L_x_12) ;  /* 0x0000000000047947 */ /* 0x000fdc0003800000 */
.L_x_13:
[----:B------:R-:W-:-:S05]  /*1110*/  ULDC UR8, c[0x0][0x580] ;  /* 0x0001600000087ab9 */ /* 0x000fca0000000800 */
.L_x_12:
[----:B------:R-:W-:Y:S02]  /*1120*/  ULDC.64 UR4, c[0x0][0x5a0] ;  /* 0x0001680000047ab9 */ /* 0x000fe40000000a00 */
        /* <DEDUP_REMOVED lines=11> */
.L_x_14:
        /* <DEDUP_REMOVED lines=8> */
.L_x_16:
[----:B------:R-:W-:-:S05]  /*1260*/  ULDC UR9, c[0x0][0x584] ;  /* 0x0001610000097ab9 */ /* 0x000fca0000000800 */
.L_x_15:
[----:B------:R-:W-:-:S13]  /*1270*/  LOP3.LUT P0, RZ, R4, 0xff, RZ, 0xc0, !PT ;  /* 0x000000ff04ff7812 */ /* 0x000fda000780c0ff */
[----:B------:R-:W-:Y:S05]  /*1280*/  @!P0 EXIT ;  /* 0x000000000000894d */ /* 0x000fea0003800000 */
[----:B-1----:R-:W1:Y:S01]  /*1290*/  LDC.64 R2, c[0x0][0x5c8] ;  /* 0x00017200ff027b82 */ /* 0x002e620000000a00 */
[----:B------:R-:W-:Y:S01]  /*12a0*/  ULDC UR4, c[0x0][0x28c] ;  /* 0x0000a30000047ab9 */ /* 0x000fe20000000800 */
[----:B------:R-:W-:Y:S02]  /*12b0*/  ULOP3.LUT UR10, UR7, 0x1, URZ, 0xfc, !UPT ;  /* 0x00000001070a7892 */ /* 0x000fe4000f8efc3f */
[----:B------:R-:W-:-:S04]  /*12c0*/  UIADD3 UR4, UR4, 0x3f, URZ ;  /* 0x0000003f04047890 */ /* 0x000fc8000fffe03f */
[----:B------:R-:W-:-:S04]  /*12d0*/  USHF.R.S32.HI UR5, URZ, 0x1f, UR4 ;  /* 0x0000001f3f057899 */ /* 0x000fc80008011404 */
[----:B------:R-:W-:-:S03]  /*12e0*/  ULEA.HI UR5, UR5, UR4, URZ, 0x6 ;  /* 0x0000000405057291 */ /* 0x000fc6000f8f303f */
[----:B------:R-:W-:Y:S01]  /*12f0*/  UMOV UR4, URZ ;  /* 0x0000003f00047c82 */ /* 0x000fe20008000000 */
[----:B------:R-:W-:-:S03]  /*1300*/  USHF.R.S32.HI UR11, URZ, 0x6, UR5 ;  /* 0x000000063f0b7899 */ /* 0x000fc60008011405 */
[----:B------:R-:W-:Y:S01]  /*1310*/  UMOV UR5, URZ ;  /* 0x0000003f00057c82 */ /* 0x000fe20008000000 */
[C-C-:B-1----:R-:W-:Y:S01]  /*1320*/  SHF.L.U64.HI R6, R2.reuse, 0x7, R3.reuse ;  /* 0x0000000702067819 */ /* 0x142fe20000010203 */
[C---:B------:R-:W-:Y:S01]  /*1330*/  IMAD.SHL.U32 R7, R2.reuse, 0x80, RZ ;  /* 0x0000008002077824 */ /* 0x040fe200078e00ff */
[C-C-:B------:R-:W-:Y:S01]  /*1340*/  SHF.L.U64.HI R4, R2.reuse, 0x3, R3.reuse ;  /* 0x0000000302047819 */ /* 0x140fe20000010203 */
[C---:B------:R-:W-:Y:S01]  /*1350*/  IMAD.SHL.U32 R9, R2.reuse, 0x100, RZ ;  /* 0x0000010002097824 */ /* 0x040fe200078e00ff */
[C---:B------:R-:W-:Y:S01]  /*1360*/  SHF.L.U64.HI R8, R2.reuse, 0x8, R3 ;  /* 0x0000000802087819 */ /* 0x040fe20000010203 */
[----:B------:R-:W-:-:S07]  /*1370*/  IMAD.SHL.U32 R3, R2, 0x8, RZ ;  /* 0x0000000802037824 */ /* 0x000fce00078e00ff */
.L_x_43:
[----:B------:R-:W-:Y:S01]  /*1380*/  STL [R1+0xe8c], RZ ;  /* 0x000e8cff01007387 */ /* 0x000fe20000100800 */
[----:B-1----:R-:W1:Y:S01]  /*1390*/  S2UR UR15, SR_CgaCtaId ;  /* 0x00000000000f79c3 */ /* 0x002e620000008800 */
[----:B------:R-:W-:Y:S01]  /*13a0*/  UMOV UR14, 0x400 ;  /* 0x00000400000e7882 */ /* 0x000fe20000000000 */
[----:B------:R-:W-:Y:S01]  /*13b0*/  UMOV UR6, URZ ;  /* 0x0000003f00067c82 */ /* 0x000fe20008000000 */
[----:B------:R-:W-:Y:S01]  /*13c0*/  STL [R1+0xe88], RZ ;  /* 0x000e88ff01007387 */ /* 0x000fe20000100800 */
[----:B------:R-:W-:Y:S01]  /*13d0*/  UMOV UR16, URZ ;  /* 0x0000003f00107c82 */ /* 0x000fe20008000000 */
[----:B------:R-:W-:Y:S01]  /*13e0*/  UMOV UR17, URZ ;  /* 0x0000003f00117c82 */ /* 0x000fe20008000000 */
[----:B------:R-:W-:Y:S01]  /*13f0*/  UMOV UR24, UR5 ;  /* 0x0000000500187c82 */ /* 0x000fe20008000000 */
[----:B------:R-:W-:Y:S01]  /*1400*/  STL [R1+0xe84], RZ ;  /* 0x000e84ff01007387 */ /* 0x000fe20000100800 */
[----:B0-----:R-:W2:Y:S01]  /*1410*/  LDC R16, c[0x0][0x28c] ;  /* 0x0000a300ff107b82 */ /* 0x001ea20000000800 */
[----:B------:R-:W-:-:S02]  /*1420*/  CS2R R236, SRZ ;  /* 0x0000000000ec7805 */ /* 0x000fc4000001ff00 */
[----:B------:R-:W-:Y:S01]  /*1430*/  CS2R R234, SRZ ;  /* 0x0000000000ea7805 */ /* 0x000fe2000001ff00 */
[----:B------:R-:W-:Y:S01]  /*1440*/  STL [R1+0xe80], RZ ;  /* 0x000e80ff01007387 */ /* 0x000fe20000100800 */
[----:B------:R-:W-:Y:S02]  /*1450*/  CS2R R232, SRZ ;  /* 0x0000000000e87805 */ /* 0x000fe4000001ff00 */
[----:B------:R-:W-:Y:S02]  /*1460*/  CS2R R230, SRZ ;  /* 0x0000000000e67805 */ /* 0x000fe4000001ff00 */
[----:B------:R-:W-:Y:S01]  /*1470*/  CS2R R228, SRZ ;  /* 0x0000000000e47805 */ /* 0x000fe2000001ff00 */
[----:B------:R-:W-:Y:S01]  /*1480*/  STL [R1+0xe7c], RZ ;  /* 0x000e7cff01007387 */ /* 0x000fe20000100800 */
[----:B------:R-:W-:Y:S02]  /*1490*/  CS2R R226, SRZ ;  /* 0x0000000000e27805 */ /* 0x000fe4000001ff00 */
[----:B------:R-:W-:-:S02]  /*14a0*/  CS2R R224, SRZ ;  /* 0x0000000000e07805 */ /* 0x000fc4000001ff00 */
[----:B------:R-:W-:Y:S01]  /*14b0*/  CS2R R222, SRZ ;  /* 0x0000000000de7805 */ /* 0x000fe2000001ff00 */
[----:B------:R-:W-:Y:S01]  /*14c0*/  STL [R1+0xe78], RZ ;  /* 0x000e78ff01007387 */ /* 0x000fe20000100800 */
[----:B------:R-:W-:Y:S02]  /*14d0*/  CS2R R220, SRZ ;  /* 0x0000000000dc7805 */ /* 0x000fe4000001ff00 */
[----:B------:R-:W-:Y:S02]  /*14e0*/  CS2R R218, SRZ ;  /* 0x0000000000da7805 */ /* 0x000fe4000001ff00 */
[----:B------:R-:W-:Y:S01]  /*14f0*/  CS2R R216, SRZ ;  /* 0x0000000000d87805 */ /* 0x000fe2000001ff00 */
[----:B------:R-:W-:Y:S01]  /*1500*/  STL [R1+0xe74], RZ ;  /* 0x000e74ff01007387 */ /* 0x000fe20000100800 */
[----:B-1----:R-:W-:Y:S01]  /*1510*/  ULEA UR14, UR15, UR14, 0x18 ;  /* 0x0000000e0f0e7291 */ /* 0x002fe2000f8ec03f */
[----:B0-----:R-:W-:Y:S02]  /*1520*/  CS2R R22, SRZ ;  /* 0x0000000000167805 */ /* 0x001fe4000001ff00 */
[----:B------:R-:W-:Y:S01]  /*1530*/  CS2R R20, SRZ ;  /* 0x0000000000147805 */ /* 0x000fe2000001ff00 */
[----:B------:R-:W-:Y:S01]  /*1540*/  STL [R1+0xe70], RZ ;  /* 0x000e70ff01007387 */ /* 0x000fe20000100800 */
[----:B------:R-:W-:-:S02]  /*1550*/  CS2R R18, SRZ ;  /* 0x0000000000127805 */ /* 0x000fc4000001ff00 */
[----:B------:R-:W-:Y:S02]  /*1560*/  CS2R R120, SRZ ;  /* 0x0000000000787805 */ /* 0x000fe4000001ff00 */
[----:B------:R-:W-:Y:S01]  /*1570*/  CS2R R122, SRZ ;  /* 0x00000000007a7805 */ /* 0x000fe2000001ff00 */
[----:B------:R-:W-:Y:S01]  /*1580*/  STL [R1+0xe6c], RZ ;  /* 0x000e6cff01007387 */ /* 0x000fe20000100800 */
[----:B--2---:R-:W-:Y:S02]  /*1590*/  ISETP.GE.AND P0, PT, R16, 0x1, PT ;  /* 0x000000011000780c */ /* 0x004fe40003f06270 */
[----:B------:R-:W-:Y:S02]  /*15a0*/  CS2R R124, SRZ ;  /* 0x00000000007c7805 */ /* 0x000fe4000001ff00 */
[----:B------:R-:W-:Y:S01]  /*15b0*/  CS2R R126, SRZ ;  /* 0x00000000007e7805 */ /* 0x000fe2000001ff00 */
[----:B------:R-:W-:Y:S01]  /*15c0*/  STL [R1+0xe68], RZ ;  /* 0x000e68ff01007387 */ /* 0x000fe20000100800 */
[----:B------:R-:W-:-:S02]  /*15d0*/  CS2R R128, SRZ ;  /* 0x0000000000807805 */ /* 0x000fc4000001ff00 */
[----:B------:R-:W-:Y:S02]  /*15e0*/  CS2R R130, SRZ ;  /* 0x0000000000827805 */ /* 0x000fe4000001ff00 */
[----:B------:R-:W-:Y:S01]  /*15f0*/  CS2R R132, SRZ ;  /* 0x0000000000847805 */ /* 0x000fe2000001ff00 */
[----:B------:R-:W-:Y:S01]  /*1600*/  STL [R1+0xe64], RZ ;  /* 0x000e64ff01007387 */ /* 0x000fe20000100800 */
[----:B------:R-:W-:Y:S02]  /*1610*/  CS2R R134, SRZ ;  /* 0x0000000000867805 */ /* 0x000fe4000001ff00 */
        /* <DEDUP_REMOVED lines=116> */
[----:B------:R-:W-:Y:S01]  /*1d60*/  CS2R R118, SRZ ;  /* 0x0000000000767805 */ /* 0x000fe2000001ff00 */
[----:B------:R-:W-:Y:S04]  /*1d70*/  STL [R1+0xdec], RZ ;  /* 0x000decff01007387 */ /* 0x000fe80000100800 */
        /* <DEDUP_REMOVED lines=795> */
[----:B------:R-:W-:Y:S04]  /*4f30*/  STL [R1], RZ ;  /* 0x000000ff01007387 */ /* 0x000fe80000100800 */
[----:B------:R-:W-:Y:S04]  /*4f40*/  STL [R1+0x4], RZ ;  /* 0x000004ff01007387 */ /* 0x000fe80000100800 */
[----:B------:R-:W-:Y:S04]  /*4f50*/  STL [R1+0x8], RZ ;  /* 0x000008ff01007387 */ /* 0x000fe80000100800 */
[----:B------:R-:W-:Y:S04]  /*4f60*/  STL [R1+0xc], RZ ;  /* 0x00000cff01007387 */ /* 0x000fe80000100800 */
[----:B------:R-:W-:Y:S04]  /*4f70*/  STL [R1+0x10], RZ ;  /* 0x000010ff01007387 */ /* 0x000fe80000100800 */
[----:B------:R-:W-:Y:S04]  /*4f80*/  STL [R1+0x14], RZ ;  /* 0x000014ff01007387 */ /* 0x000fe80000100800 */
[----:B------:R-:W-:Y:S04]  /*4f90*/  STL [R1+0x18], RZ ;  /* 0x000018ff01007387 */ /* 0x000fe80000100800 */
[----:B------:R-:W-:Y:S04]  /*4fa0*/  STL [R1+0x1c], RZ ;  /* 0x00001cff01007387 */ /* 0x000fe80000100800 */
[----:B------:R-:W-:Y:S01]  /*4fb0*/  STL [R1+0x20], RZ ;  /* 0x000020ff01007387 */ /* 0x000fe20000100800 */
[----:B------:R-:W0:Y:S03]  /*4fc0*/  S2R R15, SR_TID.X ;  /* 0x00000000000f7919 */ /* 0x000e260000002100 */
        /* <DEDUP_REMOVED lines=8> */
[----:B0-----:R-:W-:-:S03]  /*5050*/  LOP3.LUT R15, R15, 0x80, RZ, 0xc0, !PT ;  /* 0x000000800f0f7812 */ /* 0x001fc600078ec0ff */
[----:B------:R-:W-:Y:S01]  /*5060*/  STL [R1+0x44], RZ ;  /* 0x000044ff01007387 */ /* 0x000fe20000100800 */
[----:B------:R-:W-:-:S03]  /*5070*/  SHF.R.U32.HI R15, RZ, 0x7, R15 ;  /* 0x00000007ff0f7819 */ /* 0x000fc6000001160f */
        /* <DEDUP_REMOVED lines=33> */
[----:B------:R-:W0:Y:S04]  /*5290*/  SHFL.IDX PT, R15, R15, RZ, 0x1f ;  /* 0x00001fff0f0f7589 */ /* 0x000e2800000e0000 */
[----:B------:R1:W-:Y:S04]  /*52a0*/  STL [R1+0xcc], RZ ;  /* 0x0000ccff01007387 */ /* 0x0003e80000100800 */
[----:B------:R1:W-:Y:S04]  /*52b0*/  STL [R1+0xd0], RZ ;  /* 0x0000d0ff01007387 */ /* 0x0003e80000100800 */
[----:B------:R1:W-:Y:S04]  /*52c0*/  STL [R1+0xd4], RZ ;  /* 0x0000d4ff01007387 */ /* 0x0003e80000100800 */
[----:B------:R1:W-:Y:S04]  /*52d0*/  STL [R1+0xd8], RZ ;  /* 0x0000d8ff01007387 */ /* 0x0003e80000100800 */
[----:B------:R1:W-:Y:S04]  /*52e0*/  STL [R1+0xdc], RZ ;  /* 0x0000dcff01007387 */ /* 0x0003e80000100800 */
[----:B------:R1:W-:Y:S01]  /*52f0*/  STL [R1+0xe0], RZ ;  /* 0x0000e0ff01007387 */ /* 0x0003e20000100800 */
[----:B0-----:R-:W-:Y:S01]  /*5300*/  R2UR UR12, R15 ;  /* 0x000000000f0c72ca */ /* 0x001fe200000e0000 */
[----:B------:R-:W-:-:S02]  /*5310*/  IMAD.U32 R15, RZ, RZ, UR4 ;  /* 0x00000004ff0f7e24 */ /* 0x000fc4000f8e00ff */
[----:B------:R1:W-:Y:S04]  /*5320*/  STL [R1+0xe4], RZ ;  /* 0x0000e4ff01007387 */ /* 0x0003e80000100800 */
[----:B------:R1:W-:Y:S04]  /*5330*/  STL [R1+0xe8], RZ ;  /* 0x0000e8ff01007387 */ /* 0x0003e80000100800 */
[----:B------:R1:W-:Y:S02]  /*5340*/  STL [R1+0xec], RZ ;  /* 0x0000ecff01007387 */ /* 0x0003e40000100800 */
[----:B------:R-:W-:-:S02]  /*5350*/  ULEA.HI UR13, UR12, UR12, URZ, 0x1 ;  /* 0x0000000c0c0d7291 */ /* 0x000fc4000f8f083f */
[----:B------:R1:W-:Y:S02]  /*5360*/  STL [R1+0xf0], RZ ;  /* 0x0000f0ff01007387 */ /* 0x0003e40000100800 */
[----:B------:R-:W-:Y:S02]  /*5370*/  ULOP3.LUT UR13, UR13, 0xffffe, URZ, 0xc0, !UPT ;  /* 0x000ffffe0d0d7892 */ /* 0x000fe4000f8ec03f */
[----:B------:R1:W-:Y:S02]  /*5380*/  STL [R1+0xf4], RZ ;  /* 0x0000f4ff01007387 */ /* 0x0003e40000100800 */
[----:B------:R-:W-:Y:S02]  /*5390*/  UIADD3 UR13, UR12, -UR13, URZ ;  /* 0x8000000d0c0d7290 */ /* 0x000fe4000fffe03f */
[----:B------:R1:W-:Y:S02]  /*53a0*/  STL [R1+0xf8], RZ ;  /* 0x0000f8ff01007387 */ /* 0x0003e40000100800 */
[----:B------:R-:W-:-:S02]  /*53b0*/  ULEA UR13, UR13, UR14, 0xc ;  /* 0x0000000e0d0d7291 */ /* 0x000fc4000f8e603f */
[----:B------:R1:W-:Y:S02]  /*53c0*/  STL [R1+0xfc], RZ ;  /* 0x0000fcff01007387 */ /* 0x0003e40000100800 */
[----:B------:R-:W-:Y:S02]  /*53d0*/  UIADD3 UR13, UR13, 0x100, URZ ;  /* 0x000001000d0d7890 */ /* 0x000fe4000fffe03f */
[----:B------:R1:W-:Y:S02]  /*53e0*/  STL [R1+0x100], RZ ;  /* 0x000100ff01007387 */ /* 0x0003e40000100800 */
[----:B------:R-:W-:Y:S02]  /*53f0*/  USHF.R.U32.HI UR13, URZ, 0x4, UR13 ;  /* 0x000000043f0d7899 */ /* 0x000fe4000801160d */
[----:B------:R1:W-:Y:S02]  /*5400*/  STL [R1+0x104], RZ ;  /* 0x000104ff01007387 */ /* 0x0003e40000100800 */
[----:B------:R-:W-:-:S02]  /*5410*/  ULOP3.LUT UR15, UR13, 0x3fff, URZ, 0xc0, !UPT ;  /* 0x00003fff0d0f7892 */ /* 0x000fc4000f8ec03f */
[----:B------:R1:W-:Y:S04]  /*5420*/  STL [R1+0x108], RZ ;  /* 0x000108ff01007387 */ /* 0x0003e80000100800 */
        /* <DEDUP_REMOVED lines=28> */
[----:B------:R1:W-:Y:S01]  /*55f0*/  STL [R1+0x17c], RZ ;  /* 0x00017cff01007387 */ /* 0x0003e20000100800 */
[----:B------:R-:W-:Y:S05]  /*5600*/  @!P0 BRA `(.L_x_17) ;  /* 0x000000c800e08947 */ /* 0x000fea0003800000 */
[----:B------:R-:W-:-:S06]  /*5610*/  UISETP.NE.AND UP0, UPT, UR10, 0x3, UPT ;  /* 0x000000030a00788c */ /* 0x000fcc000bf05270 */
[----:B------:R-:W-:-:S13]  /*5620*/  PLOP3.LUT P1, PT, PT, PT, UP0, 0x80, 0x0 ;  /* 0x000000000000781c */ /* 0x000fda0003f2f008 */
[----:B------:R-:W-:Y:S05]  /*5630*/  @!P1 BRA `(.L_x_18) ;  /* 0x0000000000049947 */ /* 0x000fea0003800000 */
[----:B------:R-:W-:Y:S01]  /*5640*/  BPT.TRAP 0x1 ;  /* 0x000000040000795c */ /* 0x000fe20000300000 */
.L_x_18:
[----:B------:R-:W-:Y:S01]  /*5650*/  ULEA UR12, UR5, UR14, 0x3 ;  /* 0x0000000e050c7291 */ /* 0x000fe2000f8e183f */
[----:B------:R-:W-:-:S05]  /*5660*/  IMAD.U32 R15, RZ, RZ, UR4 ;  /* 0x00000004ff0f7e24 */ /* 0x000fca000f8e00ff */
[----:B------:R-:W-:-:S04]  /*5670*/  SHF.L.U32 R15, R15, 0x1f, RZ ;  /* 0x0000001f0f0f7819 */ /* 0x000fc800000006ff */
[----:B------:R0:W2:Y:S01]  /*5680*/  SYNCS.PHASECHK.TRANS64.TRYWAIT P0, [UR12], R15 ;  /* 0x0000000fff0075a7 */ /* 0x0000a2000800014c */
[----:B------:R-:W-:Y:S05]  /*5690*/  @!P1 BRA `(.L_x_19) ;  /* 0x0000000000049947 */ /* 0x000fea0003800000 */
[----:B------:R-:W-:Y:S01]  /*56a0*/  BPT.TRAP 0x1 ;  /* 0x000000040000795c */ /* 0x000fe20000300000 */
.L_x_19:
[----:B------:R3:W-:Y:S01]  /*56b0*/  STL [R1+0xe8c], RZ ;  /* 0x000e8cff01007387 */ /* 0x0007e20000100800 */
[----:B------:R-:W-:Y:S01]  /*56c0*/  UMOV UR6, 0x2 ;  /* 0x0000000200067882 */ /* 0x000fe20000000000 */
[----:B--2---:R-:W-:Y:S05]  /*56d0*/  @P0 BRA `(.L_x_20) ;  /* 0x0000000000080947 */ /* 0x004fea0003800000 */
[----:B------:R-:W2:Y:S02]  /*56e0*/  SYNCS.PHASECHK.TRANS64.TRYWAIT P0, [UR12], R15 ;  /* 0x0000000fff0075a7 */ /* 0x000ea4000800014c */
[----:B--2---:R-:W-:Y:S05]  /*56f0*/  @!P0 BRA `(.L_x_21) ;  /* 0x0000065c00ac8947 */ /* 0x004fea0003800000 */
.L_x_20:
[----:B------:R-:W-:Y:S01]  /*5700*/  STL [R1+0x1194], R14 ;  /* 0x0011940e01007387 */ /* 0x000fe20000100800 */
[----:B------:R-:W-:Y:S01]  /*5710*/  UIADD3 UR12, UR14, 0x18100, URZ ;  /* 0x000181000e0c7890 */ /* 0x000fe2000fffe03f */
[----:B------:R-:W-:Y:S01]  /*5720*/  WARPGROUP.ARRIVE ;  /* 0x00000000000079c5 */ /* 0x000fe20000000000 */
[----:B------:R-:W-:Y:S01]  /*5730*/  ULOP3.LUT UR16, UR15, 0x10000, URZ, 0xfc, !UPT ;  /* 0x000100000f107892 */ /* 0x000fe2000f8efc3f */
[----:B------:R-:W-:Y:S01]  /*5740*/  STL [R1+0x1190], R13 ;  /* 0x0011900d01007387 */ /* 0x000fe20000100800 */
[----:B------:R-:W-:Y:S01]  /*5750*/  USHF.R.U32.HI UR12, URZ, 0x4, UR12 ;  /* 0x000000043f0c7899 */ /* 0x000fe2000801160c */
[----:B------:R-:W-:Y:S02]  /*5760*/  UMOV UR17, 0x80000020 ;  /* 0x8000002000117882 */ /* 0x000fe40000000000 */
[----:B------:R-:W-:Y:S01]  /*5770*/  STL [R1+0x118c], R12 ;  /* 0x00118c0c01007387 */ /* 0x000fe20000100800 */
[----:B------:R-:W-:Y:S01]  /*5780*/  ULOP3.LUT UR12, UR12, 0x3fff, URZ, 0xc0, !UPT ;  /* 0x00003fff0c0c7892 */ /* 0x000fe2000f8ec03f */
[----:B------:R-:W-:-:S02]  /*5790*/  UMOV UR19, 0x80000020 ;  /* 0x8000002000137882 */ /* 0x000fc40000000000 */
[----:B------:R-:W-:Y:S01]  /*57a0*/  STL [R1+0x1188], R11 ;  /* 0x0011880b01007387 */ /* 0x000fe20000100800 */
[----:B------:R-:W-:Y:S02]  /*57b0*/  ULOP3.LUT UR13, UR12, 0x10000, URZ, 0xfc, !UPT ;  /* 0x000100000c0d7892 */ /* 0x000fe4000f8efc3f */
[----:B------:R-:W-:Y:S01]  /*57c0*/  UIMAD UR12, UR5, 0x600, UR16 ;  /* 0x00000600050c78a4 */ /* 0x000fe2000f8e0210 */
[----:B------:R-:W-:Y:S01]  /*57d0*/  STL [R1+0x1184], R10 ;  /* 0x0011840a01007387 */ /* 0x000fe20000100800 */
[----:B------:R-:W-:Y:S01]  /*57e0*/  UIMAD UR13, UR5, 0x600, UR13 ;  /* 0x00000600050d78a4 */ /* 0x000fe2000f8e020d */
[----:B------:R-:W-:Y:S02]  /*57f0*/  UMOV UR21, UR17 ;  /* 0x0000001100157c82 */ /* 0x000fe40008000000 */
[----:B------:R-:W-:Y:S01]  /*5800*/  STL [R1+0x1180], R9 ;  /* 0x0011800901007387 */ /* 0x000fe20000100800 */
[----:B------:R-:W-:Y:S01]  /*5810*/  UIADD3 UR22, UR13, 0x300, URZ ;  /* 0x000003000d167890 */ /* 0x000fe2000fffe03f */
[----:B------:R-:W-:-:S02]  /*5820*/  UMOV UR16, UR12 ;  /* 0x0000000c00107c82 */ /* 0x000fc40008000000 */
[----:B------:R-:W-:Y:S01]  /*5830*/  STL [R1+0x117c], R8 ;  /* 0x00117c0801007387 */ /* 0x000fe20000100800 */
[----:B------:R-:W-:Y:S01]  /*5840*/  UMOV UR18, UR13 ;  /* 0x0000000d00127c82 */ /* 0x000fe20008000000 */
[----:B------:R-:W-:Y:S01]  /*5850*/  UMOV UR20, UR16 ;  /* 0x0000001000147c82 */ /* 0x000fe20008000000 */
[----:B------:R-:W-:Y:S01]  /*5860*/  QGMMA.64x192x32.F32.E4M3.E4M3 R28, gdesc[UR16], RZ, !UPT, gsb0 ;  /* 0x02e00000101c79f3 */ /* 0x000fe2000c0008ff */
[----:B------:R-:W-:Y:S01]  /*5870*/  STL [R1+0x1178], R7 ;  /* 0x0011780701007387 */ /* 0x000fe20000100800 */
[----:B------:R-:W-:-:S03]  /*5880*/  UMOV UR23, 0x80000020 ;  /* 0x8000002000177882 */ /* 0x000fc60000000000 */
[----:B------:R-:W-:Y:S04]  /*5890*/  STL [R1+0x1174], R6 ;  /* 0x0011740601007387 */ /* 0x000fe80000100800 */
[----:B------:R-:W-:Y:S04]  /*58a0*/  STL [R1+0x1170], R5 ;  /* 0x0011700501007387 */ /* 0x000fe80000100800 */
[----:B------:R-:W-:Y:S04]  /*58b0*/  STL [R1+0x116c], R4 ;  /* 0x00116c0401007387 */ /* 0x000fe80000100800 */
[----:B------:R-:W-:Y:S04]  /*58c0*/  STL [R1+0x1168], R3 ;  /* 0x0011680301007387 */ /* 0x000fe80000100800 */
[----:B------:R-:W-:Y:S04]  /*58d0*/  STL [R1+0x1164], R2 ;  /* 0x0011640201007387 */ /* 0x000fe80000100800 */
[----:B------:R-:W-:Y:S04]  /*58e0*/  STL [R1+0x1160], R0 ;  /* 0x0011600001007387 */ /* 0x000fe80000100800 */
        /* <DEDUP_REMOVED lines=43> */
[----:B------:R-:W-:-:S02]  /*5ba0*/  WARPGROUP.DEPBAR.LE gsb0, 0x0 ;  /* 0x00008000000079c5 */ /* 0x000fc40000010000 */
[----:B------:R-:W-:Y:S01]  /*5bb0*/  IMAD.MOV.U32 R25, RZ, RZ, R29 ;  /* 0x000000ffff197224 */ /* 0x000fe200078e001d */
[----:B------:R-:W-:Y:S01]  /*5bc0*/  STL [R1+0xddc], RZ ;  /* 0x000ddcff01007387 */ /* 0x000fe20000100800 */
[----:B------:R-:W-:Y:S02]  /*5bd0*/  IMAD.MOV.U32 R24, RZ, RZ, R28 ;  /* 0x000000ffff187224 */ /* 0x000fe400078e001c */
[----:B------:R-:W-:Y:S01]  /*5be0*/  IMAD.MOV.U32 R17, RZ, RZ, R121 ;  /* 0x000000ffff117224 */ /* 0x000fe200078e0079 */
[----:B------:R-:W-:Y:S01]  /*5bf0*/  STL [R1+0xdd8], RZ ;  /* 0x000dd8ff01007387 */ /* 0x000fe20000100800 */
[----:B--2---:R-:W-:Y:S02]  /*5c00*/  IMAD.MOV.U32 R16, RZ, RZ, R122 ;  /* 0x000000ffff107224 */ /* 0x004fe400078e007a */
[----:B0-----:R-:W-:Y:S01]  /*5c10*/  IMAD.MOV.U32 R15, RZ, RZ, R123 ;  /* 0x000000ffff0f7224 */ /* 0x001fe200078e007b */
        /* <DEDUP_REMOVED lines=227> */
[----:B------:R-:W-:Y:S04]  /*6a50*/  STL.64 [R1+0x488], R30 ;  /* 0x0004881e01007387 */ /* 0x000fe80000100a00 */
        /* <DEDUP_REMOVED lines=44> */
[----:B------:R0:W-:Y:S04]  /*6d20*/  STL [R1+0x5f0], R120 ;  /* 0x0005f07801007387 */ /* 0x0001e80000100800 */
[----:B------:R-:W-:Y:S04]  /*6d30*/  STL [R1+0xa48], RZ ;  /* 0x000a48ff01007387 */ /* 0x000fe80000100800 */
[----:B------:R-:W-:Y:S01]  /*6d40*/  STL [R1+0xa44], RZ ;  /* 0x000a44ff01007387 */ /* 0x000fe20000100800 */
[----:B0-----:R-:W-:-:S03]  /*6d50*/  WARPGROUP.ARRIVE ;  /* 0x00000000000079c5 */ /* 0x001fc60000000000 */
[----:B------:R-:W-:Y:S03]  /*6d60*/  STL [R1+0xa40], RZ ;  /* 0x000a40ff01007387 */ /* 0x000fe60000100800 */
[----:B------:R-:W-:Y:S01]  /*6d70*/  QGMMA.64x192x32.F32.E4M3.E4M3 R28, gdesc[UR20], RZ, !UPT, gsb0 ;  /* 0x02e00000141c79f3 */ /* 0x000fe2000c0008ff */
[----:B------:R-:W-:Y:S01]  /*6d80*/  STL [R1+0xa3c], RZ ;  /* 0x000a3cff01007387 */ /* 0x000fe20000100800 */
[----:B------:R-:W-:Y:S01]  /*6d90*/  UIADD3 UR20, UR12, 0x200, URZ ;  /* 0x000002000c147890 */ /* 0x000fe2000fffe03f */
[----:B------:R-:W-:Y:S02]  /*6da0*/  UMOV UR21, 0x80000020 ;  /* 0x8000002000157882 */ /* 0x000fe40000000000 */
[----:B------:R-:W-:Y:S01]  /*6db0*/  STL [R1+0xa38], RZ ;  /* 0x000a38ff01007387 */ /* 0x000fe20000100800 */
[----:B------:R-:W-:-:S03]  /*6dc0*/  UMOV UR17, UR21 ;  /* 0x0000001500117c82 */ /* 0x000fc60008000000 */
[----:B------:R-:W-:Y:S01]  /*6dd0*/  STL [R1+0xa34], RZ ;  /* 0x000a34ff01007387 */ /* 0x000fe20000100800 */
[----:B------:R-:W-:-:S03]  /*6de0*/  UMOV UR16, UR20 ;  /* 0x0000001400107c82 */ /* 0x000fc60008000000 */
        /* <DEDUP_REMOVED lines=10> */
[----:B------:R-:W-:-:S03]  /*6e90*/  WARPGROUP.DEPBAR.LE gsb0, 0x0 ;  /* 0x00008000000079c5 */ /* 0x000fc60000010000 */
[----:B------:R-:W-:Y:S04]  /*6ea0*/  STL.64 [R1], R28 ;  /* 0x0000001c01007387 */ /* 0x000fe80000100a00 */
        /* <DEDUP_REMOVED lines=46> */
[----:B------:R0:W-:Y:S04]  /*7190*/  STL.64 [R1+0x178], R122 ;  /* 0x0001787a01007387 */ /* 0x0001e80000100a00 */
[----:B------:R-:W-:Y:S04]  /*71a0*/  STL [R1+0xa08], RZ ;  /* 0x000a08ff01007387 */ /* 0x000fe80000100800 */
[----:B------:R-:W-:Y:S01]  /*71b0*/  STL [R1+0xa04], RZ ;  /* 0x000a04ff01007387 */ /* 0x000fe20000100800 */
[----:B0-----:R-:W-:-:S03]  /*71c0*/  WARPGROUP.ARRIVE ;  /* 0x00000000000079c5 */ /* 0x001fc60000000000 */
[----:B------:R-:W-:Y:S04]  /*71d0*/  STL [R1+0xa00], RZ ;  /* 0x000a00ff01007387 */ /* 0x000fe80000100800 */
[----:B------:R-:W-:Y:S01]  /*71e0*/  STL [R1+0x9fc], RZ ;  /* 0x0009fcff01007387 */ /* 0x000fe20000100800 */
[----:B------:R-:W-:Y:S03]  /*71f0*/  QGMMA.64x192x32.F32.E4M3.E4M3 R120, gdesc[UR20], RZ, !UPT, gsb0 ;  /* 0x02e00000147879f3 */ /* 0x000fe6000c0008ff */
        /* <DEDUP_REMOVED lines=13> */
[----:B------:R0:W-:Y:S04]  /*72d0*/  STL.64 [R1+0x1310], R214 ;  /* 0x001310d601007387 */ /* 0x0001e80000100a00 */
[----:B------:R-:W-:Y:S04]  /*72e0*/  STL.64 [R1+0x1308], R212 ;  /* 0x001308d401007387 */ /* 0x000fe80000100a00 */
[----:B------:R-:W-:Y:S04]  /*72f0*/  STL.64 [R1+0x1300], R210 ;  /* 0x001300d201007387 */ /* 0x000fe80000100a00 */
[----:B------:R-:W-:Y:S01]  /*7300*/  STL.64 [R1+0x12f8], R208 ;  /* 0x0012f8d001007387 */ /* 0x000fe20000100a00 */
[----:B0-----:R-:W-:-:S02]  /*7310*/  IMAD.MOV.U32 R215, RZ, RZ, R25 ;  /* 0x000000ffffd77224 */ /* 0x001fc400078e0019 */
[----:B------:R-:W-:Y:S01]  /*7320*/  IMAD.MOV.U32 R214, RZ, RZ, R24 ;  /* 0x000000ffffd67224 */ /* 0x000fe200078e0018 */
        /* <DEDUP_REMOVED lines=49> */
[----:B------:R-:W-:Y:S01]  /*7640*/  QGMMA.64x192x32.F32.E4M3.E4M3 R28, gdesc[UR16], RZ, !UPT, gsb0 ;  /* 0x02e00000101c79f3 */ /* 0x000fe2000c0008ff */
[----:B------:R-:W-:Y:S02]  /*7650*/  UIADD3 UR16, UR12, 0x400, URZ ;  /* 0x000004000c107890 */ /* 0x000fe4000fffe03f */
[----:B------:R-:W-:Y:S01]  /*7660*/  STL [R1+0x9b8], RZ ;  /* 0x0009b8ff01007387 */ /* 0x000fe20000100800 */
[----:B------:R-:W-:-:S03]  /*7670*/  UMOV UR17, 0x80000020 ;  /* 0x8000002000117882 */ /* 0x000fc60000000000 */
        /* <DEDUP_REMOVED lines=13> */
[----:B------:R-:W-:Y:S01]  /*7750*/  STL.64 [R1+0x300], R28 ;  /* 0x0003001c01007387 */ /* 0x000fe20000100a00 */
[----:B------:R-:W-:Y:S02]  /*7760*/  IMAD.MOV.U32 R216, RZ, RZ, R104 ;  /* 0x000000ffffd87224 */ /* 0x000fe400078e0068 */
[----:B------:R-:W-:Y:S01]  /*7770*/  IMAD.MOV.U32 R217, RZ, RZ, R105 ;  /* 0x000000ffffd97224 */ /* 0x000fe200078e0069 */
[----:B------:R-:W-:Y:S01]  /*7780*/  STL.64 [R1+0x308], R30 ;  /* 0x0003081e01007387 */ /* 0x000fe20000100a00 */
[----:B------:R-:W-:Y:S02]  /*7790*/  IMAD.MOV.U32 R218, RZ, RZ, R106 ;  /* 0x000000ffffda7224 */ /* 0x000fe400078e006a */
[----:B------:R-:W-:Y:S01]  /*77a0*/  IMAD.MOV.U32 R219, RZ, RZ, R107 ;  /* 0x000000ffffdb7224 */ /* 0x000fe200078e006b */
[----:B------:R-:W-:Y:S01]  /*77b0*/  STL.64 [R1+0x310], R32 ;  /* 0x0003102001007387 */ /* 0x000fe20000100a00 */
[----:B------:R-:W-:Y:S02]  /*77c0*/  IMAD.MOV.U32 R220, RZ, RZ, R108 ;  /* 0x000000ffffdc7224 */ /* 0x000fe400078e006c */
[----:B------:R-:W-:Y:S01]  /*77d0*/  IMAD.MOV.U32 R221, RZ, RZ, R109 ;  /* 0x000000ffffdd7224 */ /* 0x000fe200078e006d */
[----:B------:R-:W-:Y:S01]  /*77e0*/  STL.64 [R1+0x318], R34 ;  /* 0x0003182201007387 */ /* 0x000fe20000100a00 */
[----:B------:R-:W-:-:S02]  /*77f0*/  IMAD.MOV.U32 R222, RZ, RZ, R110 ;  /* 0x000000ffffde7224 */ /* 0x000fc400078e006e */
        /* <DEDUP_REMOVED lines=53> */
[----:B------:R-:W-:Y:S01]  /*7b50*/  UMOV UR18, UR22 ;  /* 0x0000001600127c82 */ /* 0x000fe20008000000 */
[----:B------:R-:W-:Y:S01]  /*7b60*/  UMOV UR19, UR23 ;  /* 0x0000001700137c82 */ /* 0x000fe20008000000 */
        /* <DEDUP_REMOVED lines=170> */
[----:B------:R-:W2:Y:S04]  /*8610*/  LDL.LU R122, [R1+0x488] ;  /* 0x00048800017a7983 */ /* 0x000ea80000300800 */
        /* <DEDUP_REMOVED lines=89> */
[----:B------:R-:W2:Y:S01]  /*8bb0*/  LDL.LU R212, [R1+0x5f0] ;  /* 0x0005f00001d47983 */ /* 0x000ea20000300800 */
[----:B------:R-:W-:-:S02]  /*8bc0*/  IMAD.MOV.U32 R213, RZ, RZ, R17 ;  /* 0x000000ffffd57224 */ /* 0x000fc400078e0011 */
[----:B------:R-:W-:Y:S02]  /*8bd0*/  IMAD.MOV.U32 R214, RZ, RZ, R16 ;  /* 0x000000ffffd67224 */ /* 0x000fe400078e0010 */
[----:B------:R-:W-:Y:S01]  /*8be0*/  IMAD.MOV.U32 R215, RZ, RZ, R15 ;  /* 0x000000ffffd77224 */ /* 0x000fe200078e000f */
[----:B------:R-:W-:Y:S01]  /*8bf0*/  UIADD3 UR16, UR12, 0x2, URZ ;  /* 0x000000020c107890 */ /* 0x000fe2000fffe03f */
[----:B0-----:R-:W4:Y:S01]  /*8c00*/  LDL.LU.64 R24, [R1] ;  /* 0x0000000001187983 */ /* 0x001f220000300a00 */
[----:B------:R-:W-:Y:S01]  /*8c10*/  UIADD3 UR18, UR13, 0x2, URZ ;  /* 0x000000020d127890 */ /* 0x000fe2000fffe03f */
[----:B------:R-:W-:Y:S01]  /*8c20*/  UMOV UR17, 0x80000020 ;  /* 0x8000002000117882 */ /* 0x000fe20000000000 */
[----:B------:R-:W-:Y:S01]  /*8c30*/  UMOV UR19, 0x80000020 ;  /* 0x8000002000137882 */ /* 0x000fe20000000000 */
[----:B------:R-:W4:Y:S04]  /*8c40*/  LDL.LU.64 R26, [R1+0x8] ;  /* 0x00000800011a7983 */ /* 0x000f280000300a00 */
        /* <DEDUP_REMOVED lines=46> */
[----:B------:R-:W-:Y:S04]  /*8f30*/  STL [R1+0x88c], RZ ;  /* 0x00088cff01007387 */ /* 0x000fe80000100800 */
[----:B------:R-:W-:Y:S04]  /*8f40*/  STL [R1+0x888], RZ ;  /* 0x000888ff01007387 */ /* 0x000fe80000100800 */
[----:B------:R-:W-:Y:S04]  /*8f50*/  STL [R1+0x884], RZ ;  /* 0x000884ff01007387 */ /* 0x000fe80000100800 */
[----:B------:R-:W-:Y:S04]  /*8f60*/  STL [R1+0x880], RZ ;  /* 0x000880ff01007387 */ /* 0x000fe80000100800 */
[----:B------:R-:W-:Y:S04]  /*8f70*/  STL [R1+0x87c], RZ ;  /* 0x00087cff01007387 */ /* 0x000fe80000100800 */
[----:B------:R-:W-:Y:S01]  /*8f80*/  STL [R1+0x878], RZ ;  /* 0x000878ff01007387 */ /* 0x000fe20000100800 */
[----:B--2---:R-:W-:-:S06]  /*8f90*/  WARPGROUP.ARRIVE ;  /* 0x00000000000079c5 */ /* 0x004fcc0000000000 */
[----:B------:R-:W-:Y:S03]  /*8fa0*/  QGMMA.64x192x32.F32.E4M3.E4M3 R120, gdesc[UR16], R120, gsb0 ;  /* 0x02e00000107879f3 */ /* 0x000fe60008000878 */
[----:B------:R-:W-:Y:S02]  /*8fb0*/  WARPGROUP.DEPBAR.LE gsb0, 0x0 ;  /* 0x00008000000079c5 */ /* 0x000fe40000010000 */
        /* <DEDUP_REMOVED lines=48> */
[----:B0-----:R-:W2:Y:S04]  /*92c0*/  LDL.LU.64 R214, [R1+0x1310] ;  /* 0x0013100001d67983 */ /* 0x001ea80000300a00 */
[----:B------:R-:W2:Y:S04]  /*92d0*/  LDL.LU.64 R212, [R1+0x1308] ;  /* 0x0013080001d47983 */ /* 0x000ea80000300a00 */
        /* <DEDUP_REMOVED lines=45> */
[----:B------:R-:W2:Y:S01]  /*95b0*/  LDL.LU.64 R120, [R1+0x1198] ;  /* 0x0011980001787983 */ /* 0x000ea20000300a00 */
[----:B------:R-:W-:Y:S01]  /*95c0*/  UIADD3 UR22, UR13, 0x302, URZ ;  /* 0x000003020d167890 */ /* 0x000fe2000fffe03f */
[----:B----4-:R-:W-:Y:S01]  /*95d0*/  WARPGROUP.ARRIVE ;  /* 0x00000000000079c5 */ /* 0x010fe20000000000 */
[----:B------:R-:W-:Y:S01]  /*95e0*/  UMOV UR20, UR16 ;  /* 0x0000001000147c82 */ /* 0x000fe20008000000 */
[----:B------:R-:W-:Y:S01]  /*95f0*/  UMOV UR21, UR17 ;  /* 0x0000001100157c82 */ /* 0x000fe20008000000 */
[----:B------:R-:W-:Y:S01]  /*9600*/  UMOV UR23, 0x80000020 ;  /* 0x8000002000177882 */ /* 0x000fe20000000000 */
[----:B------:R-:W-:Y:S04]  /*9610*/  STL [R1+0x874], RZ ;  /* 0x000874ff01007387 */ /* 0x000fe80000100800 */
[----:B------:R-:W-:Y:S01]  /*9620*/  QGMMA.64x192x32.F32.E4M3.E4M3 R24, gdesc[UR20], R24, gsb0 ;  /* 0x02e00000141879f3 */ /* 0x000fe20008000818 */
[----:B------:R-:W-:Y:S01]  /*9630*/  UIADD3 UR20, UR12, 0x202, URZ ;  /* 0x000002020c147890 */ /* 0x000fe2000fffe03f */
        /* <DEDUP_REMOVED lines=17> */
[----:B------:R-:W-:Y:S01]  /*9750*/  STL.64 [R1], R24 ;  /* 0x0000001801007387 */ /* 0x000fe20000100a00 */
[----:B------:R-:W-:Y:S01]  /*9760*/  UMOV UR16, UR20 ;  /* 0x0000001400107c82 */ /* 0x000fe20008000000 */
[----:B------:R-:W-:Y:S01]  /*9770*/  UMOV UR17, UR21 ;  /* 0x0000001500117c82 */ /* 0x000fe20008000000 */
        /* <DEDUP_REMOVED lines=24> */
[----:B------:R-:W-:Y:S01]  /*9900*/  STL.64 [R1+0xb0], R68 ;  /* 0x0000b04401007387 */ /* 0x000fe20000100a00 */
[----:B--2---:R-:W-:-:S03]  /*9910*/  WARPGROUP.ARRIVE ;  /* 0x00000000000079c5 */ /* 0x004fc60000000000 */
[----:B------:R-:W-:Y:S03]  /*9920*/  STL.64 [R1+0xb8], R70 ;  /* 0x0000b84601007387 */ /* 0x000fe60000100a00 */
[----:B------:R-:W-:Y:S01]  /*9930*/  QGMMA.64x192x32.F32.E4M3.E4M3 R120, gdesc[UR20], R120, gsb0 ;  /* 0x02e00000147879f3 */ /* 0x000fe20008000878 */
        /* <DEDUP_REMOVED lines=88> */
[----:B0-----:R-:W2:Y:S04]  /*9ec0*/  LDL.LU R140, [R1+0x300] ;  /* 0x00030000018c7983 */ /* 0x001ea80000300800 */
        /* <DEDUP_REMOVED lines=75> */
[----:B------:R-:W4:Y:S04]  /*a380*/  LDL.LU R24, [R1+0x180] ;  /* 0x0001800001187983 */ /* 0x000f280000300800 */
        /* <DEDUP_REMOVED lines=74> */
[----:B------:R-:W4:Y:S01]  /*a830*/  LDL.LU R99, [R1+0x2ac] ;  /* 0x0002ac0001637983 */ /* 0x000f220000300800 */
[----:B--2---:R-:W-:Y:S01]  /*a840*/  WARPGROUP.ARRIVE ;  /* 0x00000000000079c5 */ /* 0x004fe20000000000 */
[----:B------:R-:W-:-:S02]  /*a850*/  IMAD.MOV.U32 R100, RZ, RZ, R14 ;  /* 0x000000ffff647224 */ /* 0x000fc400078e000e */
[----:B------:R-:W-:Y:S01]  /*a860*/  IMAD.MOV.U32 R101, RZ, RZ, R13 ;  /* 0x000000ffff657224 */ /* 0x000fe200078e000d */
[----:B------:R0:W5:Y:S02]  /*a870*/  LDL.LU R14, [R1+0x1194] ;  /* 0x00119400010e7983 */ /* 0x0001640000300800 */
[----:B------:R-:W-:Y:S01]  /*a880*/  QGMMA.64x192x32.F32.E4M3.E4M3 R140, gdesc[UR16], R140, gsb0 ;  /* 0x02e00000108c79f3 */ /* 0x000fe2000800088c */
[----:B------:R-:W-:Y:S02]  /*a890*/  IMAD.MOV.U32 R102, RZ, RZ, R12 ;  /* 0x000000ffff667224 */ /* 0x000fe400078e000c */
[----:B------:R-:W-:Y:S02]  /*a8a0*/  IMAD.MOV.U32 R103, RZ, RZ, R11 ;  /* 0x000000ffff677224 */ /* 0x000fe400078e000b */
[----:B------:R-:W-:Y:S02]  /*a8b0*/  IMAD.MOV.U32 R104, RZ, RZ, R10 ;  /* 0x000000ffff687224 */ /* 0x000fe400078e000a */
[----:B------:R-:W-:-:S02]  /*a8c0*/  IMAD.MOV.U32 R105, RZ, RZ, R9 ;  /* 0x000000ffff697224 */ /* 0x000fc400078e0009 */
[----:B------:R-:W-:Y:S02]  /*a8d0*/  IMAD.MOV.U32 R106, RZ, RZ, R8 ;  /* 0x000000ffff6a7224 */ /* 0x000fe400078e0008 */
[----:B------:R-:W-:Y:S02]  /*a8e0*/  IMAD.MOV.U32 R107, RZ, RZ, R7 ;  /* 0x000000ffff6b7224 */ /* 0x000fe400078e0007 */
        /* <DEDUP_REMOVED lines=11> */
[----:B------:R-:W-:Y:S01]  /*a9a0*/  IMAD.MOV.U32 R119, RZ, RZ, R18 ;  /* 0x000000ffff777224 */ /* 0x000fe200078e0012 */
[----:B------:R-:W-:Y:S01]  /*a9b0*/  UIADD3 UR16, UR12, 0x402, URZ ;  /* 0x000004020c107890 */ /* 0x000fe2000fffe03f */
[----:B------:R0:W5:Y:S01]  /*a9c0*/  LDL.LU R13, [R1+0x1190] ;  /* 0x00119000010d7983 */ /* 0x0001620000300800 */
[----:B------:R-:W-:Y:S01]  /*a9d0*/  UMOV UR17, 0x80000020 ;  /* 0x8000002000117882 */ /* 0x000fe20000000000 */
[----:B------:R-:W-:Y:S02]  /*a9e0*/  ULDC UR12, c[0x0][0x50c] ;  /* 0x00014300000c7ab9 */ /* 0x000fe40000000800 */
[----:B------:R0:W5:Y:S04]  /*a9f0*/  LDL.LU R12, [R1+0x118c] ;  /* 0x00118c00010c7983 */ /* 0x0001680000300800 */
        /* <DEDUP_REMOVED lines=44> */
[----:B----4-:R-:W-:-:S03]  /*acc0*/  WARPGROUP.ARRIVE ;  /* 0x00000000000079c5 */ /* 0x010fc60000000000 */
        /* <DEDUP_REMOVED lines=25> */
[----:B--2---:R0:W5:Y:S04]  /*ae60*/  LDL.LU.64 R214, [R1+0x1158] ;  /* 0x0011580001d67983 */ /* 0x0041680000300a00 */
[----:B------:R0:W5:Y:S04]  /*ae70*/  LDL.LU.64 R212, [R1+0x1150] ;  /* 0x0011500001d47983 */ /* 0x0001680000300a00 */
        /* <DEDUP_REMOVED lines=35> */
[----:B------:R0:W5:Y:S01]  /*b0b0*/  LDL.LU.64 R140, [R1+0x1030] ;  /* 0x00103000018c7983 */ /* 0x0001620000300a00 */
[----:B------:R-:W-:-:S03]  /*b0c0*/  WARPGROUP.DEPBAR.LE gsb0, 0x0 ;  /* 0x00008000000079c5 */ /* 0x000fc60000010000 */
        /* <DEDUP_REMOVED lines=64> */
[----:B--2---:R-:W2:Y:S04]  /*b4d0*/  LDL.LU.64 R118, [R1+0x1028] ;  /* 0x0010280001767983 */ /* 0x004ea80000300a00 */
        /* <DEDUP_REMOVED lines=47> */
[----:B------:R-:W-:Y:S01]  /*b7d0*/  UMOV UR18, UR22 ;  /* 0x0000001600127c82 */ /* 0x000fe20008000000 */
[----:B------:R-:W-:Y:S01]  /*b7e0*/  UMOV UR19, UR23 ;  /* 0x0000001700137c82 */ /* 0x000fe20008000000 */
[----:B------:R-:W-:Y:S01]  /*b7f0*/  UISETP.NE.AND UP0, UPT, UR12, 0x2, UPT ;  /* 0x000000020c00788c */ /* 0x000fe2000bf05270 */
[----:B------:R0:W-:Y:S01]  /*b800*/  STL [R1+0x770], RZ ;  /* 0x000770ff01007387 */ /* 0x0001e20000100800 */
[----:B------:R-:W-:-:S02]  /*b810*/  CS2R R236, SRZ ;  /* 0x0000000000ec7805 */ /* 0x000fc4000001ff00 */
[----:B------:R-:W-:Y:S02]  /*b820*/  CS2R R234, SRZ ;  /* 0x0000000000ea7805 */ /* 0x000fe4000001ff00 */
[----:B------:R-:W-:Y:S01]  /*b830*/  CS2R R232, SRZ ;  /* 0x0000000000e87805 */ /* 0x000fe2000001ff00 */
[----:B------:R0:W-:Y:S01]  /*b840*/  STL [R1+0x76c], RZ ;  /* 0x00076cff01007387 */ /* 0x0001e20000100800 */
[----:B------:R-:W-:Y:S02]  /*b850*/  CS2R R230, SRZ ;  /* 0x0000000000e67805 */ /* 0x000fe4000001ff00 */
[----:B------:R-:W-:Y:S02]  /*b860*/  CS2R R228, SRZ ;  /* 0x0000000000e47805 */ /* 0x000fe4000001ff00 */
[----:B------:R-:W-:Y:S01]  /*b870*/  CS2R R226, SRZ ;  /* 0x0000000000e27805 */ /* 0x000fe2000001ff00 */
        /* <DEDUP_REMOVED lines=10> */
[----:B------:R-:W-:Y:S01]  /*b920*/  CS2R R18, SRZ ;  /* 0x0000000000127805 */ /* 0x000fe2000001ff00 */
        /* <DEDUP_REMOVED lines=69> */
[----:B--2---:R-:W-:-:S03]  /*bd80*/  WARPGROUP.ARRIVE ;  /* 0x00000000000079c5 */ /* 0x004fc60000000000 */
[----:B------:R0:W-:Y:S04]  /*bd90*/  STL [R1+0x648], RZ ;  /* 0x000648ff01007387 */ /* 0x0001e80000100800 */
[----:B------:R0:W-:Y:S01]  /*bda0*/  STL [R1+0x644], RZ ;  /* 0x000644ff01007387 */ /* 0x0001e20000100800 */
[----:B------:R-:W-:Y:S01]  /*bdb0*/  QGMMA.64x192x32.F32.E4M3.E4M3 R24, gdesc[UR16], R24, gsb0 ;  /* 0x02e00000101879f3 */ /* 0x000fe20008000818 */
[----:B------:R-:W-:Y:S02]  /*bdc0*/  USEL UR16, URZ, 0x1, UP0 ;  /* 0x000000013f107887 */ /* 0x000fe40008000000 */
[----:B------:R0:W-:Y:S04]  /*bdd0*/  STL [R1+0x640], RZ ;  /* 0x000640ff01007387 */ /* 0x0001e80000100800 */
[----:B------:R0:W-:Y:S01]  /*bde0*/  STL [R1+0x63c], RZ ;  /* 0x00063cff01007387 */ /* 0x0001e20000100800 */
[----:B------:R-:W-:-:S03]  /*bdf0*/  ISETP.NE.AND P0, PT, RZ, UR16, PT ;  /* 0x00000010ff007c0c */ /* 0x000fc6000bf05270 */
        /* <DEDUP_REMOVED lines=15> */
[----:B------:R-:W-:-:S02]  /*bef0*/  WARPGROUP.DEPBAR.LE gsb0, 0x0 ;  /* 0x00008000000079c5 */ /* 0x000fc40000010000 */
[----:B------:R-:W-:Y:S05]  /*bf00*/  @!P0 BRA `(.L_x_22) ;  /* 0x0000006000848947 */ /* 0x000fea0003800000 */
[----:B------:R-:W2:Y:S04]  /*bf10*/  LDL R18, [R1+0x480] ;  /* 0x0004800001127983 */ /* 0x000ea80000100800 */
[----:B------:R-:W4:Y:S04]  /*bf20*/  LDL R19, [R1+0x484] ;  /* 0x0004840001137983 */ /* 0x000f280000100800 */
[----:B------:R-:W3:Y:S04]  /*bf30*/  LDL R20, [R1+0x488] ;  /* 0x0004880001147983 */ /* 0x000ee80000100800 */
        /* <DEDUP_REMOVED lines=23> */
[----:B------:R1:W-:Y:S04]  /*c0b0*/  STL [R1+0xf28], R103 ;  /* 0x000f286701007387 */ /* 0x0003e80000100800 */
[----:B-1----:R-:W3:Y:S04]  /*c0c0*/  LDL R103, [R1+0x520] ;  /* 0x0005200001677983 */ /* 0x002ee80000100800 */
        /* <DEDUP_REMOVED lines=27> */
[----:B-1----:R-:W3:Y:S01]  /*c280*/  LDL R117, [R1+0x4e8] ;  /* 0x0004e80001757983 */ /* 0x002ee20000100800 */
[----:B------:R-:W-:-:S01]  /*c290*/  FADD R17, RZ, R17 ;  /* 0x00000011ff117221 */ /* 0x000fc20000000000 */
[----:B------:R-:W-:Y:S01]  /*c2a0*/  FADD R16, RZ, R16 ;  /* 0x00000010ff107221 */ /* 0x000fe20000000000 */
[----:B------:R-:W-:-:S01]  /*c2b0*/  FADD R15, RZ, R15 ;  /* 0x0000000fff0f7221 */ /* 0x000fc20000000000 */
[----:B------:R-:W-:Y:S01]  /*c2c0*/  STL [R1+0xeec], R118 ;  /* 0x000eec7601007387 */ /* 0x000fe20000100800 */
[----:B--2---:R-:W-:-:S01]  /*c2d0*/  FADD R18, RZ, R18 ;  /* 0x00000012ff127221 */ /* 0x004fc20000000000 */
[----:B----4-:R-:W-:Y:S01]  /*c2e0*/  FADD R19, RZ, R19 ;  /* 0x00000013ff137221 */ /* 0x010fe20000000000 */
[----:B---3--:R-:W-:-:S01]  /*c2f0*/  FADD R20, RZ, R20 ;  /* 0x00000014ff147221 */ /* 0x008fc20000000000 */
[----:B------:R-:W-:Y:S01]  /*c300*/  STL [R1+0xee8], R119 ;  /* 0x000ee87701007387 */ /* 0x000fe20000100800 */
[----:B------:R-:W-:-:S01]  /*c310*/  FADD R21, RZ, R21 ;  /* 0x00000015ff157221 */ /* 0x000fc20000000000 */
[----:B------:R-:W-:Y:S01]  /*c320*/  FADD R22, RZ, R22 ;  /* 0x00000016ff167221 */ /* 0x000fe20000000000 */
[----:B------:R-:W-:-:S01]  /*c330*/  FADD R23, RZ, R23 ;  /* 0x00000017ff177221 */ /* 0x000fc20000000000 */
[----:B-----5:R-:W-:Y:S01]  /*c340*/  STL [R1+0xee4], R14 ;  /* 0x000ee40e01007387 */ /* 0x020fe20000100800 */
[----:B------:R-:W-:-:S03]  /*c350*/  FADD R216, RZ, R216 ;  /* 0x000000d8ffd87221 */ /* 0x000fc60000000000 */
[----:B------:R-:W-:Y:S01]  /*c360*/  STL [R1+0xee0], R13 ;  /* 0x000ee00d01007387 */ /* 0x000fe20000100800 */
        /* <DEDUP_REMOVED lines=19> */
[----:B------:R1:W-:Y:S01]  /*c4a0*/  STL [R1+0xeb8], R3 ;  /* 0x000eb80301007387 */ /* 0x0003e20000100800 */
[----:B------:R-:W-:-:S03]  /*c4b0*/  FADD R227, RZ, R227 ;  /* 0x000000e3ffe37221 */ /* 0x000fc60000000000 */
[----:B------:R2:W-:Y:S01]  /*c4c0*/  STL [R1+0xeb4], R2 ;  /* 0x000eb40201007387 */ /* 0x0005e20000100800 */
[----:B------:R-:W-:-:S03]  /*c4d0*/  FADD R228, RZ, R228 ;  /* 0x000000e4ffe47221 */ /* 0x000fc60000000000 */
[----:B------:R3:W-:Y:S01]  /*c4e0*/  STL [R1+0xeb0], R0 ;  /* 0x000eb00001007387 */ /* 0x0007e20000100800 */
[----:B------:R-:W-:-:S01]  /*c4f0*/  FADD R229, RZ, R229 ;  /* 0x000000e5ffe57221 */ /* 0x000fc20000000000 */
[----:B------:R-:W-:Y:S01]  /*c500*/  UMOV UR6, URZ ;  /* 0x0000003f00067c82 */ /* 0x000fe20008000000 */
[----:B------:R-:W-:-:S01]  /*c510*/  FADD R230, RZ, R230 ;  /* 0x000000e6ffe67221 */ /* 0x000fc20000000000 */
[----:B------:R-:W-:Y:S01]  /*c520*/  FADD R231, RZ, R231 ;  /* 0x000000e7ffe77221 */ /* 0x000fe20000000000 */
[----:B------:R-:W-:-:S01]  /*c530*/  FADD R232, RZ, R232 ;  /* 0x000000e8ffe87221 */ /* 0x000fc20000000000 */
[----:B------:R-:W-:Y:S01]  /*c540*/  FADD R233, RZ, R233 ;  /* 0x000000e9ffe97221 */ /* 0x000fe20000000000 */
[----:B------:R-:W-:-:S01]  /*c550*/  FADD R234, RZ, R234 ;  /* 0x000000eaffea7221 */ /* 0x000fc20000000000 */
[----:B------:R-:W-:Y:S01]  /*c560*/  FADD R235, RZ, R235 ;  /* 0x000000ebffeb7221 */ /* 0x000fe20000000000 */
[----:B-1----:R-:W-:-:S01]  /*c570*/  FADD R3, RZ, R113 ;  /* 0x00000071ff037221 */ /* 0x002fc20000000000 */
[----:B--2---:R-:W-:Y:S01]  /*c580*/  FADD R2, RZ, R114 ;  /* 0x00000072ff027221 */ /* 0x004fe20000000000 */
[----:B---3--:R-:W-:-:S05]  /*c590*/  FADD R0, RZ, R115 ;  /* 0x00000073ff007221 */ /* 0x008fca0000000000 */
[----:B------:R1:W-:Y:S04]  /*c5a0*/  STL [R1+0x600], R0 ;  /* 0x0006000001007387 */ /* 0x0003e80000100800 */
[----:B------:R2:W-:Y:S04]  /*c5b0*/  STL [R1+0x604], R2 ;  /* 0x0006040201007387 */ /* 0x0005e80000100800 */
[----:B------:R3:W-:Y:S01]  /*c5c0*/  STL [R1+0x608], R3 ;  /* 0x0006080301007387 */ /* 0x0007e20000100800 */
[----:B------:R-:W-:-:S01]  /*c5d0*/  FADD R237, RZ, R116 ;  /* 0x00000074ffed7221 */ /* 0x000fc20000000000 */
[----:B-1----:R-:W-:Y:S01]  /*c5e0*/  FADD R0, RZ, R112 ;  /* 0x00000070ff007221 */ /* 0x002fe20000000000 */
[----:B--2---:R-:W-:-:S04]  /*c5f0*/  FADD R2, RZ, R111 ;  /* 0x0000006fff027221 */ /* 0x004fc80000000000 */
[----:B------:R1:W-:Y:S01]  /*c600*/  STL [R1+0x60c], R0 ;  /* 0x00060c0001007387 */ /* 0x0003e20000100800 */
[----:B---3--:R-:W-:-:S03]  /*c610*/  FADD R3, RZ, R110 ;  /* 0x0000006eff037221 */ /* 0x008fc60000000000 */
        /* <DEDUP_REMOVED lines=9> */
[----:B-1----:R-:W-:-:S01]  /*c6b0*/  FADD R0, RZ, R106 ;  /* 0x0000006aff007221 */ /* 0x002fc20000000000 */
[----:B--2---:R-:W-:-:S04]  /*c6c0*/  FADD R2, RZ, R105 ;  /* 0x00000069ff027221 */ /* 0x004fc80000000000 */
[----:B------:R1:W-:Y:S01]  /*c6d0*/  STL [R1+0x624], R0 ;  /* 0x0006240001007387 */ /* 0x0003e20000100800 */
[----:B---3--:R-:W-:-:S03]  /*c6e0*/  FADD R3, RZ, R104 ;  /* 0x00000068ff037221 */ /* 0x008fc60000000000 */
[----:B------:R2:W-:Y:S01]  /*c6f0*/  STL [R1+0x628], R2 ;  /* 0x0006280201007387 */ /* 0x0005e20000100800 */
[----:B-1----:R-:W-:-:S03]  /*c700*/  IMAD.MOV.U32 R0, RZ, RZ, R103 ;  /* 0x000000ffff007224 */ /* 0x002fc600078e0067 */
[----:B--2---:R-:W2:Y:S04]  /*c710*/  LDL R2, [R1+0x524] ;  /* 0x0005240001027983 */ /* 0x004ea80000100800 */
[----:B------:R1:W-:Y:S04]  /*c720*/  STL [R1+0x62c], R3 ;  /* 0x00062c0301007387 */ /* 0x0003e80000100800 */
[----:B------:R-:W3:Y:S04]  /*c730*/  LDL R4, [R1+0x52c] ;  /* 0x00052c0001047983 */ /* 0x000ee80000100800 */
[----:B------:R-:W4:Y:S04]  /*c740*/  LDL R5, [R1+0x530] ;  /* 0x0005300001057983 */ /* 0x000f280000100800 */
[----:B-1----:R-:W3:Y:S04]  /*c750*/  LDL R3, [R1+0x528] ;  /* 0x0005280001037983 */ /* 0x002ee80000100800 */
[----:B------:R-:W4:Y:S04]  /*c760*/  LDL R6, [R1+0x534] ;  /* 0x0005340001067983 */ /* 0x000f280000100800 */
        /* <DEDUP_REMOVED lines=24> */
[----:B------:R-:W4:Y:S01]  /*c8f0*/  LDL R103, [R1+0x598] ;  /* 0x0005980001677983 */ /* 0x000f220000100800 */
[----:B------:R-:W-:-:S05]  /*c900*/  FADD R0, RZ, R0 ;  /* 0x00000000ff007221 */ /* 0x000fca0000000000 */
[----:B------:R2:W-:Y:S02]  /*c910*/  STL [R1+0x630], R0 ;  /* 0x0006300001007387 */ /* 0x0005e40000100800 */
[----:B--2---:R-:W-:-:S05]  /*c920*/  FADD R0, RZ, R2 ;  /* 0x00000002ff007221 */ /* 0x004fca0000000000 */
[----:B------:R4:W-:Y:S01]  /*c930*/  STL [R1+0x634], R0 ;  /* 0x0006340001007387 */ /* 0x0009e20000100800 */
[----:B---3--:R-:W-:-:S01]  /*c940*/  FADD R2, RZ, R3 ;  /* 0x00000003ff027221 */ /* 0x008fc20000000000 */
[----:B------:R-:W-:Y:S01]  /*c950*/  FADD R3, RZ, R4 ;  /* 0x00000004ff037221 */ /* 0x000fe20000000000 */
[----:B----4-:R-:W-:-:S03]  /*c960*/  FADD R0, RZ, R5 ;  /* 0x00000005ff007221 */ /* 0x010fc60000000000 */
[----:B------:R1:W-:Y:S04]  /*c970*/  STL [R1+0x638], R2 ;  /* 0x0006380201007387 */ /* 0x0003e80000100800 */
[----:B------:R2:W-:Y:S04]  /*c980*/  STL [R1+0x63c], R3 ;  /* 0x00063c0301007387 */ /* 0x0005e80000100800 */
[----:B------:R3:W-:Y:S01]  /*c990*/  STL [R1+0x640], R0 ;  /* 0x0006400001007387 */ /* 0x0007e20000100800 */
[----:B-1----:R-:W-:-:S01]  /*c9a0*/  FADD R2, RZ, R6 ;  /* 0x00000006ff027221 */ /* 0x002fc20000000000 */
        /* <DEDUP_REMOVED lines=48> */
[----:B--2---:R-:W-:Y:S02]  /*ccb0*/  FADD R3, RZ, R103 ;  /* 0x00000067ff037221 */ /* 0x004fe40000000000 */
[----:B---3--:R-:W2:Y:S04]  /*ccc0*/  LDL R0, [R1+0x59c] ;  /* 0x00059c0001007983 */ /* 0x008ea80000100800 */
[----:B------:R1:W-:Y:S04]  /*ccd0*/  STL [R1+0x6a4], R2 ;  /* 0x0006a40201007387 */ /* 0x0003e80000100800 */
[----:B-1----:R-:W3:Y:S04]  /*cce0*/  LDL R2, [R1+0x5a0] ;  /* 0x0005a00001027983 */ /* 0x002ee80000100800 */
[----:B------:R1:W-:Y:S04]  /*ccf0*/  STL [R1+0x6a8], R3 ;  /* 0x0006a80301007387 */ /* 0x0003e80000100800 */
[----:B------:R-:W4:Y:S04]  /*cd00*/  LDL R4, [R1+0x5a8] ;  /* 0x0005a80001047983 */ /* 0x000f280000100800 */
[----:B------:R-:W4:Y:S04]  /*cd10*/  LDL R5, [R1+0x5ac] ;  /* 0x0005ac0001057983 */ /* 0x000f280000100800 */
[----:B-1----:R-:W4:Y:S04]  /*cd20*/  LDL R3, [R1+0x5a4] ;  /* 0x0005a40001037983 */ /* 0x002f280000100800 */
        /* <DEDUP_REMOVED lines=26> */
[----:B--2---:R-:W-:-:S05]  /*ced0*/  FADD R0, RZ, R0 ;  /* 0x00000000ff007221 */ /* 0x004fca0000000000 */
[----:B------:R3:W-:Y:S02]  /*cee0*/  STL [R1+0x6ac], R0 ;  /* 0x0006ac0001007387 */ /* 0x0007e40000100800 */
[----:B---3--:R-:W-:-:S05]  /*cef0*/  FADD R0, RZ, R2 ;  /* 0x00000002ff007221 */ /* 0x008fca0000000000 */
[----:B------:R1:W-:Y:S01]  /*cf00*/  STL [R1+0x6b0], R0 ;  /* 0x0006b00001007387 */ /* 0x0003e20000100800 */
[----:B----4-:R-:W-:-:S01]  /*cf10*/  FADD R2, RZ, R3 ;  /* 0x00000003ff027221 */ /* 0x010fc20000000000 */
[----:B------:R-:W-:Y:S01]  /*cf20*/  FADD R3, RZ, R4 ;  /* 0x00000004ff037221 */ /* 0x000fe20000000000 */
[----:B-1----:R-:W-:-:S03]  /*cf30*/  FADD R0, RZ, R5 ;  /* 0x00000005ff007221 */ /* 0x002fc60000000000 */
        /* <DEDUP_REMOVED lines=611> */
[----:B---3--:R-:W2:Y:S04]  /*f570*/  LDL R0, [R1] ;  /* 0x0000000001007983 */ /* 0x008ea80000100800 */
        /* <DEDUP_REMOVED lines=130> */
[----:B-1----:R-:W-:Y:S01]  /*fda0*/  FADD R0, RZ, R4 ;  /* 0x00000004ff007221 */ /* 0x002fe20000000000 */
[----:B------:R-:W-:-:S03]  /*fdb0*/  FADD R3, RZ, R5 ;  /* 0x00000005ff037221 */ /* 0x000fc60000000000 */
[----:B------:R1:W-:Y:S04]  /*fdc0*/  STL [R1+0xa94], R2 ;  /* 0x000a940201007387 */ /* 0x0003e80000100800 */
[----:B------:R2:W-:Y:S01]  /*fdd0*/  STL [R1+0xa98], R0 ;  /* 0x000a980001007387 */ /* 0x0005e20000100800 */
[----:B-1----:R-:W-:-:S03]  /*fde0*/  FADD R2, RZ, R6 ;  /* 0x00000006ff027221 */ /* 0x002fc60000000000 */
[----:B------:R1:W-:Y:S01]  /*fdf0*/  STL [R1+0xa9c], R3 ;  /* 0x000a9c0301007387 */ /* 0x0003e20000100800 */
[----:B--2---:R-:W-:-:S03]  /*fe00*/  FADD R0, RZ, R7 ;  /* 0x00000007ff007221 */ /* 0x004fc60000000000 */
        /* <DEDUP_REMOVED lines=48> */
[----:B------:R-:W2:Y:S04]  /*10110*/  LDL R103, [R1+0xf8] ;  /* 0x0000f80001677983 */ /* 0x000ea80000100800 */
[----:B------:R3:W-:Y:S04]  /*10120*/  STL [R1+0xb00], R2 ;  /* 0x000b000201007387 */ /* 0x0007e80000100800 */
[----:B------:R-:W4:Y:S04]  /*10130*/  LDL R104, [R1+0xfc] ;  /* 0x0000fc0001687983 */ /* 0x000f280000100800 */
[----:B------:R0:W-:Y:S04]  /*10140*/  STL [R1+0xb04], R0 ;  /* 0x000b040001007387 */ /* 0x0001e80000100800 */
        /* <DEDUP_REMOVED lines=26> */
[----:B-1----:R-:W4:Y:S04]  /*102f0*/  LDL R3, [R1+0x168] ;  /* 0x0001680001037983 */ /* 0x002f280000100800 */
[----:B---3--:R-:W3:Y:S04]  /*10300*/  LDL R2, [R1+0x16c] ;  /* 0x00016c0001027983 */ /* 0x008ee80000100800 */
[----:B0-----:R-:W3:Y:S01]  /*10310*/  LDL R0, [R1+0x170] ;  /* 0x0001700001007983 */ /* 0x001ee20000100800 */
[----:B--2---:R-:W-:-:S05]  /*10320*/  FADD R103, RZ, R103 ;  /* 0x00000067ff677221 */ /* 0x004fca0000000000 */
[----:B------:R0:W-:Y:S01]  /*10330*/  STL [R1+0xb08], R103 ;  /* 0x000b086701007387 */ /* 0x0001e20000100800 */
[----:B----4-:R-:W-:-:S03]  /*10340*/  FADD R104, RZ, R104 ;  /* 0x00000068ff687221 */ /* 0x010fc60000000000 */
[----:B0-----:R-:W2:Y:S01]  /*10350*/  LDL.LU R103, [R1+0xf28] ;  /* 0x000f280001677983 */ /* 0x001ea20000300800 */
[----:B------:R-:W-:-:S03]  /*10360*/  FADD R105, RZ, R105 ;  /* 0x00000069ff697221 */ /* 0x000fc60000000000 */
[----:B------:R0:W-:Y:S01]  /*10370*/  STL [R1+0xb0c], R104 ;  /* 0x000b0c6801007387 */ /* 0x0001e20000100800 */
[----:B------:R-:W-:-:S01]  /*10380*/  FADD R106, RZ, R106 ;  /* 0x0000006aff6a7221 */ /* 0x000fc20000000000 */
[----:B------:R-:W-:Y:S02]  /*10390*/  FADD R107, RZ, R107 ;  /* 0x0000006bff6b7221 */ /* 0x000fe40000000000 */
[----:B0-----:R-:W4:Y:S01]  /*103a0*/  LDL.LU R104, [R1+0xf24] ;  /* 0x000f240001687983 */ /* 0x001f220000300800 */
[----:B------:R-:W-:-:S03]  /*103b0*/  FADD R108, RZ, R108 ;  /* 0x0000006cff6c7221 */ /* 0x000fc60000000000 */
[----:B------:R0:W-:Y:S01]  /*103c0*/  STL [R1+0xb10], R105 ;  /* 0x000b106901007387 */ /* 0x0001e20000100800 */
[----:B------:R-:W-:-:S01]  /*103d0*/  FADD R109, RZ, R109 ;  /* 0x0000006dff6d7221 */ /* 0x000fc20000000000 */
[----:B------:R-:W-:Y:S02]  /*103e0*/  FADD R110, RZ, R110 ;  /* 0x0000006eff6e7221 */ /* 0x000fe40000000000 */
[----:B0-----:R-:W4:Y:S04]  /*103f0*/  LDL.LU R105, [R1+0xf20] ;  /* 0x000f200001697983 */ /* 0x001f280000300800 */
[----:B------:R0:W-:Y:S01]  /*10400*/  STL [R1+0xb14], R106 ;  /* 0x000b146a01007387 */ /* 0x0001e20000100800 */
[----:B------:R-:W-:-:S01]  /*10410*/  FADD R111, RZ, R111 ;  /* 0x0000006fff6f7221 */ /* 0x000fc20000000000 */
[----:B------:R-:W-:-:S02]  /*10420*/  FADD R112, RZ, R112 ;  /* 0x00000070ff707221 */ /* 0x000fc40000000000 */
[----:B0-----:R-:W4:Y:S04]  /*10430*/  LDL.LU R106, [R1+0xf1c] ;  /* 0x000f1c00016a7983 */ /* 0x001f280000300800 */
[----:B------:R0:W-:Y:S01]  /*10440*/  STL [R1+0xb18], R107 ;  /* 0x000b186b01007387 */ /* 0x0001e20000100800 */
[----:B------:R-:W-:-:S01]  /*10450*/  FADD R113, RZ, R113 ;  /* 0x00000071ff717221 */ /* 0x000fc20000000000 */
[----:B------:R-:W-:Y:S02]  /*10460*/  FADD R114, RZ, R114 ;  /* 0x00000072ff727221 */ /* 0x000fe40000000000 */
[----:B0-----:R-:W4:Y:S04]  /*10470*/  LDL.LU R107, [R1+0xf18] ;  /* 0x000f1800016b7983 */ /* 0x001f280000300800 */
[----:B------:R0:W-:Y:S01]  /*10480*/  STL [R1+0xb1c], R108 ;  /* 0x000b1c6c01007387 */ /* 0x0001e20000100800 */
[----:B------:R-:W-:-:S03]  /*10490*/  FADD R115, RZ, R115 ;  /* 0x00000073ff737221 */ /* 0x000fc60000000000 */
        /* <DEDUP_REMOVED lines=36> */
[----:B0-----:R0:W5:Y:S04]  /*106e0*/  LDL.LU R14, [R1+0xee4] ;  /* 0x000ee400010e7983 */ /* 0x0011680000300800 */
[----:B------:R1:W-:Y:S01]  /*106f0*/  STL [R1+0xb50], R13 ;  /* 0x000b500d01007387 */ /* 0x0003e20000100800 */
[----:B------:R-:W-:-:S03]  /*10700*/  FADD R6, RZ, R6 ;  /* 0x00000006ff067221 */ /* 0x000fc60000000000 */
[----:B-1----:R0:W5:Y:S04]  /*10710*/  LDL.LU R13, [R1+0xee0] ;  /* 0x000ee000010d7983 */ /* 0x0021680000300800 */
        /* <DEDUP_REMOVED lines=10> */
[----:B---3--:R-:W-:-:S03]  /*107c0*/  FADD R2, RZ, R2 ;  /* 0x00000002ff027221 */ /* 0x008fc60000000000 */
[----:B-1----:R0:W5:Y:S04]  /*107d0*/  LDL.LU R9, [R1+0xed0] ;  /* 0x000ed00001097983 */ /* 0x0021680000300800 */
[----:B------:R1:W-:Y:S01]  /*107e0*/  STL [R1+0xb64], R8 ;  /* 0x000b640801007387 */ /* 0x0003e20000100800 */
[----:B------:R-:W-:-:S03]  /*107f0*/  FADD R0, RZ, R0 ;  /* 0x00000000ff007221 */ /* 0x000fc60000000000 */
[----:B-1----:R0:W5:Y:S04]  /*10800*/  LDL.LU R8, [R1+0xecc] ;  /* 0x000ecc0001087983 */ /* 0x0021680000300800 */
[----:B------:R1:W-:Y:S04]  /*10810*/  STL [R1+0xb68], R7 ;  /* 0x000b680701007387 */ /* 0x0003e80000100800 */
        /* <DEDUP_REMOVED lines=14> */
[----:B------:R3:W-:Y:S04]  /*10900*/  STL [R1+0xb88], R16 ;  /* 0x000b881001007387 */ /* 0x0007e80000100800 */
[----:B------:R2:W-:Y:S01]  /*10910*/  STL [R1+0xb8c], R15 ;  /* 0x000b8c0f01007387 */ /* 0x0005e20000100800 */
[----:B-1----:R-:W-:-:S01]  /*10920*/  FADD R17, RZ, R120 ;  /* 0x00000078ff117221 */ /* 0x002fc20000000000 */
[----:B---3--:R-:W-:-:S04]  /*10930*/  FADD R16, RZ, R121 ;  /* 0x00000079ff107221 */ /* 0x008fc80000000000 */
[----:B------:R1:W-:Y:S01]  /*10940*/  STL [R1+0xb90], R17 ;  /* 0x000b901101007387 */ /* 0x0003e20000100800 */
[----:B--2---:R-:W-:-:S03]  /*10950*/  FADD R15, RZ, R122 ;  /* 0x0000007aff0f7221 */ /* 0x004fc60000000000 */
        /* <DEDUP_REMOVED lines=347> */
[----:B----4-:R-:W-:-:S03]  /*11f10*/  FADD R15, RZ, R104 ;  /* 0x00000068ff0f7221 */ /* 0x010fc60000000000 */
        /* <DEDUP_REMOVED lines=31> */
[----:B------:R0:W-:Y:S02]  /*12110*/  STL [R1+0xe8c], R15 ;  /* 0x000e8c0f01007387 */ /* 0x0001e40000100800 */
.L_x_22:
[----:B------:R-:W-:Y:S01]  /*12120*/  UIADD3 UR24, UR5, 0x1, URZ ;  /* 0x0000000105187890 */ /* 0x000fe2000fffe03f */
[----:B------:R-:W-:-:S03]  /*12130*/  UMOV UR17, 0x1 ;  /* 0x0000000100117882 */ /* 0x000fc60000000000 */
[----:B------:R-:W-:-:S04]  /*12140*/  UISETP.NE.AND UP0, UPT, UR24, 0x4, UPT ;  /* 0x000000041800788c */ /* 0x000fc8000bf05270 */
[----:B------:R-:W-:Y:S02]  /*12150*/  USEL UR12, URZ, 0x1, UP0 ;  /* 0x000000013f0c7887 */ /* 0x000fe40008000000 */
[----:B------:R-:W-:Y:S02]  /*12160*/  USEL UR24, UR24, URZ, UP0 ;  /* 0x0000003f18187287 */ /* 0x000fe40008000000 */
[----:B------:R-:W-:-:S06]  /*12170*/  ULOP3.LUT UR12, UR4, UR12, URZ, 0x3c, !UPT ;  /* 0x0000000c040c7292 */ /* 0x000fcc000f8e3c3f */
[----:B0-----:R-:W-:-:S07]  /*12180*/  IMAD.U32 R15, RZ, RZ, UR12 ;  /* 0x0000000cff0f7e24 */ /* 0x001fce000f8e00ff */
.L_x_17:
[----:B------:R-:W-:-:S04]  /*12190*/  UISETP.LT.AND UP0, UPT, UR11, 0x1, UPT ;  /* 0x000000010b00788c */ /* 0x000fc8000bf01270 */
[----:B------:R-:W-:-:S04]  /*121a0*/  USEL UR12, UR11, 0x1, UP0 ;  /* 0x000000010b0c7887 */ /* 0x000fc80008000000 */
[----:B------:R-:W-:-:S04]  /*121b0*/  UIADD3 UR13, UR11, -UR12, URZ ;  /* 0x8000000c0b0d7290 */ /* 0x000fc8000fffe03f */
[----:B------:R-:W-:-:S06]  /*121c0*/  UISETP.GE.AND UP0, UPT, UR13, 0x1, UPT ;  /* 0x000000010d00788c */ /* 0x000fcc000bf06270 */
[----:B------:R-:W-:-:S13]  /*121d0*/  PLOP3.LUT P0, PT, PT, PT, UP0, 0x80, 0x0 ;  /* 0x000000000000781c */ /* 0x000fda0003f0f008 */
[----:B------:R-:W-:Y:S05]  /*121e0*/  @!P0 BRA `(.L_x_23) ;  /* 0x000000f400c88947 */ /* 0x000fea0003800000 */
[----:B------:R-:W-:Y:S01]  /*121f0*/  IMAD.U32 R16, RZ, RZ, UR13 ;  /* 0x0000000dff107e24 */ /* 0x000fe2000f8e00ff */
[----:B------:R-:W-:Y:S01]  /*12200*/  UMOV UR12, UR5 ;  /* 0x00000005000c7c82 */ /* 0x000fe20008000000 */
[----:B------:R-:W-:-:S05]  /*12210*/  ULDC UR13, c[0x0][0x50c] ;  /* 0x00014300000d7ab9 */ /* 0x000fca0000000800 */
.L_x_31:
[----:B------:R-:W-:-:S06]  /*12220*/  UISETP.NE.AND UP0, UPT, UR10, 0x3, UPT ;  /* 0x000000030a00788c */ /* 0x000fcc000bf05270 */
[----:B------:R-:W-:-:S13]  /*12230*/  PLOP3.LUT P1, PT, PT, PT, UP0, 0x80, 0x0 ;  /* 0x000000000000781c */ /* 0x000fda0003f2f008 */
[----:B------:R-:W-:Y:S05]  /*12240*/  @!P1 BRA `(.L_x_24) ;  /* 0x0000000000049947 */ /* 0x000fea0003800000 */
[----:B------:R-:W-:Y:S01]  /*12250*/  BPT.TRAP 0x1 ;  /* 0x000000040000795c */ /* 0x000fe20000300000 */
.L_x_24:
[----:B------:R-:W0:Y:S01]  /*12260*/  S2UR UR18, SR_CgaCtaId ;  /* 0x00000000001279c3 */ /* 0x000e220000008800 */
[----:B------:R-:W-:Y:S01]  /*12270*/  UMOV UR14, 0x400 ;  /* 0x00000400000e7882 */ /* 0x000fe20000000000 */
[----:B------:R-:W-:Y:S01]  /*12280*/  SHF.L.U32 R17, R15, 0x1f, RZ ;  /* 0x0000001f0f117819 */ /* 0x000fe200000006ff */
[----:B0-----:R-:W-:-:S04]  /*12290*/  ULEA UR14, UR18, UR14, 0x18 ;  /* 0x0000000e120e7291 */ /* 0x001fc8000f8ec03f */
[----:B------:R-:W-:-:S09]  /*122a0*/  ULEA UR18, UR24, UR14, 0x3 ;  /* 0x0000000e18127291 */ /* 0x000fd2000f8e183f */
[----:B------:R0:W2:Y:S01]  /*122b0*/  SYNCS.PHASECHK.TRANS64.TRYWAIT P0, [UR18], R17 ;  /* 0x00000011ff0075a7 */ /* 0x0000a20008000152 */
[----:B------:R-:W-:Y:S05]  /*122c0*/  @!P1 BRA `(.L_x_25) ;  /* 0x0000000000049947 */ /* 0x000fea0003800000 */
[----:B------:R-:W-:Y:S01]  /*122d0*/  BPT.TRAP 0x1 ;  /* 0x000000040000795c */ /* 0x000fe20000300000 */
.L_x_25:
[----:B--2---:R-:W-:Y:S05]  /*122e0*/  @P0 BRA `(.L_x_26) ;  /* 0x0000000000080947 */ /* 0x004fea0003800000 */
[----:B------:R-:W2:Y:S02]  /*122f0*/  SYNCS.PHASECHK.TRANS64.TRYWAIT P0, [UR18], R17 ;  /* 0x00000011ff0075a7 */ /* 0x000ea40008000152 */
[----:B--2---:R-:W-:Y:S05]  /*12300*/  @!P0 BRA `(.L_x_27) ;  /* 0x0000059000c08947 */ /* 0x004fea0003800000 */
.L_x_26:
        /* <DEDUP_REMOVED lines=10> */
[----:B-----5:R-:W-:Y:S04]  /*123b0*/  STL.64 [R1+0x17b0], R214 ;  /* 0x0017b0d601007387 */ /* 0x020fe80000100a00 */
        /* <DEDUP_REMOVED lines=85> */
[----:B------:R-:W-:-:S02]  /*12910*/  UIADD3 UR18, UR14, 0x18100, URZ ;  /* 0x000181000e127890 */ /* 0x000fc4000fffe03f */
[----:B------:R-:W-:Y:S01]  /*12920*/  UISETP.NE.AND UP0, UPT, UR16, URZ, UPT ;  /* 0x0000003f1000728c */ /* 0x000fe2000bf05270 */
[----:B------:R-:W-:Y:S01]  /*12930*/  STL.64 [R1+0x1680], R118 ;  /* 0x0016807601007387 */ /* 0x000fe20000100a00 */
[----:B------:R-:W-:Y:S02]  /*12940*/  USHF.R.U32.HI UR18, URZ, 0x4, UR18 ;  /* 0x000000043f127899 */ /* 0x000fe40008011612 */
[----:B------:R-:W-:Y:S01]  /*12950*/  USEL UR17, UR17, URZ, !UP0 ;  /* 0x0000003f11117287 */ /* 0x000fe2000c000000 */
[----:B------:R-:W-:Y:S01]  /*12960*/  STL.64 [R1+0x1678], R116 ;  /* 0x0016787401007387 */ /* 0x000fe20000100a00 */
[----:B------:R-:W-:Y:S02]  /*12970*/  ULOP3.LUT UR18, UR18, 0x3fff, URZ, 0xc0, !UPT ;  /* 0x00003fff12127892 */ /* 0x000fe4000f8ec03f */
[----:B------:R-:W-:Y:S01]  /*12980*/  ULOP3.LUT UR28, UR15, 0x10000, URZ, 0xfc, !UPT ;  /* 0x000100000f1c7892 */ /* 0x000fe2000f8efc3f */
[----:B------:R-:W-:Y:S01]  /*12990*/  STL.64 [R1+0x1670], R114 ;  /* 0x0016707201007387 */ /* 0x000fe20000100a00 */
[----:B------:R-:W-:-:S02]  /*129a0*/  ULOP3.LUT UR18, UR18, 0x10000, URZ, 0xfc, !UPT ;  /* 0x0001000012127892 */ /* 0x000fc4000f8efc3f */
[----:B------:R-:W-:Y:S01]  /*129b0*/  UISETP.NE.U32.AND UP0, UPT, UR17, URZ, UPT ;  /* 0x0000003f1100728c */ /* 0x000fe2000bf05070 */
[----:B------:R-:W-:Y:S01]  /*129c0*/  STL.64 [R1+0x1668], R112 ;  /* 0x0016687001007387 */ /* 0x000fe20000100a00 */
[----:B------:R-:W-:Y:S02]  /*129d0*/  UIMAD UR28, UR24, 0x600, UR28 ;  /* 0x00000600181c78a4 */ /* 0x000fe4000f8e021c */
[----:B------:R-:W-:Y:S01]  /*129e0*/  UIMAD UR29, UR24, 0x600, UR18 ;  /* 0x00000600181d78a4 */ /* 0x000fe2000f8e0212 */
[----:B------:R-:W-:Y:S01]  /*129f0*/  STL.64 [R1+0x1660], R110 ;  /* 0x0016606e01007387 */ /* 0x000fe20000100a00 */
[----:B------:R-:W-:Y:S01]  /*12a00*/  UMOV UR17, 0x80000020 ;  /* 0x8000002000117882 */ /* 0x000fe20000000000 */
[----:B------:R-:W-:Y:S02]  /*12a10*/  UMOV UR19, 0x80000020 ;  /* 0x8000002000137882 */ /* 0x000fe40000000000 */
[----:B------:R-:W-:Y:S01]  /*12a20*/  STL.64 [R1+0x1658], R108 ;  /* 0x0016586c01007387 */ /* 0x000fe20000100a00 */
[----:B------:R-:W-:Y:S01]  /*12a30*/  UMOV UR16, UR28 ;  /* 0x0000001c00107c82 */ /* 0x000fe20008000000 */
[----:B------:R-:W-:-:S02]  /*12a40*/  UMOV UR18, UR29 ;  /* 0x0000001d00127c82 */ /* 0x000fc40008000000 */
        /* <DEDUP_REMOVED lines=42> */
[----:B----4-:R-:W4:Y:S04]  /*12cf0*/  LDL.LU.64 R24, [R1] ;  /* 0x0000000001187983 */ /* 0x010f280000300a00 */
        /* <DEDUP_REMOVED lines=22> */
[----:B------:R-:W4:Y:S01]  /*12e60*/  LDL.LU.64 R70, [R1+0xb8] ;  /* 0x0000b80001467983 */ /* 0x000f220000300a00 */
[----:B--2---:R-:W-:-:S03]  /*12e70*/  WARPGROUP.ARRIVE ;  /* 0x00000000000079c5 */ /* 0x004fc60000000000 */
[----:B------:R-:W4:Y:S04]  /*12e80*/  LDL.LU.64 R72, [R1+0xc0] ;  /* 0x0000c00001487983 */ /* 0x000f280000300a00 */
[----:B------:R-:W4:Y:S01]  /*12e90*/  LDL.LU.64 R74, [R1+0xc8] ;  /* 0x0000c800014a7983 */ /* 0x000f220000300a00 */
[----:B------:R-:W-:Y:S03]  /*12ea0*/  QGMMA.64x192x32.F32.E4M3.E4M3 R140, gdesc[UR16], R140, UP0, gsb0 ;  /* 0x02e00000108c79f3 */ /* 0x000fe6000b80088c */
        /* <DEDUP_REMOVED lines=22> */
[----:B------:R-:W-:Y:S04]  /*13010*/  STL [R1+0x1504], R23 ;  /* 0x0015041701007387 */ /* 0x000fe80000100800 */
        /* <DEDUP_REMOVED lines=20> */
[----:B------:R-:W-:Y:S01]  /*13160*/  STL [R1+0x14b0], R0 ;  /* 0x0014b00001007387 */ /* 0x000fe20000100800 */
        /* <DEDUP_REMOVED lines=50> */
[----:B------:R-:W3:Y:S04]  /*13490*/  LDL.LU.64 R232, [R1+0x17f8] ;  /* 0x0017f80001e87983 */ /* 0x000ee80000300a00 */
        /* <DEDUP_REMOVED lines=50> */
[----:B------:R-:W-:-:S05]  /*137c0*/  UMOV UR23, 0x80000020 ;  /* 0x8000002000177882 */ /* 0x000fca0000000000 */
[----:B------:R-:W-:Y:S01]  /*137d0*/  QGMMA.64x192x32.F32.E4M3.E4M3 R24, gdesc[UR20], R24, UP0, gsb0 ;  /* 0x02e00000141879f3 */ /* 0x000fe2000b800818 */
[----:B------:R-:W-:Y:S01]  /*137e0*/  UIADD3 UR20, UR28, 0x200, URZ ;  /* 0x000002001c147890 */ /* 0x000fe2000fffe03f */
[----:B------:R-:W-:Y:S01]  /*137f0*/  UMOV UR21, 0x80000020 ;  /* 0x8000002000157882 */ /* 0x000fe20000000000 */
[----:B------:R-:W-:Y:S02]  /*13800*/  WARPGROUP.DEPBAR.LE gsb0, 0x0 ;  /* 0x00008000000079c5 */ /* 0x000fe40000010000 */
[----:B------:R4:W-:Y:S04]  /*13810*/  STL.64 [R1], R24 ;  /* 0x0000001801007387 */ /* 0x0009e80000100a00 */
[----:B------:R0:W-:Y:S04]  /*13820*/  STL.64 [R1+0x8], R26 ;  /* 0x0000081a01007387 */ /* 0x0001e80000100a00 */
        /* <DEDUP_REMOVED lines=20> */
[----:B------:R3:W-:Y:S01]  /*13970*/  STL.64 [R1+0xb0], R68 ;  /* 0x0000b04401007387 */ /* 0x0007e20000100a00 */
[----:B--2---:R-:W-:-:S03]  /*13980*/  WARPGROUP.ARRIVE ;  /* 0x00000000000079c5 */ /* 0x004fc60000000000 */
[----:B------:R2:W-:Y:S03]  /*13990*/  STL.64 [R1+0xb8], R70 ;  /* 0x0000b84601007387 */ /* 0x0005e60000100a00 */
[----:B------:R-:W-:Y:S01]  /*139a0*/  QGMMA.64x192x32.F32.E4M3.E4M3 R120, gdesc[UR20], R120, UP0, gsb0 ;  /* 0x02e00000147879f3 */ /* 0x000fe2000b800878 */
        /* <DEDUP_REMOVED lines=24> */
[----:B----4-:R-:W4:Y:S04]  /*13b30*/  LDL.LU.64 R24, [R1+0x180] ;  /* 0x0001800001187983 */ /* 0x010f280000300a00 */
[----:B0-----:R-:W4:Y:S04]  /*13b40*/  LDL.LU.64 R26, [R1+0x188] ;  /* 0x00018800011a7983 */ /* 0x001f280000300a00 */
[----:B-1----:R-:W4:Y:S04]  /*13b50*/  LDL.LU.64 R28, [R1+0x190] ;  /* 0x00019000011c7983 */ /* 0x002f280000300a00 */
        /* <DEDUP_REMOVED lines=14> */
[----:B---3--:R-:W4:Y:S04]  /*13c40*/  LDL.LU.64 R58, [R1+0x208] ;  /* 0x00020800013a7983 */ /* 0x008f280000300a00 */
[----:B------:R-:W4:Y:S04]  /*13c50*/  LDL.LU.64 R60, [R1+0x210] ;  /* 0x00021000013c7983 */ /* 0x000f280000300a00 */
[----:B------:R-:W4:Y:S04]  /*13c60*/  LDL.LU.64 R62, [R1+0x218] ;  /* 0x00021800013e7983 */ /* 0x000f280000300a00 */
[----:B------:R-:W4:Y:S04]  /*13c70*/  LDL.LU.64 R64, [R1+0x220] ;  /* 0x0002200001407983 */ /* 0x000f280000300a00 */
[----:B------:R-:W4:Y:S04]  /*13c80*/  LDL.LU.64 R66, [R1+0x228] ;  /* 0x0002280001427983 */ /* 0x000f280000300a00 */
[----:B------:R-:W4:Y:S04]  /*13c90*/  LDL.LU.64 R68, [R1+0x230] ;  /* 0x0002300001447983 */ /* 0x000f280000300a00 */
[----:B--2---:R-:W4:Y:S04]  /*13ca0*/  LDL.LU.64 R70, [R1+0x238] ;  /* 0x0002380001467983 */ /* 0x004f280000300a00 */
        /* <DEDUP_REMOVED lines=123> */
[----:B--2---:R-:W-:-:S06]  /*14460*/  WARPGROUP.ARRIVE ;  /* 0x00000000000079c5 */ /* 0x004fcc0000000000 */
[----:B------:R-:W-:Y:S01]  /*14470*/  QGMMA.64x192x32.F32.E4M3.E4M3 R140, gdesc[UR16], R140, UP0, gsb0 ;  /* 0x02e00000108c79f3 */ /* 0x000fe2000b80088c */
[----:B------:R-:W-:Y:S01]  /*14480*/  UIADD3 UR16, UR28, 0x400, URZ ;  /* 0x000004001c107890 */ /* 0x000fe2000fffe03f */
[----:B------:R-:W-:Y:S01]  /*14490*/  UMOV UR17, 0x80000020 ;  /* 0x8000002000117882 */ /* 0x000fe20000000000 */
[----:B------:R-:W-:Y:S02]  /*144a0*/  WARPGROUP.DEPBAR.LE gsb0, 0x0 ;  /* 0x00008000000079c5 */ /* 0x000fe40000010000 */
[----:B----4-:R-:W-:Y:S01]  /*144b0*/  WARPGROUP.ARRIVE ;  /* 0x00000000000079c5 */ /* 0x010fe20000000000 */
[----:B------:R0:W-:Y:S01]  /*144c0*/  STL.64 [R1+0x300], R140 ;  /* 0x0003008c01007387 */ /* 0x0001e20000100a00 */
[----:B------:R-:W-:Y:S02]  /*144d0*/  IMAD.MOV.U32 R23, RZ, RZ, R213 ;  /* 0x000000ffff177224 */ /* 0x000fe400078e00d5 */
[----:B------:R-:W-:Y:S01]  /*144e0*/  IMAD.MOV.U32 R22, RZ, RZ, R214 ;  /* 0x000000ffff167224 */ /* 0x000fe200078e00d6 */
[----:B------:R1:W-:Y:S10]  /*144f0*/  STL.64 [R1+0x308], R142 ;  /* 0x0003088e01007387 */ /* 0x0003f40000100a00 */
[----:B------:R-:W-:Y:S01]  /*14500*/  QGMMA.64x192x32.F32.E4M3.E4M3 R24, gdesc[UR16], R24, UP0, gsb0 ;  /* 0x02e00000101879f3 */ /* 0x000fe2000b800818 */
[----:B------:R-:W-:Y:S01]  /*14510*/  IMAD.MOV.U32 R21, RZ, RZ, R215 ;  /* 0x000000ffff157224 */ /* 0x000fe200078e00d7 */
[----:B------:R2:W-:Y:S01]  /*14520*/  STL.64 [R1+0x310], R144 ;  /* 0x0003109001007387 */ /* 0x0005e20000100a00 */
[----:B------:R-:W-:-:S02]  /*14530*/  IMAD.MOV.U32 R20, RZ, RZ, R216 ;  /* 0x000000ffff147224 */ /* 0x000fc400078e00d8 */
[----:B------:R-:W-:Y:S01]  /*14540*/  IMAD.MOV.U32 R19, RZ, RZ, R217 ;  /* 0x000000ffff137224 */ /* 0x000fe200078e00d9 */
[----:B------:R3:W-:Y:S01]  /*14550*/  STL.64 [R1+0x318], R146 ;  /* 0x0003189201007387 */ /* 0x0007e20000100a00 */
[----:B------:R-:W-:Y:S02]  /*14560*/  IMAD.MOV.U32 R18, RZ, RZ, R218 ;  /* 0x000000ffff127224 */ /* 0x000fe400078e00da */
[----:B------:R-:W-:Y:S01]  /*14570*/  IMAD.MOV.U32 R16, RZ, RZ, R219 ;  /* 0x000000ffff107224 */ /* 0x000fe200078e00db */
[----:B------:R4:W-:Y:S01]  /*14580*/  STL.64 [R1+0x320], R148 ;  /* 0x0003209401007387 */ /* 0x0009e20000100a00 */
[----:B------:R-:W-:Y:S02]  /*14590*/  IMAD.MOV.U32 R15, RZ, RZ, R220 ;  /* 0x000000ffff0f7224 */ /* 0x000fe400078e00dc */
        /* <DEDUP_REMOVED lines=46> */
[----:B------:R4:W-:Y:S01]  /*14880*/  STL [R1+0x420], R212 ;  /* 0x000420d401007387 */ /* 0x0009e20000100800 */
[----:B------:R-:W-:-:S02]  /*14890*/  WARPGROUP.DEPBAR.LE gsb0, 0x0 ;  /* 0x00008000000079c5 */ /* 0x000fc40000010000 */
[----:B0-----:R-:W-:Y:S02]  /*148a0*/  IMAD.MOV.U32 R141, RZ, RZ, R118 ;  /* 0x000000ffff8d7224 */ /* 0x001fe400078e0076 */
[----:B------:R-:W-:Y:S02]  /*148b0*/  IMAD.MOV.U32 R140, RZ, RZ, R119 ;  /* 0x000000ffff8c7224 */ /* 0x000fe400078e0077 */
[----:B-1----:R-:W-:Y:S01]  /*148c0*/  IMAD.MOV.U32 R143, RZ, RZ, R116 ;  /* 0x000000ffff8f7224 */ /* 0x002fe200078e0074 */
[----:B------:R-:W4:Y:S01]  /*148d0*/  LDL.LU.64 R118, [R1+0x1680] ;  /* 0x0016800001767983 */ /* 0x000f220000300a00 */
[----:B------:R-:W-:Y:S02]  /*148e0*/  IMAD.MOV.U32 R142, RZ, RZ, R117 ;  /* 0x000000ffff8e7224 */ /* 0x000fe400078e0075 */
[----:B--2---:R-:W-:Y:S01]  /*148f0*/  IMAD.MOV.U32 R145, RZ, RZ, R114 ;  /* 0x000000ffff917224 */ /* 0x004fe200078e0072 */
[----:B------:R-:W2:Y:S01]  /*14900*/  LDL.LU.64 R116, [R1+0x1678] ;  /* 0x0016780001747983 */ /* 0x000ea20000300a00 */
[----:B------:R-:W-:-:S02]  /*14910*/  IMAD.MOV.U32 R144, RZ, RZ, R115 ;  /* 0x000000ffff907224 */ /* 0x000fc400078e0073 */
[----:B---3--:R-:W-:Y:S01]  /*14920*/  IMAD.MOV.U32 R147, RZ, RZ, R112 ;  /* 0x000000ffff937224 */ /* 0x008fe200078e0070 */
[----:B------:R-:W2:Y:S01]  /*14930*/  LDL.LU.64 R114, [R1+0x1670] ;  /* 0x0016700001727983 */ /* 0x000ea20000300a00 */
[----:B------:R-:W-:Y:S02]  /*14940*/  IMAD.MOV.U32 R146, RZ, RZ, R113 ;  /* 0x000000ffff927224 */ /* 0x000fe400078e0071 */
[----:B----4-:R-:W-:Y:S01]  /*14950*/  IMAD.MOV.U32 R149, RZ, RZ, R110 ;  /* 0x000000ffff957224 */ /* 0x010fe200078e006e */
[----:B------:R-:W2:Y:S01]  /*14960*/  LDL.LU.64 R112, [R1+0x1668] ;  /* 0x0016680001707983 */ /* 0x000ea20000300a00 */
[----:B------:R-:W-:Y:S02]  /*14970*/  IMAD.MOV.U32 R148, RZ, RZ, R111 ;  /* 0x000000ffff947224 */ /* 0x000fe400078e006f */
[----:B------:R-:W-:Y:S01]  /*14980*/  IMAD.MOV.U32 R151, RZ, RZ, R108 ;  /* 0x000000ffff977224 */ /* 0x000fe200078e006c */
[----:B------:R-:W2:Y:S01]  /*14990*/  LDL.LU.64 R110, [R1+0x1660] ;  /* 0x00166000016e7983 */ /* 0x000ea20000300a00 */
[----:B------:R-:W-:-:S02]  /*149a0*/  IMAD.MOV.U32 R150, RZ, RZ, R109 ;  /* 0x000000ffff967224 */ /* 0x000fc400078e006d */
[----:B------:R-:W-:Y:S01]  /*149b0*/  IMAD.MOV.U32 R153, RZ, RZ, R106 ;  /* 0x000000ffff997224 */ /* 0x000fe200078e006a */
[----:B------:R-:W2:Y:S01]  /*149c0*/  LDL.LU.64 R108, [R1+0x1658] ;  /* 0x00165800016c7983 */ /* 0x000ea20000300a00 */
[----:B------:R-:W-:Y:S02]  /*149d0*/  IMAD.MOV.U32 R152, RZ, RZ, R107 ;  /* 0x000000ffff987224 */ /* 0x000fe400078e006b */
[----:B------:R-:W-:Y:S01]  /*149e0*/  IMAD.MOV.U32 R155, RZ, RZ, R104 ;  /* 0x000000ffff9b7224 */ /* 0x000fe200078e0068 */
        /* <DEDUP_REMOVED lines=121> */
[----:B------:R-:W-:-:S03]  /*15180*/  IMAD.MOV.U32 R234, RZ, RZ, R25 ;  /* 0x000000ffffea7224 */ /* 0x000fc600078e0019 */
[----:B------:R-:W2:Y:S01]  /*15190*/  LDL.LU.64 R24, [R1+0x1508] ;  /* 0x0015080001187983 */ /* 0x000ea20000300a00 */
[----:B------:R-:W-:Y:S01]  /*151a0*/  UMOV UR18, UR22 ;  /* 0x0000001600127c82 */ /* 0x000fe20008000000 */
[----:B------:R-:W-:Y:S01]  /*151b0*/  UMOV UR19, UR23 ;  /* 0x0000001700137c82 */ /* 0x000fe20008000000 */
[----:B--2---:R-:W-:-:S06]  /*151c0*/  WARPGROUP.ARRIVE ;  /* 0x00000000000079c5 */ /* 0x004fcc0000000000 */
[----:B------:R-:W-:Y:S03]  /*151d0*/  QGMMA.64x192x32.F32.E4M3.E4M3 R24, gdesc[UR16], R24, UP0, gsb0 ;  /* 0x02e00000101879f3 */ /* 0x000fe6000b800818 */
[----:B------:R-:W-:Y:S02]  /*151e0*/  WARPGROUP.DEPBAR.LE gsb0, 0x0 ;  /* 0x00008000000079c5 */ /* 0x000fe40000010000 */
        /* <DEDUP_REMOVED lines=38> */
[----:B------:R-:W-:Y:S04]  /*15450*/  STL.64 [R1+0xef8], R42 ;  /* 0x000ef82a01007387 */ /* 0x000fe80000100a00 */
[----:B------:R-:W-:Y:S04]  /*15460*/  STL.64 [R1+0xef0], R40 ;  /* 0x000ef02801007387 */ /* 0x000fe80000100a00 */
[----:B------:R-:W-:Y:S04]  /*15470*/  STL.64 [R1+0xee8], R38 ;  /* 0x000ee82601007387 */ /* 0x000fe80000100a00 */
[----:B------:R-:W-:Y:S04]  /*15480*/  STL.64 [R1+0xee0], R36 ;  /* 0x000ee02401007387 */ /* 0x000fe80000100a00 */
[----:B------:R-:W-:Y:S04]  /*15490*/  STL.64 [R1+0xed8], R34 ;  /* 0x000ed82201007387 */ /* 0x000fe80000100a00 */
[----:B------:R-:W-:Y:S01]  /*154a0*/  STL.64 [R1+0xed0], R32 ;  /* 0x000ed02001007387 */ /* 0x000fe20000100a00 */
[----:B0-----:R-:W-:-:S03]  /*154b0*/  IMAD.MOV.U32 R118, RZ, RZ, R141 ;  /* 0x000000ffff767224 */ /* 0x001fc600078e008d */
[----:B------:R-:W-:Y:S01]  /*154c0*/  STL.64 [R1+0xec8], R30 ;  /* 0x000ec81e01007387 */ /* 0x000fe20000100a00 */
[----:B------:R-:W-:-:S03]  /*154d0*/  IMAD.MOV.U32 R119, RZ, RZ, R140 ;  /* 0x000000ffff777224 */ /* 0x000fc600078e008c */
[----:B------:R-:W-:Y:S01]  /*154e0*/  STL.64 [R1+0xec0], R28 ;  /* 0x000ec01c01007387 */ /* 0x000fe20000100a00 */
[----:B-1----:R-:W-:-:S03]  /*154f0*/  IMAD.MOV.U32 R116, RZ, RZ, R143 ;  /* 0x000000ffff747224 */ /* 0x002fc600078e008f */
[----:B------:R-:W-:Y:S01]  /*15500*/  STL.64 [R1+0xeb8], R26 ;  /* 0x000eb81a01007387 */ /* 0x000fe20000100a00 */
[----:B------:R-:W-:-:S03]  /*15510*/  IMAD.MOV.U32 R117, RZ, RZ, R142 ;  /* 0x000000ffff757224 */ /* 0x000fc600078e008e */
[----:B------:R-:W-:Y:S01]  /*15520*/  STL.64 [R1+0xeb0], R24 ;  /* 0x000eb01801007387 */ /* 0x000fe20000100a00 */
[----:B--2---:R-:W-:Y:S02]  /*15530*/  IMAD.MOV.U32 R114, RZ, RZ, R145 ;  /* 0x000000ffff727224 */ /* 0x004fe400078e0091 */
[----:B------:R-:W-:Y:S01]  /*15540*/  IMAD.MOV.U32 R115, RZ, RZ, R144 ;  /* 0x000000ffff737224 */ /* 0x000fe200078e0090 */
[----:B------:R-:W2:Y:S01]  /*15550*/  LDL.LU.64 R140, [R1] ;  /* 0x00000000018c7983 */ /* 0x000ea20000300a00 */
[----:B---3--:R-:W-:Y:S02]  /*15560*/  IMAD.MOV.U32 R112, RZ, RZ, R147 ;  /* 0x000000ffff707224 */ /* 0x008fe400078e0093 */
[----:B------:R-:W-:Y:S01]  /*15570*/  IMAD.MOV.U32 R113, RZ, RZ, R146 ;  /* 0x000000ffff717224 */ /* 0x000fe200078e0092 */
[----:B------:R-:W3:Y:S01]  /*15580*/  LDL.LU.64 R142, [R1+0x8] ;  /* 0x00000800018e7983 */ /* 0x000ee20000300a00 */
[----:B----4-:R-:W-:Y:S02]  /*15590*/  IMAD.MOV.U32 R110, RZ, RZ, R149 ;  /* 0x000000ffff6e7224 */ /* 0x010fe400078e0095 */
[----:B------:R-:W-:Y:S01]  /*155a0*/  IMAD.MOV.U32 R111, RZ, RZ, R148 ;  /* 0x000000ffff6f7224 */ /* 0x000fe200078e0094 */
[----:B------:R-:W4:Y:S01]  /*155b0*/  LDL.LU.64 R144, [R1+0x10] ;  /* 0x0000100001907983 */ /* 0x000f220000300a00 */
[----:B------:R-:W-:-:S02]  /*155c0*/  IMAD.MOV.U32 R108, RZ, RZ, R151 ;  /* 0x000000ffff6c7224 */ /* 0x000fc400078e0097 */
[----:B------:R-:W-:Y:S01]  /*155d0*/  IMAD.MOV.U32 R109, RZ, RZ, R150 ;  /* 0x000000ffff6d7224 */ /* 0x000fe200078e0096 */
[----:B------:R-:W2:Y:S01]  /*155e0*/  LDL.LU.64 R146, [R1+0x18] ;  /* 0x0000180001927983 */ /* 0x000ea20000300a00 */
[----:B------:R-:W-:Y:S02]  /*155f0*/  IMAD.MOV.U32 R106, RZ, RZ, R153 ;  /* 0x000000ffff6a7224 */ /* 0x000fe400078e0099 */
[----:B------:R-:W-:Y:S01]  /*15600*/  IMAD.MOV.U32 R107, RZ, RZ, R152 ;  /* 0x000000ffff6b7224 */ /* 0x000fe200078e0098 */
[----:B------:R-:W3:Y:S01]  /*15610*/  LDL.LU.64 R148, [R1+0x20] ;  /* 0x0000200001947983 */ /* 0x000ee20000300a00 */
[----:B------:R-:W-:Y:S02]  /*15620*/  IMAD.MOV.U32 R104, RZ, RZ, R155 ;  /* 0x000000ffff687224 */ /* 0x000fe400078e009b */
        /* <DEDUP_REMOVED lines=91> */
[----:B------:R-:W4:Y:S04]  /*15be0*/  LDL.LU.64 R210, [R1+0x118] ;  /* 0x0001180001d27983 */ /* 0x000f280000300a00 */
[----:B------:R-:W2:Y:S04]  /*15bf0*/  LDL.LU.64 R212, [R1+0x120] ;  /* 0x0001200001d47983 */ /* 0x000ea80000300a00 */
[----:B------:R-:W3:Y:S04]  /*15c00*/  LDL.LU.64 R214, [R1+0x128] ;  /* 0x0001280001d67983 */ /* 0x000ee80000300a00 */
[----:B---3--:R-:W-:Y:S04]  /*15c10*/  STL.64 [R1+0x14a8], R214 ;  /* 0x0014a8d601007387 */ /* 0x008fe80000100a00 */
[----:B--2---:R-:W-:Y:S04]  /*15c20*/  STL.64 [R1+0x14a0], R212 ;  /* 0x0014a0d401007387 */ /* 0x004fe80000100a00 */
[----:B----4-:R-:W-:Y:S04]  /*15c30*/  STL.64 [R1+0x1498], R210 ;  /* 0x001498d201007387 */ /* 0x010fe80000100a00 */
        /* <DEDUP_REMOVED lines=144> */
[----:B------:R-:W3:Y:S01]  /*16540*/  LDL.LU.64 R216, [R1+0x130] ;  /* 0x0001300001d87983 */ /* 0x000ee20000300a00 */
[----:B------:R-:W-:Y:S02]  /*16550*/  IMAD.MOV.U32 R41, RZ, RZ, R218 ;  /* 0x000000ffff297224 */ /* 0x000fe400078e00da */
[----:B------:R-:W-:Y:S01]  /*16560*/  IMAD.MOV.U32 R38, RZ, RZ, R221 ;  /* 0x000000ffff267224 */ /* 0x000fe200078e00dd */
[----:B------:R-:W3:Y:S01]  /*16570*/  LDL.LU.64 R218, [R1+0x138] ;  /* 0x0001380001da7983 */ /* 0x000ee20000300a00 */
[----:B------:R-:W-:Y:S02]  /*16580*/  IMAD.MOV.U32 R39, RZ, RZ, R220 ;  /* 0x000000ffff277224 */ /* 0x000fe400078e00dc */
[----:B------:R-:W-:Y:S01]  /*16590*/  IMAD.MOV.U32 R36, RZ, RZ, R223 ;  /* 0x000000ffff247224 */ /* 0x000fe200078e00df */
[----:B------:R-:W3:Y:S01]  /*165a0*/  LDL.LU.64 R220, [R1+0x140] ;  /* 0x0001400001dc7983 */ /* 0x000ee20000300a00 */
[----:B------:R-:W-:Y:S01]  /*165b0*/  IMAD.MOV.U32 R37, RZ, RZ, R222 ;  /* 0x000000ffff257224 */ /* 0x000fe200078e00de */
[----:B------:R-:W-:Y:S01]  /*165c0*/  UIADD3 UR16, UR28, 0x2, URZ ;  /* 0x000000021c107890 */ /* 0x000fe2000fffe03f */
[----:B------:R-:W-:Y:S01]  /*165d0*/  IMAD.MOV.U32 R34, RZ, RZ, R225 ;  /* 0x000000ffff227224 */ /* 0x000fe200078e00e1 */
[----:B------:R-:W3:Y:S01]  /*165e0*/  LDL.LU.64 R222, [R1+0x148] ;  /* 0x0001480001de7983 */ /* 0x000ee20000300a00 */
[----:B------:R-:W-:Y:S01]  /*165f0*/  IMAD.MOV.U32 R35, RZ, RZ, R224 ;  /* 0x000000ffff237224 */ /* 0x000fe200078e00e0 */
[----:B------:R-:W-:Y:S01]  /*16600*/  UIADD3 UR18, UR29, 0x2, URZ ;  /* 0x000000021d127890 */ /* 0x000fe2000fffe03f */
[----:B------:R-:W-:Y:S01]  /*16610*/  IMAD.MOV.U32 R32, RZ, RZ, R227 ;  /* 0x000000ffff207224 */ /* 0x000fe200078e00e3 */
[----:B------:R-:W3:Y:S01]  /*16620*/  LDL.LU.64 R224, [R1+0x150] ;  /* 0x0001500001e07983 */ /* 0x000ee20000300a00 */
[----:B------:R-:W-:-:S02]  /*16630*/  IMAD.MOV.U32 R33, RZ, RZ, R226 ;  /* 0x000000ffff217224 */ /* 0x000fc400078e00e2 */
        /* <DEDUP_REMOVED lines=8> */
[----:B------:R-:W-:-:S02]  /*166c0*/  IMAD.MOV.U32 R27, RZ, RZ, R232 ;  /* 0x000000ffff1b7224 */ /* 0x000fc400078e00e8 */
[----:B------:R-:W-:Y:S01]  /*166d0*/  IMAD.MOV.U32 R24, RZ, RZ, R235 ;  /* 0x000000ffff187224 */ /* 0x000fe200078e00eb */
[----:B------:R-:W3:Y:S01]  /*166e0*/  LDL.LU.64 R232, [R1+0x170] ;  /* 0x0001700001e87983 */ /* 0x000ee20000300a00 */
[----:B------:R-:W-:Y:S01]  /*166f0*/  IMAD.MOV.U32 R25, RZ, RZ, R234 ;  /* 0x000000ffff197224 */ /* 0x000fe200078e00ea */
[----:B------:R-:W-:Y:S02]  /*16700*/  UMOV UR17, 0x80000020 ;  /* 0x8000002000117882 */ /* 0x000fe40000000000 */
[----:B------:R-:W3:Y:S01]  /*16710*/  LDL.LU.64 R234, [R1+0x178] ;  /* 0x0001780001ea7983 */ /* 0x000ee20000300a00 */
[----:B------:R-:W-:-:S03]  /*16720*/  UMOV UR19, 0x80000020 ;  /* 0x8000002000137882 */ /* 0x000fc60000000000 */
        /* <DEDUP_REMOVED lines=48> */
[----:B0-----:R-:W4:Y:S04]  /*16a30*/  LDL.LU R24, [R1+0x300] ;  /* 0x0003000001187983 */ /* 0x001f280000300800 */
        /* <DEDUP_REMOVED lines=13> */
[----:B--2---:R-:W-:-:S03]  /*16b10*/  WARPGROUP.ARRIVE ;  /* 0x00000000000079c5 */ /* 0x004fc60000000000 */
[----:B------:R-:W4:Y:S03]  /*16b20*/  LDL.LU R38, [R1+0x338] ;  /* 0x0003380001267983 */ /* 0x000f260000300800 */
[----:B------:R-:W-:Y:S01]  /*16b30*/  QGMMA.64x192x32.F32.E4M3.E4M3 R120, gdesc[UR16], R120, gsb0 ;  /* 0x02e00000107879f3 */ /* 0x000fe20008000878 */
        /* <DEDUP_REMOVED lines=54> */
[----:B------:R-:W-:-:S03]  /*16ea0*/  IMAD.MOV.U32 R97, RZ, RZ, R23 ;  /* 0x000000ffff617224 */ /* 0x000fc600078e0017 */
        /* <DEDUP_REMOVED lines=8> */
[----:B------:R0:W5:Y:S01]  /*16f30*/  LDL.LU R23, [R1+0x1504] ;  /* 0x0015040001177983 */ /* 0x0001620000300800 */
        /* <DEDUP_REMOVED lines=33> */
[----:B------:R0:W5:Y:S04]  /*17150*/  LDL.LU R5, [R1+0x14c0] ;  /* 0x0014c00001057983 */ /* 0x0001680000300800 */
[----:B------:R0:W5:Y:S01]  /*17160*/  LDL.LU R4, [R1+0x14bc] ;  /* 0x0014bc0001047983 */ /* 0x0001620000300800 */
[----:B------:R-:W-:-:S03]  /*17170*/  WARPGROUP.DEPBAR.LE gsb0, 0x0 ;  /* 0x00008000000079c5 */ /* 0x000fc60000010000 */
[----:B------:R0:W5:Y:S04]  /*17180*/  LDL.LU R3, [R1+0x14b8] ;  /* 0x0014b80001037983 */ /* 0x0001680000300800 */
[----:B------:R0:W5:Y:S04]  /*17190*/  LDL.LU R2, [R1+0x14b4] ;  /* 0x0014b40001027983 */ /* 0x0001680000300800 */
[----:B------:R0:W5:Y:S04]  /*171a0*/  LDL.LU R0, [R1+0x14b0] ;  /* 0x0014b00001007983 */ /* 0x0001680000300800 */
        /* <DEDUP_REMOVED lines=48> */
[----:B-1----:R-:W3:Y:S04]  /*174b0*/  LDL.LU.64 R214, [R1+0x14a8] ;  /* 0x0014a80001d67983 */ /* 0x002ee80000300a00 */
        /* <DEDUP_REMOVED lines=36> */
[----:B------:R-:W3:Y:S01]  /*17700*/  LDL.LU.64 R140, [R1+0x1380] ;  /* 0x00138000018c7983 */ /* 0x000ee20000300a00 */
[----:B------:R-:W-:Y:S01]  /*17710*/  UIADD3 UR22, UR29, 0x302, URZ ;  /* 0x000003021d167890 */ /* 0x000fe2000fffe03f */
[----:B------:R-:W-:Y:S01]  /*17720*/  UMOV UR20, UR16 ;  /* 0x0000001000147c82 */ /* 0x000fe20008000000 */
[----:B------:R-:W-:Y:S01]  /*17730*/  UMOV UR21, UR17 ;  /* 0x0000001100157c82 */ /* 0x000fe20008000000 */
[----:B------:R-:W-:Y:S01]  /*17740*/  UMOV UR23, 0x80000020 ;  /* 0x8000002000177882 */ /* 0x000fe20000000000 */
        /* <DEDUP_REMOVED lines=10> */
[----:B------:R-:W-:Y:S01]  /*177f0*/  IMAD.MOV.U32 R119, RZ, RZ, R17 ;  /* 0x000000ffff777224 */ /* 0x000fe200078e0011 */
[----:B---3--:R-:W-:-:S06]  /*17800*/  WARPGROUP.ARRIVE ;  /* 0x00000000000079c5 */ /* 0x008fcc0000000000 */
[----:B------:R-:W-:Y:S03]  /*17810*/  QGMMA.64x192x32.F32.E4M3.E4M3 R140, gdesc[UR20], R140, gsb0 ;  /* 0x02e00000148c79f3 */ /* 0x000fe6000800088c */
[----:B------:R-:W-:Y:S02]  /*17820*/  WARPGROUP.DEPBAR.LE gsb0, 0x0 ;  /* 0x00008000000079c5 */ /* 0x000fe40000010000 */
        /* <DEDUP_REMOVED lines=44> */
[----:B------:R-:W-:-:S03]  /*17af0*/  IMAD.MOV.U32 R17, RZ, RZ, R235 ;  /* 0x000000ffff117224 */ /* 0x000fc600078e00eb */
[----:B------:R-:W-:Y:S04]  /*17b00*/  STL.64 [R1+0x160], R228 ;  /* 0x000160e401007387 */ /* 0x000fe80000100a00 */
[----:B------:R-:W-:Y:S04]  /*17b10*/  STL.64 [R1+0x168], R230 ;  /* 0x000168e601007387 */ /* 0x000fe80000100a00 */
[----:B------:R-:W-:Y:S04]  /*17b20*/  STL.64 [R1+0x170], R232 ;  /* 0x000170e801007387 */ /* 0x000fe80000100a00 */
[----:B------:R1:W-:Y:S04]  /*17b30*/  STL.64 [R1+0x178], R234 ;  /* 0x000178ea01007387 */ /* 0x0003e80000100a00 */
[----:B-1----:R0:W5:Y:S04]  /*17b40*/  LDL.LU.64 R234, [R1+0x1328] ;  /* 0x0013280001ea7983 */ /* 0x0021680000300a00 */
        /* <DEDUP_REMOVED lines=48> */
[----:B------:R-:W-:-:S02]  /*17e50*/  UMOV UR21, 0x80000020 ;  /* 0x8000002000157882 */ /* 0x000fc40000000000 */
[----:B------:R-:W-:-:S04]  /*17e60*/  UMOV UR17, UR21 ;  /* 0x0000001500117c82 */ /* 0x000fc80008000000 */
[----:B------:R-:W-:Y:S01]  /*17e70*/  UMOV UR16, UR20 ;  /* 0x0000001400107c82 */ /* 0x000fe20008000000 */
[----:B--2---:R-:W-:-:S06]  /*17e80*/  WARPGROUP.ARRIVE ;  /* 0x00000000000079c5 */ /* 0x004fcc0000000000 */
[----:B------:R-:W-:Y:S03]  /*17e90*/  QGMMA.64x192x32.F32.E4M3.E4M3 R120, gdesc[UR20], R120, gsb0 ;  /* 0x02e00000147879f3 */ /* 0x000fe60008000878 */
[----:B------:R-:W-:Y:S02]  /*17ea0*/  WARPGROUP.DEPBAR.LE gsb0, 0x0 ;  /* 0x00008000000079c5 */ /* 0x000fe40000010000 */
[----:B----4-:R-:W-:-:S15]  /*17eb0*/  WARPGROUP.ARRIVE ;  /* 0x00000000000079c5 */ /* 0x010fde0000000000 */
        /* <DEDUP_REMOVED lines=50> */
[----:B-1----:R-:W2:Y:S04]  /*181e0*/  LDL.LU.64 R118, [R1+0x11a8] ;  /* 0x0011a80001767983 */ /* 0x002ea80000300a00 */
        /* <DEDUP_REMOVED lines=48> */
[----:B------:R-:W-:Y:S01]  /*184f0*/  UMOV UR17, 0x80000020 ;  /* 0x8000002000117882 */ /* 0x000fe20000000000 */
[----:B--2---:R-:W-:-:S07]  /*18500*/  WARPGROUP.ARRIVE ;  /* 0x00000000000079c5 */ /* 0x004fce0000000000 */
        /* <DEDUP_REMOVED lines=100> */
[----:B------:R-:W-:-:S04]  /*18b50*/  UIADD3 UR6, UR6, 0x2, URZ ;  /* 0x0000000206067890 */ /* 0x000fc8000fffe03f */
[----:B------:R-:W-:Y:S01]  /*18b60*/  UISETP.NE.AND UP0, UPT, UR6, UR13, UPT ;  /* 0x0000000d0600728c */ /* 0x000fe2000bf05270 */
[----:B--2---:R-:W-:-:S06]  /*18b70*/  WARPGROUP.ARRIVE ;  /* 0x00000000000079c5 */ /* 0x004fcc0000000000 */
[----:B------:R-:W-:Y:S01]  /*18b80*/  QGMMA.64x192x32.F32.E4M3.E4M3 R24, gdesc[UR16], R24, gsb0 ;  /* 0x02e00000101879f3 */ /* 0x000fe20008000818 */
[----:B------:R-:W-:-:S06]  /*18b90*/  USEL UR16, URZ, 0x1, UP0 ;  /* 0x000000013f107887 */ /* 0x000fcc0008000000 */
[----:B------:R-:W-:Y:S01]  /*18ba0*/  ISETP.NE.AND P0, PT, RZ, UR16, PT ;  /* 0x00000010ff007c0c */ /* 0x000fe2000bf05270 */
[----:B------:R-:W-:-:S12]  /*18bb0*/  WARPGROUP.DEPBAR.LE gsb0, 0x0 ;  /* 0x00008000000079c5 */ /* 0x000fd80000010000 */
[----:B0-----:R-:W-:Y:S05]  /*18bc0*/  @!P0 BRA `(.L_x_28) ;  /* 0x0000008800e08947 */ /* 0x001fea0003800000 */
[----:B------:R0:W-:Y:S04]  /*18bd0*/  STL [R1+0x100c], R48 ;  /* 0x00100c3001007387 */ /* 0x0001e80000100800 */
[----:B0-----:R-:W2:Y:S04]  /*18be0*/  LDL R48, [R1+0x480] ;  /* 0x0004800001307983 */ /* 0x001ea80000100800 */
[----:B------:R0:W-:Y:S04]  /*18bf0*/  STL [R1+0x1008], R49 ;  /* 0x0010083101007387 */ /* 0x0001e80000100800 */
[----:B0-----:R-:W3:Y:S04]  /*18c00*/  LDL R49, [R1+0x484] ;  /* 0x0004840001317983 */ /* 0x001ee80000100800 */
[----:B------:R0:W-:Y:S04]  /*18c10*/  STL [R1+0x1004], R50 ;  /* 0x0010043201007387 */ /* 0x0001e80000100800 */
[----:B0-----:R-:W4:Y:S04]  /*18c20*/  LDL R50, [R1+0x488] ;  /* 0x0004880001327983 */ /* 0x001f280000100800 */
        /* <DEDUP_REMOVED lines=47> */
[----:B0-----:R-:W4:Y:S04]  /*18f20*/  LDL.LU R74, [R1+0x674] ;  /* 0x00067400014a7983 */ /* 0x001f280000300800 */
        /* <DEDUP_REMOVED lines=90> */
[----:B-----5:R0:W-:Y:S04]  /*194d0*/  STL [R1+0xeec], R16 ;  /* 0x000eec1001007387 */ /* 0x0201e80000100800 */
        /* <DEDUP_REMOVED lines=28> */
[----:B0-----:R-:W4:Y:S04]  /*196a0*/  LDL R2, [R1+0x4ec] ;  /* 0x0004ec0001027983 */ /* 0x001f280000100800 */
[----:B------:R0:W-:Y:S04]  /*196b0*/  STL [R1+0xeb0], R0 ;  /* 0x000eb00001007387 */ /* 0x0001e80000100800 */
[----:B0-----:R-:W4:Y:S01]  /*196c0*/  LDL R0, [R1+0x4e8] ;  /* 0x0004e80001007983 */ /* 0x001f220000100800 */
[----:B--2---:R-:W-:-:S01]  /*196d0*/  FADD R18, R48, R18 ;  /* 0x0000001230127221 */ /* 0x004fc20000000000 */
[----:B---3--:R-:W-:Y:S01]  /*196e0*/  FADD R19, R49, R19 ;  /* 0x0000001331137221 */ /* 0x008fe20000000000 */
[----:B----4-:R-:W-:-:S01]  /*196f0*/  FADD R20, R50, R20 ;  /* 0x0000001432147221 */ /* 0x010fc20000000000 */
[----:B------:R-:W2:Y:S01]  /*19700*/  LDL.LU R48, [R1+0x100c] ;  /* 0x00100c0001307983 */ /* 0x000ea20000300800 */
[----:B------:R-:W-:-:S01]  /*19710*/  FADD R21, R51, R21 ;  /* 0x0000001533157221 */ /* 0x000fc20000000000 */
[----:B------:R-:W-:-:S02]  /*19720*/  FADD R22, R52, R22 ;  /* 0x0000001634167221 */ /* 0x000fc40000000000 */
[----:B------:R-:W3:Y:S01]  /*19730*/  LDL.LU R49, [R1+0x1008] ;  /* 0x0010080001317983 */ /* 0x000ee20000300800 */
[----:B------:R-:W-:-:S03]  /*19740*/  FADD R23, R53, R23 ;  /* 0x0000001735177221 */ /* 0x000fc60000000000 */
[----:B------:R-:W4:Y:S01]  /*19750*/  LDL.LU R50, [R1+0x1004] ;  /* 0x0010040001327983 */ /* 0x000f220000300800 */
        /* <DEDUP_REMOVED lines=39> */
[----:B------:R-:W4:Y:S04]  /*199d0*/  LDL.LU R70, [R1+0xfb4] ;  /* 0x000fb40001467983 */ /* 0x000f280000300800 */
[----:B------:R-:W4:Y:S04]  /*199e0*/  LDL.LU R71, [R1+0xfb0] ;  /* 0x000fb00001477983 */ /* 0x000f280000300800 */
[----:B------:R-:W4:Y:S01]  /*199f0*/  LDL.LU R72, [R1+0xfac] ;  /* 0x000fac0001487983 */ /* 0x000f220000300800 */
[----:B------:R-:W-:-:S03]  /*19a00*/  FADD R118, R119, R118 ;  /* 0x0000007677767221 */ /* 0x000fc60000000000 */
[----:B------:R-:W4:Y:S01]  /*19a10*/  LDL.LU R73, [R1+0xfa8] ;  /* 0x000fa80001497983 */ /* 0x000f220000300800 */
[----:B------:R-:W-:-:S01]  /*19a20*/  FADD R16, R15, R16 ;  /* 0x000000100f107221 */ /* 0x000fc20000000000 */
[----:B------:R-:W-:Y:S01]  /*19a30*/  FADD R116, R117, R116 ;  /* 0x0000007475747221 */ /* 0x000fe20000000000 */
        /* <DEDUP_REMOVED lines=26> */
[----:B------:R-:W-:-:S05]  /*19be0*/  FADD R4, R3, R4 ;  /* 0x0000000403047221 */ /* 0x000fca0000000000 */
[----:B------:R-:W-:Y:S04]  /*19bf0*/  STL [R1+0x600], R4 ;  /* 0x0006000401007387 */ /* 0x000fe80000100800 */
[----:B------:R-:W-:Y:S04]  /*19c00*/  STL [R1+0x604], R6 ;  /* 0x0006040601007387 */ /* 0x000fe80000100800 */
[----:B------:R-:W-:Y:S01]  /*19c10*/  STL [R1+0x608], R8 ;  /* 0x0006080801007387 */ /* 0x000fe20000100800 */
[----:B------:R-:W-:-:S03]  /*19c20*/  FADD R237, R2, R237 ;  /* 0x000000ed02ed7221 */ /* 0x000fc60000000000 */
[----:B------:R-:W-:Y:S04]  /*19c30*/  STL [R1+0x60c], R10 ;  /* 0x00060c0a01007387 */ /* 0x000fe80000100800 */
[----:B------:R-:W-:Y:S04]  /*19c40*/  STL [R1+0x610], R12 ;  /* 0x0006100c01007387 */ /* 0x000fe80000100800 */
[----:B------:R-:W-:Y:S01]  /*19c50*/  STL [R1+0x614], R14 ;  /* 0x0006140e01007387 */ /* 0x000fe20000100800 */
[----:B------:R-:W-:-:S03]  /*19c60*/  FADD R236, R0, R236 ;  /* 0x000000ec00ec7221 */ /* 0x000fc60000000000 */
[----:B------:R-:W-:Y:S04]  /*19c70*/  STL [R1+0x618], R16 ;  /* 0x0006181001007387 */ /* 0x000fe80000100800 */
[----:B------:R0:W-:Y:S04]  /*19c80*/  STL [R1+0x61c], R118 ;  /* 0x00061c7601007387 */ /* 0x0001e80000100800 */
        /* <DEDUP_REMOVED lines=19> */
[----:B------:R-:W4:Y:S04]  /*19dc0*/  LDL R119, [R1+0x568] ;  /* 0x0005680001777983 */ /* 0x000f280000100800 */
[----:B------:R4:W-:Y:S04]  /*19dd0*/  STL [R1+0x66c], R78 ;  /* 0x00066c4e01007387 */ /* 0x0009e80000100800 */
[----:B0-----:R-:W4:Y:S04]  /*19de0*/  LDL.LU R118, [R1+0x678] ;  /* 0x0006780001767983 */ /* 0x001f280000300800 */
[----:B------:R0:W-:Y:S04]  /*19df0*/  STL [R1+0x670], R76 ;  /* 0x0006704c01007387 */ /* 0x0001e80000100800 */
[----:B------:R-:W4:Y:S04]  /*19e00*/  LDL R117, [R1+0x56c] ;  /* 0x00056c0001757983 */ /* 0x000f280000100800 */
[----:B------:R0:W-:Y:S04]  /*19e10*/  STL [R1+0x674], R74 ;  /* 0x0006744a01007387 */ /* 0x0001e80000100800 */
[----:B-1----:R-:W4:Y:S04]  /*19e20*/  LDL.LU R116, [R1+0x67c] ;  /* 0x00067c0001747983 */ /* 0x002f280000300800 */
[----:B------:R-:W4:Y:S04]  /*19e30*/  LDL R115, [R1+0x570] ;  /* 0x0005700001737983 */ /* 0x000f280000100800 */
[----:B--2---:R-:W2:Y:S04]  /*19e40*/  LDL.LU R114, [R1+0x680] ;  /* 0x0006800001727983 */ /* 0x004ea80000300800 */
[----:B------:R-:W2:Y:S04]  /*19e50*/  LDL R113, [R1+0x574] ;  /* 0x0005740001717983 */ /* 0x000ea80000100800 */
[----:B---3--:R-:W3:Y:S04]  /*19e60*/  LDL.LU R112, [R1+0x684] ;  /* 0x0006840001707983 */ /* 0x008ee80000300800 */
[----:B------:R-:W3:Y:S04]  /*19e70*/  LDL R111, [R1+0x578] ;  /* 0x00057800016f7983 */ /* 0x000ee80000100800 */
[----:B------:R-:W3:Y:S04]  /*19e80*/  LDL.LU R110, [R1+0x688] ;  /* 0x00068800016e7983 */ /* 0x000ee80000300800 */
        /* <DEDUP_REMOVED lines=11> */
[----:B----4-:R-:W4:Y:S04]  /*19f40*/  LDL.LU R98, [R1+0x6a0] ;  /* 0x0006a00001627983 */ /* 0x010f280000300800 */
[----:B------:R-:W4:Y:S04]  /*19f50*/  LDL R97, [R1+0x594] ;  /* 0x0005940001617983 */ /* 0x000f280000100800 */
[----:B------:R-:W4:Y:S04]  /*19f60*/  LDL.LU R96, [R1+0x6a4] ;  /* 0x0006a40001607983 */ /* 0x000f280000300800 */
        /* <DEDUP_REMOVED lines=32> */
[----:B0-----:R-:W4:Y:S04]  /*1a170*/  LDL R76, [R1+0x5d8] ;  /* 0x0005d800014c7983 */ /* 0x001f280000100800 */
[----:B------:R-:W4:Y:S04]  /*1a180*/  LDL.LU R3, [R1+0x6e8] ;  /* 0x0006e80001037983 */ /* 0x000f280000300800 */
[----:B------:R-:W4:Y:S04]  /*1a190*/  LDL R75, [R1+0x5dc] ;  /* 0x0005dc00014b7983 */ /* 0x000f280000100800 */
[----:B------:R-:W4:Y:S04]  /*1a1a0*/  LDL.LU R2, [R1+0x6ec] ;  /* 0x0006ec0001027983 */ /* 0x000f280000300800 */
[----:B------:R-:W4:Y:S04]  /*1a1b0*/  LDL R74, [R1+0x5e0] ;  /* 0x0005e000014a7983 */ /* 0x000f280000100800 */
[----:B------:R-:W4:Y:S01]  /*1a1c0*/  LDL.LU R0, [R1+0x6f0] ;  /* 0x0006f00001007983 */ /* 0x000f220000300800 */
[----:B------:R-:W-:-:S05]  /*1a1d0*/  FADD R118, R119, R118 ;  /* 0x0000007677767221 */ /* 0x000fca0000000000 */
[----:B------:R0:W-:Y:S01]  /*1a1e0*/  STL [R1+0x678], R118 ;  /* 0x0006787601007387 */ /* 0x0001e20000100800 */
[----:B------:R-:W-:-:S05]  /*1a1f0*/  FADD R116, R117, R116 ;  /* 0x0000007475747221 */ /* 0x000fca0000000000 */
[----:B------:R1:W-:Y:S01]  /*1a200*/  STL [R1+0x67c], R116 ;  /* 0x00067c7401007387 */ /* 0x0003e20000100800 */
[----:B--2---:R-:W-:-:S05]  /*1a210*/  FADD R114, R115, R114 ;  /* 0x0000007273727221 */ /* 0x004fca0000000000 */
[----:B------:R2:W-:Y:S01]  /*1a220*/  STL [R1+0x680], R114 ;  /* 0x0006807201007387 */ /* 0x0005e20000100800 */
[----:B---3--:R-:W-:-:S05]  /*1a230*/  FADD R112, R113, R112 ;  /* 0x0000007071707221 */ /* 0x008fca0000000000 */
[----:B------:R3:W-:Y:S01]  /*1a240*/  STL [R1+0x684], R112 ;  /* 0x0006847001007387 */ /* 0x0007e20000100800 */
[----:B------:R-:W-:-:S05]  /*1a250*/  FADD R110, R111, R110 ;  /* 0x0000006e6f6e7221 */ /* 0x000fca0000000000 */
        /* <DEDUP_REMOVED lines=11> */
[----:B----4-:R-:W-:-:S05]  /*1a310*/  FADD R98, R99, R98 ;  /* 0x0000006263627221 */ /* 0x010fca0000000000 */
        /* <DEDUP_REMOVED lines=35> */
[----:B------:R-:W-:-:S03]  /*1a550*/  FADD R3, R76, R3 ;  /* 0x000000034c037221 */ /* 0x000fc60000000000 */
[----:B------:R-:W4:Y:S04]  /*1a560*/  LDL R119, [R1+0x5e4] ;  /* 0x0005e40001777983 */ /* 0x000f280000100800 */
[----:B------:R4:W-:Y:S01]  /*1a570*/  STL [R1+0x6e8], R3 ;  /* 0x0006e80301007387 */ /* 0x0009e20000100800 */
[----:B------:R-:W-:-:S03]  /*1a580*/  FADD R2, R75, R2 ;  /* 0x000000024b027221 */ /* 0x000fc60000000000 */
[----:B0-----:R-:W4:Y:S04]  /*1a590*/  LDL.LU R118, [R1+0x6f4] ;  /* 0x0006f40001767983 */ /* 0x001f280000300800 */
[----:B------:R0:W-:Y:S01]  /*1a5a0*/  STL [R1+0x6ec], R2 ;  /* 0x0006ec0201007387 */ /* 0x0001e20000100800 */
[----:B------:R-:W-:-:S03]  /*1a5b0*/  FADD R0, R74, R0 ;  /* 0x000000004a007221 */ /* 0x000fc60000000000 */
        /* <DEDUP_REMOVED lines=58> */
[----:B0-----:R-:W4:Y:S04]  /*1a960*/  LDL.LU R2, [R1+0x768] ;  /* 0x0007680001027983 */ /* 0x001f280000300800 */
[----:B------:R-:W4:Y:S04]  /*1a970*/  LDL R74, [R1+0x35c] ;  /* 0x00035c00014a7983 */ /* 0x000f280000100800 */
[----:B------:R-:W4:Y:S01]  /*1a980*/  LDL.LU R0, [R1+0x76c] ;  /* 0x00076c0001007983 */ /* 0x000f220000300800 */
[----:B------:R-:W-:-:S05]  /*1a990*/  FADD R118, R119, R118 ;  /* 0x0000007677767221 */ /* 0x000fca0000000000 */
[----:B------:R0:W-:Y:S01]  /*1a9a0*/  STL [R1+0x6f4], R118 ;  /* 0x0006f47601007387 */ /* 0x0001e20000100800 */
[----:B------:R-:W-:-:S01]  /*1a9b0*/  FADD R116, R117, R116 ;  /* 0x0000007475747221 */ /* 0x000fc20000000000 */
[----:B--2---:R-:W-:-:S04]  /*1a9c0*/  FADD R114, R115, R114 ;  /* 0x0000007273727221 */ /* 0x004fc80000000000 */
[----:B------:R1:W-:Y:S01]  /*1a9d0*/  STL [R1+0x6f8], R116 ;  /* 0x0006f87401007387 */ /* 0x0003e20000100800 */
[----:B---3--:R-:W-:-:S03]  /*1a9e0*/  FADD R112, R113, R112 ;  /* 0x0000007071707221 */ /* 0x008fc60000000000 */
[----:B------:R2:W-:Y:S01]  /*1a9f0*/  STL [R1+0x6fc], R114 ;  /* 0x0006fc7201007387 */ /* 0x0005e20000100800 */
[----:B------:R-:W-:-:S03]  /*1aa00*/  FADD R110, R111, R110 ;  /* 0x0000006e6f6e7221 */ /* 0x000fc60000000000 */
        /* <DEDUP_REMOVED lines=11> */
[----:B----4-:R-:W-:-:S03]  /*1aac0*/  FADD R98, R99, R98 ;  /* 0x0000006263627221 */ /* 0x010fc60000000000 */
        /* <DEDUP_REMOVED lines=34> */
[----:B------:R4:W-:Y:S04]  /*1acf0*/  STL [R1+0x75c], R5 ;  /* 0x00075c0501007387 */ /* 0x0009e80000100800 */
        /* <DEDUP_REMOVED lines=583> */
[----:B------:R-:W-:Y:S01]  /*1d170*/  STL [R1+0x980], R102 ;  /* 0x0009806601007387 */ /* 0x000fe20000100800 */
        /* <DEDUP_REMOVED lines=37> */
[----:B------:R-:W-:-:S01]  /*1d3d0*/  FADD R3, R76, R3 ;  /* 0x000000034c037221 */ /* 0x000fc20000000000 */
[----:B------:R-:W-:Y:S01]  /*1d3e0*/  FADD R2, R75, R2 ;  /* 0x000000024b027221 */ /* 0x000fe20000000000 */
[----:B------:R-:W-:-:S02]  /*1d3f0*/  FADD R0, R74, R0 ;  /* 0x000000004a007221 */ /* 0x000fc40000000000 */
[----:B------:R-:W4:Y:S04]  /*1d400*/  LDL R74, [R1+0x2cc] ;  /* 0x0002cc00014a7983 */ /* 0x000f280000100800 */
[----:B------:R4:W-:Y:S04]  /*1d410*/  STL [R1+0x9d0], R3 ;  /* 0x0009d00301007387 */ /* 0x0009e80000100800 */
[----:B------:R-:W4:Y:S04]  /*1d420*/  LDL.LU R75, [R1+0x9dc] ;  /* 0x0009dc00014b7983 */ /* 0x000f280000300800 */
[----:B------:R4:W-:Y:S04]  /*1d430*/  STL [R1+0x9d4], R2 ;  /* 0x0009d40201007387 */ /* 0x0009e80000100800 */
[----:B------:R-:W4:Y:S04]  /*1d440*/  LDL R76, [R1+0x2d0] ;  /* 0x0002d000014c7983 */ /* 0x000f280000100800 */
[----:B------:R4:W-:Y:S04]  /*1d450*/  STL [R1+0x9d8], R0 ;  /* 0x0009d80001007387 */ /* 0x0009e80000100800 */
        /* <DEDUP_REMOVED lines=14> */
[----:B-1----:R-:W4:Y:S04]  /*1d540*/  LDL.LU R116, [R1+0x9fc] ;  /* 0x0009fc0001747983 */ /* 0x002f280000300800 */
[----:B------:R-:W4:Y:S04]  /*1d550*/  LDL R115, [R1+0x2f0] ;  /* 0x0002f00001737983 */ /* 0x000f280000100800 */
[----:B--2---:R-:W2:Y:S04]  /*1d560*/  LDL.LU R114, [R1+0xa00] ;  /* 0x000a000001727983 */ /* 0x004ea80000300800 */
[----:B------:R-:W2:Y:S04]  /*1d570*/  LDL R113, [R1+0x2f4] ;  /* 0x0002f40001717983 */ /* 0x000ea80000100800 */
[----:B---3--:R-:W3:Y:S04]  /*1d580*/  LDL.LU R112, [R1+0xa04] ;  /* 0x000a040001707983 */ /* 0x008ee80000300800 */
[----:B------:R-:W3:Y:S04]  /*1d590*/  LDL R111, [R1+0x2f8] ;  /* 0x0002f800016f7983 */ /* 0x000ee80000100800 */
[----:B----4-:R-:W4:Y:S04]  /*1d5a0*/  LDL.LU R110, [R1+0xa08] ;  /* 0x000a0800016e7983 */ /* 0x010f280000300800 */
[----:B------:R-:W4:Y:S04]  /*1d5b0*/  LDL R109, [R1+0x2fc] ;  /* 0x0002fc00016d7983 */ /* 0x000f280000100800 */
[----:B------:R-:W4:Y:S04]  /*1d5c0*/  LDL.LU R108, [R1+0xa0c] ;  /* 0x000a0c00016c7983 */ /* 0x000f280000300800 */
[----:B------:R-:W4:Y:S04]  /*1d5d0*/  LDL R107, [R1] ;  /* 0x00000000016b7983 */ /* 0x000f280000100800 */
        /* <DEDUP_REMOVED lines=34> */
[----:B------:R-:W4:Y:S01]  /*1d800*/  LDL.LU R0, [R1+0xa54] ;  /* 0x000a540001007983 */ /* 0x000f220000300800 */
[----:B------:R-:W-:-:S03]  /*1d810*/  FADD R75, R74, R75 ;  /* 0x0000004b4a4b7221 */ /* 0x000fc60000000000 */
[----:B------:R-:W4:Y:S04]  /*1d820*/  LDL.LU R74, [R1+0xfa4] ;  /* 0x000fa400014a7983 */ /* 0x000f280000300800 */
[----:B------:R0:W-:Y:S01]  /*1d830*/  STL [R1+0x9dc], R75 ;  /* 0x0009dc4b01007387 */ /* 0x0001e20000100800 */
[----:B------:R-:W-:-:S03]  /*1d840*/  FADD R77, R76, R77 ;  /* 0x0000004d4c4d7221 */ /* 0x000fc60000000000 */
[----:B0-----:R-:W4:Y:S04]  /*1d850*/  LDL.LU R75, [R1+0xfa0] ;  /* 0x000fa000014b7983 */ /* 0x001f280000300800 */
[----:B------:R-:W4:Y:S01]  /*1d860*/  LDL.LU R76, [R1+0xf9c] ;  /* 0x000f9c00014c7983 */ /* 0x000f220000300800 */
[----:B------:R-:W-:-:S03]  /*1d870*/  FADD R79, R78, R79 ;  /* 0x0000004f4e4f7221 */ /* 0x000fc60000000000 */
        /* <DEDUP_REMOVED lines=8> */
[----:B------:R-:W4:Y:S04]  /*1d900*/  LDL.LU R80, [R1+0xf8c] ;  /* 0x000f8c0001507983 */ /* 0x000f280000300800 */
[----:B------:R0:W-:Y:S01]  /*1d910*/  STL [R1+0x9e8], R81 ;  /* 0x0009e85101007387 */ /* 0x0001e20000100800 */
[----:B------:R-:W-:-:S01]  /*1d920*/  FADD R87, R86, R87 ;  /* 0x0000005756577221 */ /* 0x000fc20000000000 */
[----:B------:R-:W-:-:S02]  /*1d930*/  FADD R118, R119, R118 ;  /* 0x0000007677767221 */ /* 0x000fc40000000000 */
[----:B0-----:R-:W4:Y:S04]  /*1d940*/  LDL.LU R81, [R1+0xf88] ;  /* 0x000f880001517983 */ /* 0x001f280000300800 */
[----:B------:R-:W4:Y:S04]  /*1d950*/  LDL.LU R82, [R1+0xf84] ;  /* 0x000f840001527983 */ /* 0x000f280000300800 */
[----:B------:R0:W-:Y:S01]  /*1d960*/  STL [R1+0x9ec], R83 ;  /* 0x0009ec5301007387 */ /* 0x0001e20000100800 */
[----:B------:R-:W-:-:S01]  /*1d970*/  FADD R116, R117, R116 ;  /* 0x0000007475747221 */ /* 0x000fc20000000000 */
[----:B--2---:R-:W-:-:S02]  /*1d980*/  FADD R114, R115, R114 ;  /* 0x0000007273727221 */ /* 0x004fc40000000000 */
[----:B0-----:R-:W2:Y:S04]  /*1d990*/  LDL.LU R83, [R1+0xf80] ;  /* 0x000f800001537983 */ /* 0x001ea80000300800 */
[----:B------:R-:W2:Y:S01]  /*1d9a0*/  LDL.LU R84, [R1+0xf7c] ;  /* 0x000f7c0001547983 */ /* 0x000ea20000300800 */
[----:B---3--:R-:W-:-:S03]  /*1d9b0*/  FADD R112, R113, R112 ;  /* 0x0000007071707221 */ /* 0x008fc60000000000 */
[----:B------:R0:W-:Y:S01]  /*1d9c0*/  STL [R1+0x9f0], R85 ;  /* 0x0009f05501007387 */ /* 0x0001e20000100800 */
[----:B----4-:R-:W-:-:S03]  /*1d9d0*/  FADD R110, R111, R110 ;  /* 0x0000006e6f6e7221 */ /* 0x010fc60000000000 */
[----:B0-----:R-:W3:Y:S01]  /*1d9e0*/  LDL.LU R85, [R1+0xf78] ;  /* 0x000f780001557983 */ /* 0x001ee20000300800 */
[----:B------:R-:W-:-:S03]  /*1d9f0*/  FADD R108, R109, R108 ;  /* 0x0000006c6d6c7221 */ /* 0x000fc60000000000 */
[----:B------:R-:W4:Y:S01]  /*1da00*/  LDL.LU R86, [R1+0xf74] ;  /* 0x000f740001567983 */ /* 0x000f220000300800 */
[----:B------:R-:W-:-:S03]  /*1da10*/  FADD R106, R107, R106 ;  /* 0x0000006a6b6a7221 */ /* 0x000fc60000000000 */
[----:B------:R0:W-:Y:S01]  /*1da20*/  STL [R1+0x9f4], R87 ;  /* 0x0009f45701007387 */ /* 0x0001e20000100800 */
[----:B------:R-:W-:-:S03]  /*1da30*/  FADD R104, R105, R104 ;  /* 0x0000006869687221 */ /* 0x000fc60000000000 */
[----:B0-----:R-:W4:Y:S04]  /*1da40*/  LDL.LU R87, [R1+0xf70] ;  /* 0x000f700001577983 */ /* 0x001f280000300800 */
[----:B------:R-:W-:Y:S01]  /*1da50*/  STL [R1+0x9f8], R118 ;  /* 0x0009f87601007387 */ /* 0x000fe20000100800 */
[----:B------:R-:W-:-:S03]  /*1da60*/  FADD R16, R103, R16 ;  /* 0x0000001067107221 */ /* 0x000fc60000000000 */
[----:B------:R-:W-:Y:S04]  /*1da70*/  STL [R1+0x9fc], R116 ;  /* 0x0009fc7401007387 */ /* 0x000fe80000100800 */
[----:B------:R-:W-:Y:S01]  /*1da80*/  STL [R1+0xa00], R114 ;  /* 0x000a007201007387 */ /* 0x000fe20000100800 */
[----:B------:R-:W-:-:S03]  /*1da90*/  FADD R15, R102, R15 ;  /* 0x0000000f660f7221 */ /* 0x000fc60000000000 */
[----:B------:R-:W-:Y:S01]  /*1daa0*/  STL [R1+0xa04], R112 ;  /* 0x000a047001007387 */ /* 0x000fe20000100800 */
[----:B------:R-:W-:-:S03]  /*1dab0*/  FADD R14, R101, R14 ;  /* 0x0000000e650e7221 */ /* 0x000fc60000000000 */
[----:B------:R-:W-:Y:S04]  /*1dac0*/  STL [R1+0xa08], R110 ;  /* 0x000a086e01007387 */ /* 0x000fe80000100800 */
        /* <DEDUP_REMOVED lines=29> */
[----:B------:R-:W2:Y:S04]  /*1dca0*/  LDL R88, [R1+0x48] ;  /* 0x0000480001587983 */ /* 0x000ea80000100800 */
[----:B------:R1:W-:Y:S04]  /*1dcb0*/  STL [R1+0xa4c], R3 ;  /* 0x000a4c0301007387 */ /* 0x0003e80000100800 */
[----:B0-----:R-:W2:Y:S04]  /*1dcc0*/  LDL.LU R10, [R1+0xa58] ;  /* 0x000a5800010a7983 */ /* 0x001ea80000300800 */
[----:B------:R0:W-:Y:S04]  /*1dcd0*/  STL [R1+0xa50], R2 ;  /* 0x000a500201007387 */ /* 0x0001e80000100800 */
[----:B------:R-:W3:Y:S04]  /*1dce0*/  LDL R89, [R1+0x4c] ;  /* 0x00004c0001597983 */ /* 0x000ee80000100800 */
[----:B------:R0:W-:Y:S04]  /*1dcf0*/  STL [R1+0xa54], R0 ;  /* 0x000a540001007387 */ /* 0x0001e80000100800 */
[----:B------:R-:W3:Y:S04]  /*1dd00*/  LDL.LU R11, [R1+0xa5c] ;  /* 0x000a5c00010b7983 */ /* 0x000ee80000300800 */
        /* <DEDUP_REMOVED lines=25> */
[----:B-1----:R-:W4:Y:S04]  /*1dea0*/  LDL.LU R9, [R1+0xa90] ;  /* 0x000a900001097983 */ /* 0x002f280000300800 */
[----:B------:R-:W4:Y:S04]  /*1deb0*/  LDL R101, [R1+0x84] ;  /* 0x0000840001657983 */ /* 0x000f280000100800 */
[----:B------:R-:W4:Y:S04]  /*1dec0*/  LDL.LU R8, [R1+0xa94] ;  /* 0x000a940001087983 */ /* 0x000f280000300800 */
[----:B------:R-:W4:Y:S04]  /*1ded0*/  LDL R99, [R1+0x88] ;  /* 0x0000880001637983 */ /* 0x000f280000100800 */
[----:B------:R-:W4:Y:S04]  /*1dee0*/  LDL.LU R7, [R1+0xa98] ;  /* 0x000a980001077983 */ /* 0x000f280000300800 */
[----:B------:R-:W4:Y:S04]  /*1def0*/  LDL R109, [R1+0x8c] ;  /* 0x00008c00016d7983 */ /* 0x000f280000100800 */
[----:B------:R-:W4:Y:S04]  /*1df00*/  LDL R108, [R1+0x90] ;  /* 0x00009000016c7983 */ /* 0x000f280000100800 */
        /* <DEDUP_REMOVED lines=12> */
[----:B--2---:R-:W-:-:S03]  /*1dfd0*/  FADD R10, R88, R10 ;  /* 0x0000000a580a7221 */ /* 0x004fc60000000000 */
[----:B------:R-:W2:Y:S04]  /*1dfe0*/  LDL.LU R88, [R1+0xf6c] ;  /* 0x000f6c0001587983 */ /* 0x000ea80000300800 */
[----:B------:R0:W-:Y:S01]  /*1dff0*/  STL [R1+0xa58], R10 ;  /* 0x000a580a01007387 */ /* 0x0001e20000100800 */
[----:B---3--:R-:W-:-:S03]  /*1e000*/  FADD R11, R89, R11 ;  /* 0x0000000b590b7221 */ /* 0x008fc60000000000 */
[----:B0-----:R-:W3:Y:S04]  /*1e010*/  LDL.LU R10, [R1+0xaa0] ;  /* 0x000aa000010a7983 */ /* 0x001ee80000300800 */
[----:B------:R-:W2:Y:S04]  /*1e020*/  LDL.LU R89, [R1+0xf68] ;  /* 0x000f680001597983 */ /* 0x000ea80000300800 */
[----:B------:R0:W-:Y:S01]  /*1e030*/  STL [R1+0xa5c], R11 ;  /* 0x000a5c0b01007387 */ /* 0x0001e20000100800 */
[----:B----4-:R-:W-:-:S03]  /*1e040*/  FADD R91, R90, R91 ;  /* 0x0000005b5a5b7221 */ /* 0x010fc60000000000 */
[----:B0-----:R-:W4:Y:S01]  /*1e050*/  LDL.LU R11, [R1+0xa9c] ;  /* 0x000a9c00010b7983 */ /* 0x001f220000300800 */
[----:B------:R-:W-:-:S03]  /*1e060*/  FADD R93, R92, R93 ;  /* 0x0000005d5c5d7221 */ /* 0x000fc60000000000 */
[----:B------:R-:W2:Y:S01]  /*1e070*/  LDL.LU R90, [R1+0xf64] ;  /* 0x000f6400015a7983 */ /* 0x000ea20000300800 */
[----:B------:R-:W-:-:S03]  /*1e080*/  FADD R95, R94, R95 ;  /* 0x0000005f5e5f7221 */ /* 0x000fc60000000000 */
[----:B------:R0:W-:Y:S01]  /*1e090*/  STL [R1+0xa60], R91 ;  /* 0x000a605b01007387 */ /* 0x0001e20000100800 */
[----:B------:R-:W-:-:S03]  /*1e0a0*/  FADD R97, R96, R97 ;  /* 0x0000006160617221 */ /* 0x000fc60000000000 */
[----:B0-----:R-:W2:Y:S04]  /*1e0b0*/  LDL.LU R91, [R1+0xf60] ;  /* 0x000f6000015b7983 */ /* 0x001ea80000300800 */
[----:B------:R-:W2:Y:S04]  /*1e0c0*/  LDL.LU R92, [R1+0xf5c] ;  /* 0x000f5c00015c7983 */ /* 0x000ea80000300800 */
[----:B------:R0:W-:Y:S01]  /*1e0d0*/  STL [R1+0xa64], R93 ;  /* 0x000a645d01007387 */ /* 0x0001e20000100800 */
[----:B------:R-:W-:-:S01]  /*1e0e0*/  FADD R119, R98, R119 ;  /* 0x0000007762777221 */ /* 0x000fc20000000000 */
[----:B------:R-:W-:-:S02]  /*1e0f0*/  FADD R117, R118, R117 ;  /* 0x0000007576757221 */ /* 0x000fc40000000000 */
[----:B0-----:R-:W2:Y:S04]  /*1e100*/  LDL.LU R93, [R1+0xf58] ;  /* 0x000f5800015d7983 */ /* 0x001ea80000300800 */
[----:B------:R-:W2:Y:S01]  /*1e110*/  LDL.LU R94, [R1+0xf54] ;  /* 0x000f5400015e7983 */ /* 0x000ea20000300800 */
[----:B------:R-:W-:-:S03]  /*1e120*/  FADD R115, R116, R115 ;  /* 0x0000007374737221 */ /* 0x000fc60000000000 */
[----:B------:R0:W-:Y:S01]  /*1e130*/  STL [R1+0xa68], R95 ;  /* 0x000a685f01007387 */ /* 0x0001e20000100800 */
[----:B------:R-:W-:-:S03]  /*1e140*/  FADD R16, R114, R16 ;  /* 0x0000001072107221 */ /* 0x000fc60000000000 */
[----:B0-----:R-:W2:Y:S01]  /*1e150*/  LDL.LU R95, [R1+0xf50] ;  /* 0x000f5000015f7983 */ /* 0x001ea20000300800 */
[----:B------:R-:W-:-:S03]  /*1e160*/  FADD R15, R113, R15 ;  /* 0x0000000f710f7221 */ /* 0x000fc60000000000 */
[----:B------:R-:W2:Y:S04]  /*1e170*/  LDL.LU R96, [R1+0xf4c] ;  /* 0x000f4c0001607983 */ /* 0x000ea80000300800 */
[----:B------:R0:W-:Y:S01]  /*1e180*/  STL [R1+0xa6c], R97 ;  /* 0x000a6c6101007387 */ /* 0x0001e20000100800 */
[----:B------:R-:W-:-:S03]  /*1e190*/  FADD R14, R112, R14 ;  /* 0x0000000e700e7221 */ /* 0x000fc60000000000 */
[----:B0-----:R-:W2:Y:S01]  /*1e1a0*/  LDL.LU R97, [R1+0xf48] ;  /* 0x000f480001617983 */ /* 0x001ea20000300800 */
[----:B------:R-:W-:-:S03]  /*1e1b0*/  FADD R13, R111, R13 ;  /* 0x0000000d6f0d7221 */ /* 0x000fc60000000000 */
[----:B------:R-:W2:Y:S04]  /*1e1c0*/  LDL.LU R98, [R1+0xf44] ;  /* 0x000f440001627983 */ /* 0x000ea80000300800 */
[----:B------:R-:W-:Y:S01]  /*1e1d0*/  STL [R1+0xa70], R119 ;  /* 0x000a707701007387 */ /* 0x000fe20000100800 */
[----:B------:R-:W-:-:S03]  /*1e1e0*/  FADD R12, R110, R12 ;  /* 0x0000000c6e0c7221 */ /* 0x000fc60000000000 */
[----:B------:R-:W-:Y:S01]  /*1e1f0*/  STL [R1+0xa74], R117 ;  /* 0x000a747501007387 */ /* 0x000fe20000100800 */
[----:B------:R-:W-:-:S03]  /*1e200*/  FADD R9, R103, R9 ;  /* 0x0000000967097221 */ /* 0x000fc60000000000 */
[----:B------:R-:W-:Y:S04]  /*1e210*/  STL [R1+0xa78], R115 ;  /* 0x000a787301007387 */ /* 0x000fe80000100800 */
[----:B------:R-:W-:Y:S04]  /*1e220*/  STL [R1+0xa7c], R16 ;  /* 0x000a7c1001007387 */ /* 0x000fe80000100800 */
[----:B------:R-:W-:Y:S04]  /*1e230*/  STL [R1+0xa80], R15 ;  /* 0x000a800f01007387 */ /* 0x000fe80000100800 */
[----:B------:R-:W-:Y:S04]  /*1e240*/  STL [R1+0xa84], R14 ;  /* 0x000a840e01007387 */ /* 0x000fe80000100800 */
[----:B------:R-:W2:Y:S04]  /*1e250*/  LDL R103, [R1+0xac] ;  /* 0x0000ac0001677983 */ /* 0x000ea80000100800 */
[----:B------:R-:W-:Y:S04]  /*1e260*/  STL [R1+0xa88], R13 ;  /* 0x000a880d01007387 */ /* 0x000fe80000100800 */
[----:B------:R0:W-:Y:S04]  /*1e270*/  STL [R1+0xa90], R9 ;  /* 0x000a900901007387 */ /* 0x0001e80000100800 */
[----:B------:R-:W-:Y:S04]  /*1e280*/  STL [R1+0xa8c], R12 ;  /* 0x000a8c0c01007387 */ /* 0x000fe80000100800 */
[----:B0-----:R-:W2:Y:S01]  /*1e290*/  LDL.LU R9, [R1+0xabc] ;  /* 0x000abc0001097983 */ /* 0x001ea20000300800 */
[----:B------:R-:W-:-:S01]  /*1e2a0*/  FADD R8, R101, R8 ;  /* 0x0000000865087221 */ /* 0x000fc20000000000 */
[----:B------:R-:W-:-:S02]  /*1e2b0*/  FADD R7, R99, R7 ;  /* 0x0000000763077221 */ /* 0x000fc40000000000 */
[----:B------:R-:W2:Y:S01]  /*1e2c0*/  LDL R101, [R1+0xb0] ;  /* 0x0000b00001657983 */ /* 0x000ea20000100800 */
[----:B------:R-:W-:-:S03]  /*1e2d0*/  FADD R6, R107, R6 ;  /* 0x000000066b067221 */ /* 0x000fc60000000000 */
[----:B------:R0:W-:Y:S01]  /*1e2e0*/  STL [R1+0xa94], R8 ;  /* 0x000a940801007387 */ /* 0x0001e20000100800 */
[----:B------:R-:W-:-:S01]  /*1e2f0*/  FADD R5, R106, R5 ;  /* 0x000000056a057221 */ /* 0x000fc20000000000 */
[----:B------:R-:W-:Y:S02]  /*1e300*/  FADD R4, R105, R4 ;  /* 0x0000000469047221 */ /* 0x000fe40000000000 */
[----:B0-----:R-:W2:Y:S04]  /*1e310*/  LDL.LU R8, [R1+0xac0] ;  /* 0x000ac00001087983 */ /* 0x001ea80000300800 */
[----:B------:R-:W2:Y:S01]  /*1e320*/  LDL R99, [R1+0xb4] ;  /* 0x0000b40001637983 */ /* 0x000ea20000100800 */
[----:B------:R-:W-:-:S03]  /*1e330*/  FADD R3, R104, R3 ;  /* 0x0000000368037221 */ /* 0x000fc60000000000 */
[----:B------:R0:W-:Y:S01]  /*1e340*/  STL [R1+0xa98], R7 ;  /* 0x000a980701007387 */ /* 0x0001e20000100800 */
[----:B------:R-:W-:-:S03]  /*1e350*/  FADD R2, R102, R2 ;  /* 0x0000000266027221 */ /* 0x000fc60000000000 */
[----:B0-----:R-:W2:Y:S01]  /*1e360*/  LDL.LU R7, [R1+0xac4] ;  /* 0x000ac40001077983 */ /* 0x001ea20000300800 */
[----:B------:R-:W-:-:S01]  /*1e370*/  FADD R0, R100, R0 ;  /* 0x0000000064007221 */ /* 0x000fc20000000000 */
[----:B---3--:R-:W-:Y:S01]  /*1e380*/  FADD R10, R108, R10 ;  /* 0x0000000a6c0a7221 */ /* 0x008fe20000000000 */
[----:B----4-:R-:W-:-:S05]  /*1e390*/  FADD R11, R109, R11 ;  /* 0x0000000b6d0b7221 */ /* 0x010fca0000000000 */
[----:B------:R-:W-:Y:S04]  /*1e3a0*/  STL [R1+0xa9c], R11 ;  /* 0x000a9c0b01007387 */ /* 0x000fe80000100800 */
[----:B------:R-:W-:Y:S04]  /*1e3b0*/  STL [R1+0xaa0], R10 ;  /* 0x000aa00a01007387 */ /* 0x000fe80000100800 */
[----:B------:R0:W-:Y:S04]  /*1e3c0*/  STL [R1+0xaa4], R6 ;  /* 0x000aa40601007387 */ /* 0x0001e80000100800 */
[----:B------:R1:W-:Y:S04]  /*1e3d0*/  STL [R1+0xaa8], R5 ;  /* 0x000aa80501007387 */ /* 0x0003e80000100800 */
[----:B------:R3:W-:Y:S04]  /*1e3e0*/  STL [R1+0xaac], R4 ;  /* 0x000aac0401007387 */ /* 0x0007e80000100800 */
[----:B------:R-:W4:Y:S04]  /*1e3f0*/  LDL R117, [R1+0xb8] ;  /* 0x0000b80001757983 */ /* 0x000f280000100800 */
[----:B------:R3:W-:Y:S04]  /*1e400*/  STL [R1+0xab0], R3 ;  /* 0x000ab00301007387 */ /* 0x0007e80000100800 */
[----:B------:R-:W4:Y:S04]  /*1e410*/  LDL R116, [R1+0xbc] ;  /* 0x0000bc0001747983 */ /* 0x000f280000100800 */
[----:B------:R3:W-:Y:S04]  /*1e420*/  STL [R1+0xab4], R2 ;  /* 0x000ab40201007387 */ /* 0x0007e80000100800 */
[----:B------:R-:W4:Y:S04]  /*1e430*/  LDL R115, [R1+0xc0] ;  /* 0x0000c00001737983 */ /* 0x000f280000100800 */
[----:B------:R3:W-:Y:S04]  /*1e440*/  STL [R1+0xab8], R0 ;  /* 0x000ab80001007387 */ /* 0x0007e80000100800 */
[----:B------:R-:W4:Y:S04]  /*1e450*/  LDL R114, [R1+0xc4] ;  /* 0x0000c40001727983 */ /* 0x000f280000100800 */
[----:B------:R-:W4:Y:S04]  /*1e460*/  LDL R110, [R1+0xc8] ;  /* 0x0000c800016e7983 */ /* 0x000f280000100800 */
[----:B0-----:R-:W4:Y:S04]  /*1e470*/  LDL.LU R6, [R1+0xad8] ;  /* 0x000ad80001067983 */ /* 0x001f280000300800 */
[----:B------:R-:W4:Y:S04]  /*1e480*/  LDL R108, [R1+0xcc] ;  /* 0x0000cc00016c7983 */ /* 0x000f280000100800 */
[----:B-1----:R-:W4:Y:S04]  /*1e490*/  LDL.LU R5, [R1+0xadc] ;  /* 0x000adc0001057983 */ /* 0x002f280000300800 */
[----:B------:R-:W4:Y:S04]  /*1e4a0*/  LDL R106, [R1+0xd0] ;  /* 0x0000d000016a7983 */ /* 0x000f280000100800 */
[----:B---3--:R-:W3:Y:S04]  /*1e4b0*/  LDL.LU R4, [R1+0xae0] ;  /* 0x000ae00001047983 */ /* 0x008ee80000300800 */
[----:B------:R-:W3:Y:S04]  /*1e4c0*/  LDL R104, [R1+0xd4] ;  /* 0x0000d40001687983 */ /* 0x000ee80000100800 */
[----:B------:R-:W3:Y:S04]  /*1e4d0*/  LDL.LU R3, [R1+0xae4] ;  /* 0x000ae40001037983 */ /* 0x000ee80000300800 */
[----:B------:R-:W3:Y:S04]  /*1e4e0*/  LDL R102, [R1+0xd8] ;  /* 0x0000d80001667983 */ /* 0x000ee80000100800 */
[----:B------:R-:W3:Y:S04]  /*1e4f0*/  LDL.LU R2, [R1+0xae8] ;  /* 0x000ae80001027983 */ /* 0x000ee80000300800 */
[----:B------:R-:W3:Y:S04]  /*1e500*/  LDL R100, [R1+0xdc] ;  /* 0x0000dc0001647983 */ /* 0x000ee80000100800 */
[----:B------:R-:W3:Y:S04]  /*1e510*/  LDL.LU R0, [R1+0xaec] ;  /* 0x000aec0001007983 */ /* 0x000ee80000300800 */
[----:B------:R-:W3:Y:S04]  /*1e520*/  LDL.LU R13, [R1+0xac8] ;  /* 0x000ac800010d7983 */ /* 0x000ee80000300800 */
[----:B------:R-:W3:Y:S04]  /*1e530*/  LDL.LU R14, [R1+0xacc] ;  /* 0x000acc00010e7983 */ /* 0x000ee80000300800 */
[----:B------:R-:W3:Y:S01]  /*1e540*/  LDL.LU R15, [R1+0xad0] ;  /* 0x000ad000010f7983 */ /* 0x000ee20000300800 */
[----:B--2---:R-:W-:-:S05]  /*1e550*/  FADD R9, R103, R9 ;  /* 0x0000000967097221 */ /* 0x004fca0000000000 */
[----:B------:R0:W-:Y:S04]  /*1e560*/  STL [R1+0xabc], R9 ;  /* 0x000abc0901007387 */ /* 0x0001e80000100800 */
[----:B------:R-:W2:Y:S04]  /*1e570*/  LDL.LU R16, [R1+0xad4] ;  /* 0x000ad40001107983 */ /* 0x000ea80000300800 */
[----:B------:R-:W2:Y:S04]  /*1e580*/  LDL R113, [R1+0xe0] ;  /* 0x0000e00001717983 */ /* 0x000ea80000100800 */
[----:B------:R-:W2:Y:S01]  /*1e590*/  LDL R112, [R1+0xe4] ;  /* 0x0000e40001707983 */ /* 0x000ea20000100800 */
[----:B------:R-:W-:-:S05]  /*1e5a0*/  FADD R8, R101, R8 ;  /* 0x0000000865087221 */ /* 0x000fca0000000000 */
[----:B------:R1:W-:Y:S04]  /*1e5b0*/  STL [R1+0xac0], R8 ;  /* 0x000ac00801007387 */ /* 0x0003e80000100800 */
[----:B------:R-:W2:Y:S01]  /*1e5c0*/  LDL R111, [R1+0xe8] ;  /* 0x0000e800016f7983 */ /* 0x000ea20000100800 */
[----:B------:R-:W-:-:S05]  /*1e5d0*/  FADD R7, R99, R7 ;  /* 0x0000000763077221 */ /* 0x000fca0000000000 */
[----:B------:R1:W-:Y:S04]  /*1e5e0*/  STL [R1+0xac4], R7 ;  /* 0x000ac40701007387 */ /* 0x0003e80000100800 */
[----:B------:R-:W2:Y:S04]  /*1e5f0*/  LDL R109, [R1+0xec] ;  /* 0x0000ec00016d7983 */ /* 0x000ea80000100800 */
[----:B------:R-:W2:Y:S04]  /*1e600*/  LDL.LU R12, [R1+0xafc] ;  /* 0x000afc00010c7983 */ /* 0x000ea80000300800 */
[----:B------:R-:W2:Y:S04]  /*1e610*/  LDL R107, [R1+0xf0] ;  /* 0x0000f000016b7983 */ /* 0x000ea80000100800 */
[----:B------:R-:W2:Y:S04]  /*1e620*/  LDL.LU R11, [R1+0xb00] ;  /* 0x000b0000010b7983 */ /* 0x000ea80000300800 */
[----:B------:R-:W2:Y:S04]  /*1e630*/  LDL R105, [R1+0xf4] ;  /* 0x0000f40001697983 */ /* 0x000ea80000100800 */
[----:B------:R-:W2:Y:S04]  /*1e640*/  LDL.LU R10, [R1+0xb04] ;  /* 0x000b0400010a7983 */ /* 0x000ea80000300800 */
[----:B------:R-:W2:Y:S04]  /*1e650*/  LDL R103, [R1+0xf8] ;  /* 0x0000f80001677983 */ /* 0x000ea80000100800 */
[----:B0-----:R-:W2:Y:S04]  /*1e660*/  LDL.LU R9, [R1+0xb08] ;  /* 0x000b080001097983 */ /* 0x001ea80000300800 */
[----:B------:R-:W2:Y:S04]  /*1e670*/  LDL R101, [R1+0xfc] ;  /* 0x0000fc0001657983 */ /* 0x000ea80000100800 */
[----:B-1----:R-:W2:Y:S04]  /*1e680*/  LDL.LU R8, [R1+0xb0c] ;  /* 0x000b0c0001087983 */ /* 0x002ea80000300800 */
[----:B------:R-:W2:Y:S04]  /*1e690*/  LDL R99, [R1+0x100] ;  /* 0x0001000001637983 */ /* 0x000ea80000100800 */
[----:B------:R-:W2:Y:S01]  /*1e6a0*/  LDL.LU R7, [R1+0xb10] ;  /* 0x000b100001077983 */ /* 0x000ea20000300800 */
[----:B----4-:R-:W-:-:S01]  /*1e6b0*/  FADD R6, R110, R6 ;  /* 0x000000066e067221 */ /* 0x010fc20000000000 */
[----:B------:R-:W-:Y:S01]  /*1e6c0*/  FADD R5, R108, R5 ;  /* 0x000000056c057221 */ /* 0x000fe20000000000 */
[----:B---3--:R-:W-:-:S01]  /*1e6d0*/  FADD R4, R106, R4 ;  /* 0x000000046a047221 */ /* 0x008fc20000000000 */
[----:B------:R-:W-:Y:S01]  /*1e6e0*/  FADD R3, R104, R3 ;  /* 0x0000000368037221 */ /* 0x000fe20000000000 */
[----:B------:R-:W-:-:S01]  /*1e6f0*/  FADD R13, R117, R13 ;  /* 0x0000000d750d7221 */ /* 0x000fc20000000000 */
[----:B------:R-:W-:-:S04]  /*1e700*/  FADD R14, R116, R14 ;  /* 0x0000000e740e7221 */ /* 0x000fc80000000000 */
[----:B------:R0:W-:Y:S01]  /*1e710*/  STL [R1+0xac8], R13 ;  /* 0x000ac80d01007387 */ /* 0x0001e20000100800 */
[----:B------:R-:W-:-:S03]  /*1e720*/  FADD R15, R115, R15 ;  /* 0x0000000f730f7221 */ /* 0x000fc60000000000 */
[----:B0-----:R-:W3:Y:S04]  /*1e730*/  LDL.LU R13, [R1+0xaf8] ;  /* 0x000af800010d7983 */ /* 0x001ee80000300800 */
[----:B------:R0:W-:Y:S01]  /*1e740*/  STL [R1+0xacc], R14 ;  /* 0x000acc0e01007387 */ /* 0x0001e20000100800 */
[----:B------:R-:W-:-:S01]  /*1e750*/  FADD R2, R102, R2 ;  /* 0x0000000266027221 */ /* 0x000fc20000000000 */
[----:B------:R-:W-:Y:S02]  /*1e760*/  FADD R0, R100, R0 ;  /* 0x0000000064007221 */ /* 0x000fe40000000000 */
[----:B0-----:R-:W4:Y:S01]  /*1e770*/  LDL.LU R14, [R1+0xaf4] ;  /* 0x000af400010e7983 */ /* 0x001f220000300800 */
[----:B--2---:R-:W-:-:S03]  /*1e780*/  FADD R16, R114, R16 ;  /* 0x0000001072107221 */ /* 0x004fc60000000000 */
[----:B------:R0:W-:Y:S04]  /*1e790*/  STL [R1+0xad0], R15 ;  /* 0x000ad00f01007387 */ /* 0x0001e80000100800 */
[----:B0-----:R-:W2:Y:S04]  /*1e7a0*/  LDL.LU R15, [R1+0xaf0] ;  /* 0x000af000010f7983 */ /* 0x001ea80000300800 */
[----:B------:R-:W-:Y:S04]  /*1e7b0*/  STL [R1+0xad4], R16 ;  /* 0x000ad41001007387 */ /* 0x000fe80000100800 */
[----:B------:R0:W-:Y:S04]  /*1e7c0*/  STL [R1+0xad8], R6 ;  /* 0x000ad80601007387 */ /* 0x0001e80000100800 */
[----:B------:R1:W-:Y:S04]  /*1e7d0*/  STL [R1+0xadc], R5 ;  /* 0x000adc0501007387 */ /* 0x0003e80000100800 */
[----:B------:R-:W-:Y:S04]  /*1e7e0*/  STL [R1+0xae0], R4 ;  /* 0x000ae00401007387 */ /* 0x000fe80000100800 */
[----:B------:R-:W2:Y:S04]  /*1e7f0*/  LDL R110, [R1+0x104] ;  /* 0x00010400016e7983 */ /* 0x000ea80000100800 */
[----:B------:R-:W-:Y:S04]  /*1e800*/  STL [R1+0xae4], R3 ;  /* 0x000ae40301007387 */ /* 0x000fe80000100800 */
[----:B0-----:R-:W2:Y:S04]  /*1e810*/  LDL.LU R6, [R1+0xb14] ;  /* 0x000b140001067983 */ /* 0x001ea80000300800 */
[----:B------:R-:W-:Y:S04]  /*1e820*/  STL [R1+0xae8], R2 ;  /* 0x000ae80201007387 */ /* 0x000fe80000100800 */
[----:B------:R-:W2:Y:S04]  /*1e830*/  LDL R108, [R1+0x108] ;  /* 0x00010800016c7983 */ /* 0x000ea80000100800 */
[----:B------:R0:W-:Y:S04]  /*1e840*/  STL [R1+0xaec], R0 ;  /* 0x000aec0001007387 */ /* 0x0001e80000100800 */
[----:B-1----:R-:W2:Y:S04]  /*1e850*/  LDL.LU R5, [R1+0xb18] ;  /* 0x000b180001057983 */ /* 0x002ea80000300800 */
[----:B------:R-:W2:Y:S04]  /*1e860*/  LDL R106, [R1+0x10c] ;  /* 0x00010c00016a7983 */ /* 0x000ea80000100800 */
[----:B0-----:R-:W2:Y:S04]  /*1e870*/  LDL.LU R0, [R1+0xb1c] ;  /* 0x000b1c0001007983 */ /* 0x001ea80000300800 */
[----:B------:R-:W2:Y:S04]  /*1e880*/  LDL R104, [R1+0x110] ;  /* 0x0001100001687983 */ /* 0x000ea80000100800 */
[----:B------:R-:W2:Y:S04]  /*1e890*/  LDL.LU R2, [R1+0xb20] ;  /* 0x000b200001027983 */ /* 0x000ea80000300800 */
[----:B------:R-:W2:Y:S04]  /*1e8a0*/  LDL R102, [R1+0x114] ;  /* 0x0001140001667983 */ /* 0x000ea80000100800 */
[----:B------:R-:W2:Y:S04]  /*1e8b0*/  LDL.LU R3, [R1+0xb24] ;  /* 0x000b240001037983 */ /* 0x000ea80000300800 */
[----:B------:R-:W2:Y:S04]  /*1e8c0*/  LDL R100, [R1+0x118] ;  /* 0x0001180001647983 */ /* 0x000ea80000100800 */
[----:B------:R-:W2:Y:S01]  /*1e8d0*/  LDL.LU R4, [R1+0xb28] ;  /* 0x000b280001047983 */ /* 0x000ea20000300800 */
[----:B------:R-:W-:-:S01]  /*1e8e0*/  FADD R12, R109, R12 ;  /* 0x0000000c6d0c7221 */ /* 0x000fc20000000000 */
[----:B------:R-:W-:Y:S01]  /*1e8f0*/  FADD R11, R107, R11 ;  /* 0x0000000b6b0b7221 */ /* 0x000fe20000000000 */
[----:B------:R-:W-:-:S01]  /*1e900*/  FADD R10, R105, R10 ;  /* 0x0000000a690a7221 */ /* 0x000fc20000000000 */
[----:B------:R-:W-:Y:S01]  /*1e910*/  FADD R9, R103, R9 ;  /* 0x0000000967097221 */ /* 0x000fe20000000000 */
[----:B------:R-:W-:-:S01]  /*1e920*/  FADD R8, R101, R8 ;  /* 0x0000000865087221 */ /* 0x000fc20000000000 */
[----:B------:R-:W-:Y:S01]  /*1e930*/  FADD R7, R99, R7 ;  /* 0x0000000763077221 */ /* 0x000fe20000000000 */
[----:B---3--:R-:W-:-:S01]  /*1e940*/  FADD R13, R111, R13 ;  /* 0x0000000d6f0d7221 */ /* 0x008fc20000000000 */
[----:B----4-:R-:W-:Y:S01]  /*1e950*/  FADD R14, R112, R14 ;  /* 0x0000000e700e7221 */ /* 0x010fe20000000000 */
[----:B--2---:R-:W-:-:S05]  /*1e960*/  FADD R15, R113, R15 ;  /* 0x0000000f710f7221 */ /* 0x004fca0000000000 */
[----:B------:R-:W-:Y:S04]  /*1e970*/  STL [R1+0xaf0], R15 ;  /* 0x000af00f01007387 */ /* 0x000fe80000100800 */
[----:B------:R-:W-:Y:S04]  /*1e980*/  STL [R1+0xaf4], R14 ;  /* 0x000af40e01007387 */ /* 0x000fe80000100800 */
[----:B------:R-:W-:Y:S04]  /*1e990*/  STL [R1+0xaf8], R13 ;  /* 0x000af80d01007387 */ /* 0x000fe80000100800 */
[----:B------:R-:W-:Y:S04]  /*1e9a0*/  STL [R1+0xafc], R12 ;  /* 0x000afc0c01007387 */ /* 0x000fe80000100800 */
[----:B------:R-:W-:Y:S04]  /*1e9b0*/  STL [R1+0xb00], R11 ;  /* 0x000b000b01007387 */ /* 0x000fe80000100800 */
[----:B------:R0:W-:Y:S04]  /*1e9c0*/  STL [R1+0xb04], R10 ;  /* 0x000b040a01007387 */ /* 0x0001e80000100800 */
[----:B------:R-:W2:Y:S01]  /*1e9d0*/  LDL R99, [R1+0x11c] ;  /* 0x00011c0001637983 */ /* 0x000ea20000100800 */
[----:B------:R-:W-:-:S03]  /*1e9e0*/  FADD R6, R110, R6 ;  /* 0x000000066e067221 */ /* 0x000fc60000000000 */
[----:B------:R-:W-:Y:S04]  /*1e9f0*/  STL [R1+0xb08], R9 ;  /* 0x000b080901007387 */ /* 0x000fe80000100800 */
[----:B------:R-:W3:Y:S04]  /*1ea00*/  LDL R101, [R1+0x120] ;  /* 0x0001200001657983 */ /* 0x000ee80000100800 */
[----:B------:R-:W-:Y:S01]  /*1ea10*/  STL [R1+0xb0c], R8 ;  /* 0x000b0c0801007387 */ /* 0x000fe20000100800 */
[----:B------:R-:W-:-:S03]  /*1ea20*/  FADD R5, R108, R5 ;  /* 0x000000056c057221 */ /* 0x000fc60000000000 */
[----:B------:R-:W4:Y:S04]  /*1ea30*/  LDL R103, [R1+0x124] ;  /* 0x0001240001677983 */ /* 0x000f280000100800 */
[----:B------:R-:W-:Y:S01]  /*1ea40*/  STL [R1+0xb10], R7 ;  /* 0x000b100701007387 */ /* 0x000fe20000100800 */
[----:B------:R-:W-:-:S03]  /*1ea50*/  FADD R0, R106, R0 ;  /* 0x000000006a007221 */ /* 0x000fc60000000000 */
[----:B------:R-:W4:Y:S04]  /*1ea60*/  LDL R105, [R1+0x128] ;  /* 0x0001280001697983 */ /* 0x000f280000100800 */
[----:B------:R-:W4:Y:S01]  /*1ea70*/  LDL R107, [R1+0x12c] ;  /* 0x00012c00016b7983 */ /* 0x000f220000100800 */
[----:B------:R-:W-:-:S03]  /*1ea80*/  FADD R2, R104, R2 ;  /* 0x0000000268027221 */ /* 0x000fc60000000000 */
[----:B0-----:R-:W4:Y:S04]  /*1ea90*/  LDL R10, [R1+0x130] ;  /* 0x00013000010a7983 */ /* 0x001f280000100800 */
[----:B------:R-:W4:Y:S04]  /*1eaa0*/  LDL R11, [R1+0x134] ;  /* 0x00013400010b7983 */ /* 0x000f280000100800 */
[----:B------:R-:W4:Y:S01]  /*1eab0*/  LDL R119, [R1+0x138] ;  /* 0x0001380001777983 */ /* 0x000f220000100800 */
[----:B------:R-:W-:-:S03]  /*1eac0*/  FADD R3, R102, R3 ;  /* 0x0000000366037221 */ /* 0x000fc60000000000 */
[----:B------:R-:W4:Y:S04]  /*1ead0*/  LDL R117, [R1+0x13c] ;  /* 0x00013c0001757983 */ /* 0x000f280000100800 */
[----:B------:R-:W4:Y:S04]  /*1eae0*/  LDL R115, [R1+0x140] ;  /* 0x0001400001737983 */ /* 0x000f280000100800 */
[----:B------:R-:W4:Y:S04]  /*1eaf0*/  LDL R113, [R1+0x144] ;  /* 0x0001440001717983 */ /* 0x000f280000100800 */
[----:B------:R-:W4:Y:S04]  /*1eb00*/  LDL R111, [R1+0x148] ;  /* 0x00014800016f7983 */ /* 0x000f280000100800 */
[----:B------:R-:W2:Y:S04]  /*1eb10*/  LDL R109, [R1+0x14c] ;  /* 0x00014c00016d7983 */ /* 0x000ea80000100800 */
[----:B------:R0:W-:Y:S04]  /*1eb20*/  STL [R1+0xb1c], R0 ;  /* 0x000b1c0001007387 */ /* 0x0001e80000100800 */
[----:B------:R-:W-:Y:S01]  /*1eb30*/  STL [R1+0xb14], R6 ;  /* 0x000b140601007387 */ /* 0x000fe20000100800 */
[----:B------:R-:W-:-:S03]  /*1eb40*/  FADD R4, R100, R4 ;  /* 0x0000000464047221 */ /* 0x000fc60000000000 */
[----:B0-----:R-:W2:Y:S04]  /*1eb50*/  LDL.LU R0, [R1+0xb5c] ;  /* 0x000b5c0001007983 */ /* 0x001ea80000300800 */
[----:B------:R-:W-:Y:S04]  /*1eb60*/  STL [R1+0xb18], R5 ;  /* 0x000b180501007387 */ /* 0x000fe80000100800 */
[----:B------:R0:W-:Y:S04]  /*1eb70*/  STL [R1+0xb20], R2 ;  /* 0x000b200201007387 */ /* 0x0001e80000100800 */
[----:B0-----:R-:W4:Y:S04]  /*1eb80*/  LDL.LU R2, [R1+0xb58] ;  /* 0x000b580001027983 */ /* 0x001f280000300800 */
[----:B------:R0:W-:Y:S04]  /*1eb90*/  STL [R1+0xb24], R3 ;  /* 0x000b240301007387 */ /* 0x0001e80000100800 */
[----:B0-----:R-:W4:Y:S04]  /*1eba0*/  LDL.LU R3, [R1+0xb54] ;  /* 0x000b540001037983 */ /* 0x001f280000300800 */
[----:B------:R-:W3:Y:S04]  /*1ebb0*/  LDL.LU R100, [R1+0xb2c] ;  /* 0x000b2c0001647983 */ /* 0x000ee80000300800 */
[----:B------:R-:W4:Y:S04]  /*1ebc0*/  LDL.LU R102, [R1+0xb30] ;  /* 0x000b300001667983 */ /* 0x000f280000300800 */
[----:B------:R-:W4:Y:S04]  /*1ebd0*/  LDL.LU R104, [R1+0xb34] ;  /* 0x000b340001687983 */ /* 0x000f280000300800 */
[----:B------:R0:W-:Y:S04]  /*1ebe0*/  STL [R1+0xb28], R4 ;  /* 0x000b280401007387 */ /* 0x0001e80000100800 */
[----:B------:R-:W4:Y:S04]  /*1ebf0*/  LDL.LU R106, [R1+0xb38] ;  /* 0x000b3800016a7983 */ /* 0x000f280000300800 */
[----:B------:R-:W4:Y:S04]  /*1ec00*/  LDL.LU R9, [R1+0xb3c] ;  /* 0x000b3c0001097983 */ /* 0x000f280000300800 */
[----:B------:R-:W4:Y:S04]  /*1ec10*/  LDL.LU R8, [R1+0xb40] ;  /* 0x000b400001087983 */ /* 0x000f280000300800 */
[----:B------:R-:W4:Y:S04]  /*1ec20*/  LDL.LU R7, [R1+0xb44] ;  /* 0x000b440001077983 */ /* 0x000f280000300800 */
[----:B------:R-:W4:Y:S04]  /*1ec30*/  LDL.LU R6, [R1+0xb48] ;  /* 0x000b480001067983 */ /* 0x000f280000300800 */
[----:B------:R-:W4:Y:S04]  /*1ec40*/  LDL.LU R5, [R1+0xb4c] ;  /* 0x000b4c0001057983 */ /* 0x000f280000300800 */
[----:B0-----:R-:W4:Y:S04]  /*1ec50*/  LDL.LU R4, [R1+0xb50] ;  /* 0x000b500001047983 */ /* 0x001f280000300800 */
        /* <DEDUP_REMOVED lines=11> */
[----:B--2---:R-:W-:-:S01]  /*1ed10*/  FADD R0, R109, R0 ;  /* 0x000000006d007221 */ /* 0x004fc20000000000 */
[----:B---3--:R-:W-:-:S02]  /*1ed20*/  FADD R100, R99, R100 ;  /* 0x0000006463647221 */ /* 0x008fc40000000000 */
[----:B------:R-:W2:Y:S01]  /*1ed30*/  LDL.LU R99, [R1+0xf40] ;  /* 0x000f400001637983 */ /* 0x000ea20000300800 */
[----:B----4-:R-:W-:-:S03]  /*1ed40*/  FADD R102, R101, R102 ;  /* 0x0000006665667221 */ /* 0x010fc60000000000 */
[----:B------:R0:W-:Y:S01]  /*1ed50*/  STL [R1+0xb2c], R100 ;  /* 0x000b2c6401007387 */ /* 0x0001e20000100800 */
[----:B------:R-:W-:-:S03]  /*1ed60*/  FADD R104, R103, R104 ;  /* 0x0000006867687221 */ /* 0x000fc60000000000 */
[----:B0-----:R-:W3:Y:S01]  /*1ed70*/  LDL.LU R100, [R1+0xf3c] ;  /* 0x000f3c0001647983 */ /* 0x001ee20000300800 */
[----:B------:R-:W-:-:S03]  /*1ed80*/  FADD R106, R105, R106 ;  /* 0x0000006a696a7221 */ /* 0x000fc60000000000 */
[----:B------:R-:W4:Y:S04]  /*1ed90*/  LDL.LU R101, [R1+0xf38] ;  /* 0x000f380001657983 */ /* 0x000f280000300800 */
[----:B------:R0:W-:Y:S01]  /*1eda0*/  STL [R1+0xb30], R102 ;  /* 0x000b306601007387 */ /* 0x0001e20000100800 */
[----:B------:R-:W-:-:S01]  /*1edb0*/  FADD R9, R107, R9 ;  /* 0x000000096b097221 */ /* 0x000fc20000000000 */
[----:B------:R-:W-:Y:S01]  /*1edc0*/  FADD R8, R10, R8 ;  /* 0x000000080a087221 */ /* 0x000fe20000000000 */
[----:B------:R-:W-:-:S01]  /*1edd0*/  FADD R7, R11, R7 ;  /* 0x000000070b077221 */ /* 0x000fc20000000000 */
[----:B0-----:R-:W4:Y:S04]  /*1ede0*/  LDL.LU R102, [R1+0xf34] ;  /* 0x000f340001667983 */ /* 0x001f280000300800 */
        /* <DEDUP_REMOVED lines=9> */
[----:B------:R-:W-:-:S02]  /*1ee80*/  FADD R2, R111, R2 ;  /* 0x000000026f027221 */ /* 0x000fc40000000000 */
[----:B0-----:R-:W4:Y:S04]  /*1ee90*/  LDL.LU R106, [R1+0xf24] ;  /* 0x000f2400016a7983 */ /* 0x001f280000300800 */
[----:B------:R-:W4:Y:S04]  /*1eea0*/  LDL.LU R107, [R1+0xf20] ;  /* 0x000f2000016b7983 */ /* 0x000f280000300800 */
[----:B------:R0:W-:Y:S04]  /*1eeb0*/  STL [R1+0xb3c], R9 ;  /* 0x000b3c0901007387 */ /* 0x0001e80000100800 */
[----:B------:R1:W-:Y:S04]  /*1eec0*/  STL [R1+0xb40], R8 ;  /* 0x000b400801007387 */ /* 0x0003e80000100800 */
[----:B------:R1:W-:Y:S04]  /*1eed0*/  STL [R1+0xb44], R7 ;  /* 0x000b440701007387 */ /* 0x0003e80000100800 */
[----:B------:R1:W-:Y:S04]  /*1eee0*/  STL [R1+0xb48], R6 ;  /* 0x000b480601007387 */ /* 0x0003e80000100800 */
[----:B------:R1:W-:Y:S04]  /*1eef0*/  STL [R1+0xb4c], R5 ;  /* 0x000b4c0501007387 */ /* 0x0003e80000100800 */
[----:B------:R1:W-:Y:S04]  /*1ef00*/  STL [R1+0xb50], R4 ;  /* 0x000b500401007387 */ /* 0x0003e80000100800 */
[----:B------:R-:W2:Y:S04]  /*1ef10*/  LDL.LU R109, [R1+0xb60] ;  /* 0x000b6000016d7983 */ /* 0x000ea80000300800 */
[----:B------:R1:W-:Y:S04]  /*1ef20*/  STL [R1+0xb54], R3 ;  /* 0x000b540301007387 */ /* 0x0003e80000100800 */
[----:B------:R-:W3:Y:S04]  /*1ef30*/  LDL.LU R111, [R1+0xb64] ;  /* 0x000b6400016f7983 */ /* 0x000ee80000300800 */
[----:B------:R1:W-:Y:S04]  /*1ef40*/  STL [R1+0xb58], R2 ;  /* 0x000b580201007387 */ /* 0x0003e80000100800 */
[----:B------:R-:W4:Y:S04]  /*1ef50*/  LDL.LU R113, [R1+0xb68] ;  /* 0x000b680001717983 */ /* 0x000f280000300800 */
[----:B------:R1:W-:Y:S04]  /*1ef60*/  STL [R1+0xb5c], R0 ;  /* 0x000b5c0001007387 */ /* 0x0003e80000100800 */
[----:B------:R-:W4:Y:S04]  /*1ef70*/  LDL.LU R115, [R1+0xb6c] ;  /* 0x000b6c0001737983 */ /* 0x000f280000300800 */
[----:B------:R-:W4:Y:S04]  /*1ef80*/  LDL.LU R117, [R1+0xb70] ;  /* 0x000b700001757983 */ /* 0x000f280000300800 */
[----:B------:R-:W4:Y:S04]  /*1ef90*/  LDL.LU R119, [R1+0xb74] ;  /* 0x000b740001777983 */ /* 0x000f280000300800 */
[----:B------:R-:W4:Y:S04]  /*1efa0*/  LDL.LU R11, [R1+0xb78] ;  /* 0x000b7800010b7983 */ /* 0x000f280000300800 */
[----:B------:R-:W4:Y:S04]  /*1efb0*/  LDL.LU R10, [R1+0xb7c] ;  /* 0x000b7c00010a7983 */ /* 0x000f280000300800 */
[----:B0-----:R-:W4:Y:S04]  /*1efc0*/  LDL.LU R9, [R1+0xb80] ;  /* 0x000b800001097983 */ /* 0x001f280000300800 */
[----:B-1----:R-:W4:Y:S04]  /*1efd0*/  LDL.LU R8, [R1+0xb84] ;  /* 0x000b840001087983 */ /* 0x002f280000300800 */
[----:B------:R-:W4:Y:S04]  /*1efe0*/  LDL.LU R7, [R1+0xb88] ;  /* 0x000b880001077983 */ /* 0x000f280000300800 */
[----:B------:R-:W4:Y:S04]  /*1eff0*/  LDL.LU R6, [R1+0xb8c] ;  /* 0x000b8c0001067983 */ /* 0x000f280000300800 */
[----:B------:R-:W4:Y:S04]  /*1f000*/  LDL.LU R5, [R1+0xb90] ;  /* 0x000b900001057983 */ /* 0x000f280000300800 */
[----:B------:R-:W4:Y:S04]  /*1f010*/  LDL.LU R4, [R1+0xb94] ;  /* 0x000b940001047983 */ /* 0x000f280000300800 */
[----:B------:R-:W4:Y:S04]  /*1f020*/  LDL.LU R3, [R1+0xb98] ;  /* 0x000b980001037983 */ /* 0x000f280000300800 */
[----:B------:R-:W4:Y:S04]  /*1f030*/  LDL.LU R2, [R1+0xb9c] ;  /* 0x000b9c0001027983 */ /* 0x000f280000300800 */
[----:B------:R-:W4:Y:S01]  /*1f040*/  LDL.LU R0, [R1+0xba0] ;  /* 0x000ba00001007983 */ /* 0x000f220000300800 */
[----:B--2---:R-:W-:-:S03]  /*1f050*/  FADD R109, R108, R109 ;  /* 0x0000006d6c6d7221 */ /* 0x004fc60000000000 */
[----:B------:R-:W2:Y:S04]  /*1f060*/  LDL.LU R108, [R1+0xf1c] ;  /* 0x000f1c00016c7983 */ /* 0x000ea80000300800 */
[----:B------:R0:W-:Y:S01]  /*1f070*/  STL [R1+0xb60], R109 ;  /* 0x000b606d01007387 */ /* 0x0001e20000100800 */
[----:B---3--:R-:W-:-:S03]  /*1f080*/  FADD R111, R110, R111 ;  /* 0x0000006f6e6f7221 */ /* 0x008fc60000000000 */
[----:B0-----:R-:W3:Y:S01]  /*1f090*/  LDL.LU R109, [R1+0xf18] ;  /* 0x000f1800016d7983 */ /* 0x001ee20000300800 */
[----:B----4-:R-:W-:-:S03]  /*1f0a0*/  FADD R113, R112, R113 ;  /* 0x0000007170717221 */ /* 0x010fc60000000000 */
[----:B------:R-:W4:Y:S04]  /*1f0b0*/  LDL.LU R110, [R1+0xf14] ;  /* 0x000f1400016e7983 */ /* 0x000f280000300800 */
[----:B------:R0:W-:Y:S01]  /*1f0c0*/  STL [R1+0xb64], R111 ;  /* 0x000b646f01007387 */ /* 0x0001e20000100800 */
[----:B------:R-:W-:-:S01]  /*1f0d0*/  FADD R115, R114, R115 ;  /* 0x0000007372737221 */ /* 0x000fc20000000000 */
[----:B------:R-:W-:Y:S02]  /*1f0e0*/  FADD R117, R116, R117 ;  /* 0x0000007574757221 */ /* 0x000fe40000000000 */
        /* <DEDUP_REMOVED lines=24> */
[----:B------:R0:W-:Y:S04]  /*1f270*/  STL [R1+0xb78], R11 ;  /* 0x000b780b01007387 */ /* 0x0001e80000100800 */
[----:B------:R1:W-:Y:S04]  /*1f280*/  STL [R1+0xb7c], R10 ;  /* 0x000b7c0a01007387 */ /* 0x0003e80000100800 */
[----:B------:R1:W-:Y:S04]  /*1f290*/  STL [R1+0xb80], R9 ;  /* 0x000b800901007387 */ /* 0x0003e80000100800 */
[----:B------:R1:W-:Y:S04]  /*1f2a0*/  STL [R1+0xb84], R8 ;  /* 0x000b840801007387 */ /* 0x0003e80000100800 */
[----:B------:R1:W-:Y:S01]  /*1f2b0*/  STL [R1+0xb88], R7 ;  /* 0x000b880701007387 */ /* 0x0003e20000100800 */
[----:B------:R-:W-:-:S03]  /*1f2c0*/  FADD R0, R124, R0 ;  /* 0x000000007c007221 */ /* 0x000fc60000000000 */
        /* <DEDUP_REMOVED lines=23> */
[----:B--2---:R-:W-:-:S01]  /*1f440*/  FADD R17, R125, R17 ;  /* 0x000000117d117221 */ /* 0x004fc20000000000 */
[----:B---3--:R-:W-:-:S04]  /*1f450*/  FADD R16, R126, R16 ;  /* 0x000000107e107221 */ /* 0x008fc80000000000 */
        /* <DEDUP_REMOVED lines=28> */
[----:B0-----:R-:W4:Y:S01]  /*1f620*/  LDL.LU R17, [R1+0xbe8] ;  /* 0x000be80001117983 */ /* 0x001f220000300800 */
[----:B------:R-:W-:-:S03]  /*1f630*/  FADD R0, R141, R0 ;  /* 0x000000008d007221 */ /* 0x000fc60000000000 */
[----:B------:R0:W-:Y:S04]  /*1f640*/  STL [R1+0xbdc], R3 ;  /* 0x000bdc0301007387 */ /* 0x0001e80000100800 */
[----:B-1----:R-:W4:Y:S04]  /*1f650*/  LDL.LU R16, [R1+0xbec] ;  /* 0x000bec0001107983 */ /* 0x002f280000300800 */
[----:B------:R1:W-:Y:S04]  /*1f660*/  STL [R1+0xbe0], R2 ;  /* 0x000be00201007387 */ /* 0x0003e80000100800 */
[----:B--2---:R-:W2:Y:S04]  /*1f670*/  LDL.LU R15, [R1+0xbf0] ;  /* 0x000bf000010f7983 */ /* 0x004ea80000300800 */
[----:B------:R1:W-:Y:S04]  /*1f680*/  STL [R1+0xbe4], R0 ;  /* 0x000be40001007387 */ /* 0x0003e80000100800 */
[----:B---3--:R-:W3:Y:S04]  /*1f690*/  LDL.LU R14, [R1+0xbf4] ;  /* 0x000bf400010e7983 */ /* 0x008ee80000300800 */
[----:B----4-:R-:W4:Y:S04]  /*1f6a0*/  LDL.LU R13, [R1+0xbf8] ;  /* 0x000bf800010d7983 */ /* 0x010f280000300800 */
        /* <DEDUP_REMOVED lines=9> */
[----:B0-----:R-:W4:Y:S04]  /*1f740*/  LDL.LU R3, [R1+0xc20] ;  /* 0x000c200001037983 */ /* 0x001f280000300800 */
[----:B-1----:R-:W4:Y:S04]  /*1f750*/  LDL.LU R2, [R1+0xc24] ;  /* 0x000c240001027983 */ /* 0x002f280000300800 */
[----:B------:R-:W4:Y:S01]  /*1f760*/  LDL.LU R0, [R1+0xc28] ;  /* 0x000c280001007983 */ /* 0x000f220000300800 */
[----:B------:R-:W-:-:S01]  /*1f770*/  FADD R17, R142, R17 ;  /* 0x000000118e117221 */ /* 0x000fc20000000000 */
[----:B------:R-:W-:-:S04]  /*1f780*/  FADD R16, R143, R16 ;  /* 0x000000108f107221 */ /* 0x000fc80000000000 */
[----:B------:R0:W-:Y:S01]  /*1f790*/  STL [R1+0xbe8], R17 ;  /* 0x000be81101007387 */ /* 0x0001e20000100800 */
[----:B--2---:R-:W-:-:S03]  /*1f7a0*/  FADD R15, R144, R15 ;  /* 0x0000000f900f7221 */ /* 0x004fc60000000000 */
[----:B------:R1:W-:Y:S01]  /*1f7b0*/  STL [R1+0xbec], R16 ;  /* 0x000bec1001007387 */ /* 0x0003e20000100800 */
[----:B---3--:R-:W-:-:S03]  /*1f7c0*/  FADD R14, R145, R14 ;  /* 0x0000000e910e7221 */ /* 0x008fc60000000000 */
        /* <DEDUP_REMOVED lines=404> */
[----:B------:R-:W-:Y:S01]  /*21110*/  STL [R1+0xe08], R17 ;  /* 0x000e081101007387 */ /* 0x000fe20000100800 */
        /* <DEDUP_REMOVED lines=47> */
[----:B------:R-:W4:Y:S01]  /*21410*/  LDL.LU R17, [R1+0xe8c] ;  /* 0x000e8c0001117983 */ /* 0x000f220000300800 */
[----:B------:R-:W-:Y:S01]  /*21420*/  UMOV UR6, URZ ;  /* 0x0000003f00067c82 */ /* 0x000fe20008000000 */
[----:B------:R-:W-:-:S05]  /*21430*/  FADD R16, R103, R16 ;  /* 0x0000001067107221 */ /* 0x000fca0000000000 */
[----:B------:R0:W-:Y:S01]  /*21440*/  STL [R1+0xe4c], R16 ;  /* 0x000e4c1001007387 */ /* 0x0001e20000100800 */
[----:B------:R-:W-:-:S03]  /*21450*/  FADD R15, R104, R15 ;  /* 0x0000000f680f7221 */ /* 0x000fc60000000000 */
[----:B0-----:R0:W5:Y:S01]  /*21460*/  LDL.LU R16, [R1+0xeec] ;  /* 0x000eec0001107983 */ /* 0x0011620000300800 */
[----:B--2---:R-:W-:-:S03]  /*21470*/  FADD R14, R105, R14 ;  /* 0x0000000e690e7221 */ /* 0x004fc60000000000 */
[----:B------:R1:W-:Y:S01]  /*21480*/  STL [R1+0xe50], R15 ;  /* 0x000e500f01007387 */ /* 0x0003e20000100800 */
[----:B---3--:R-:W-:-:S01]  /*21490*/  FADD R13, R106, R13 ;  /* 0x0000000d6a0d7221 */ /* 0x008fc20000000000 */
[----:B----4-:R-:W-:Y:S02]  /*214a0*/  FADD R12, R107, R12 ;  /* 0x0000000c6b0c7221 */ /* 0x010fe40000000000 */
[----:B-1----:R0:W5:Y:S01]  /*214b0*/  LDL.LU R15, [R1+0xee8] ;  /* 0x000ee800010f7983 */ /* 0x0021620000300800 */
[----:B------:R-:W-:-:S03]  /*214c0*/  FADD R11, R108, R11 ;  /* 0x0000000b6c0b7221 */ /* 0x000fc60000000000 */
[----:B------:R1:W-:Y:S01]  /*214d0*/  STL [R1+0xe54], R14 ;  /* 0x000e540e01007387 */ /* 0x0003e20000100800 */
[----:B------:R-:W-:-:S03]  /*214e0*/  FADD R10, R109, R10 ;  /* 0x0000000a6d0a7221 */ /* 0x000fc60000000000 */
[----:B-1----:R0:W5:Y:S01]  /*214f0*/  LDL.LU R14, [R1+0xee4] ;  /* 0x000ee400010e7983 */ /* 0x0021620000300800 */
[----:B------:R-:W-:-:S03]  /*21500*/  FADD R9, R110, R9 ;  /* 0x000000096e097221 */ /* 0x000fc60000000000 */
[----:B------:R1:W-:Y:S01]  /*21510*/  STL [R1+0xe58], R13 ;  /* 0x000e580d01007387 */ /* 0x0003e20000100800 */
[----:B------:R-:W-:-:S01]  /*21520*/  FADD R8, R111, R8 ;  /* 0x000000086f087221 */ /* 0x000fc20000000000 */
[----:B------:R-:W-:Y:S02]  /*21530*/  FADD R7, R112, R7 ;  /* 0x0000000770077221 */ /* 0x000fe40000000000 */
[----:B-1----:R0:W5:Y:S04]  /*21540*/  LDL.LU R13, [R1+0xee0] ;  /* 0x000ee000010d7983 */ /* 0x0021680000300800 */
[----:B------:R1:W-:Y:S01]  /*21550*/  STL [R1+0xe5c], R12 ;  /* 0x000e5c0c01007387 */ /* 0x0003e20000100800 */
[----:B------:R-:W-:-:S01]  /*21560*/  FADD R6, R113, R6 ;  /* 0x0000000671067221 */ /* 0x000fc20000000000 */
[----:B------:R-:W-:-:S02]  /*21570*/  FADD R5, R114, R5 ;  /* 0x0000000572057221 */ /* 0x000fc40000000000 */
[----:B-1----:R0:W5:Y:S04]  /*21580*/  LDL.LU R12, [R1+0xedc] ;  /* 0x000edc00010c7983 */ /* 0x0021680000300800 */
[----:B------:R1:W-:Y:S01]  /*21590*/  STL [R1+0xe60], R11 ;  /* 0x000e600b01007387 */ /* 0x0003e20000100800 */
[----:B------:R-:W-:-:S03]  /*215a0*/  FADD R4, R115, R4 ;  /* 0x0000000473047221 */ /* 0x000fc60000000000 */
        /* <DEDUP_REMOVED lines=25> */
[----:B------:R0:W-:Y:S02]  /*21740*/  STL [R1+0xe8c], R17 ;  /* 0x000e8c1101007387 */ /* 0x0001e40000100800 */
.L_x_28:
[----:B------:R-:W-:Y:S05]  /*21750*/  @!P1 BRA `(.L_x_29) ;  /* 0x0000000000049947 */ /* 0x000fea0003800000 */
[----:B------:R-:W-:Y:S01]  /*21760*/  BPT.TRAP 0x1 ;  /* 0x000000040000795c */ /* 0x000fe20000300000 */
.L_x_29:
[----:B0-----:R-:W2:Y:S04]  /*21770*/  LDL R17, [R1+0xe98] ;  /* 0x000e980001117983 */ /* 0x001ea80000100800 */
[----:B-----5:R0:W-:Y:S04]  /*21780*/  STL [R1+0xeb0], R0 ;  /* 0x000eb00001007387 */ /* 0x0201e80000100800 */
[----:B0-----:R-:W3:Y:S01]  /*21790*/  LDL R0, [R1+0xe9c] ;  /* 0x000e9c0001007983 */ /* 0x001ee20000100800 */
[----:B--2---:R-:W-:Y:S01]  /*217a0*/  ISETP.NE.AND P0, PT, R17, RZ, PT ;  /* 0x000000ff1100720c */ /* 0x004fe20003f05270 */
[----:B------:R-:W-:-:S12]  /*217b0*/  IMAD.U32 R17, RZ, RZ, UR12 ;  /* 0x0000000cff117e24 */ /* 0x000fd8000f8e00ff */
[----:B------:R-:W-:-:S05]  /*217c0*/  @P0 LEA R17, R17, UR14, 0x3 ;  /* 0x0000000e11110c11 */ /* 0x000fca000f8e18ff */
[----:B------:R-:W-:-:S05]  /*217d0*/  @P0 VIADD R17, R17, 0x20 ;  /* 0x0000002011110836 */ /* 0x000fca0000000000 */
[----:B---3--:R-:W-:Y:S02]  /*217e0*/  @P0 PRMT R17, R0, 0x654, R17 ;  /* 0x0000065400110816 */ /* 0x008fe40000000011 */
[----:B------:R0:W5:Y:S01]  /*217f0*/  LDL.LU R0, [R1+0xeb0] ;  /* 0x000eb00001007983 */ /* 0x0001620000300800 */
[----:B------:R-:W-:Y:S01]  /*21800*/  UISETP.GT.U32.AND UP0, UPT, UR7, 0x1, UPT ;  /* 0x000000010700788c */ /* 0x000fe2000bf04070 */
[----:B------:R0:W-:Y:S05]  /*21810*/  @P0 SYNCS.ARRIVE.TRANS64.RED.A1T0 RZ, [R17+URZ], RZ ;  /* 0x000000ff11ff09a7 */ /* 0x0001ea000810043f */
[----:B------:R-:W-:-:S13]  /*21820*/  PLOP3.LUT P0, PT, PT, PT, UP0, 0x80, 0x0 ;  /* 0x000000000000781c */ /* 0x000fda0003f0f008 */
[----:B0-----:R-:W-:Y:S05]  /*21830*/  @P0 BRA `(.L_x_30) ;  /* 0x0000000000040947 */ /* 0x001fea0003800000 */
[----:B------:R-:W-:Y:S01]  /*21840*/  BPT.TRAP 0x1 ;  /* 0x000000040000795c */ /* 0x000fe20000300000 */
.L_x_30:
[----:B------:R-:W-:Y:S01]  /*21850*/  UIADD3 UR24, UR24, 0x1, URZ ;  /* 0x0000000118187890 */ /* 0x000fe2000fffe03f */
[C---:B------:R-:W-:Y:S01]  /*21860*/  ISETP.GT.AND P0, PT, R16.reuse, 0x1, PT ;  /* 0x000000011000780c */ /* 0x040fe20003f04270 */
[----:B------:R-:W-:Y:S01]  /*21870*/  UIADD3 UR12, UR12, 0x1, URZ ;  /* 0x000000010c0c7890 */ /* 0x000fe2000fffe03f */
[----:B------:R-:W-:Y:S01]  /*21880*/  VIADD R16, R16, 0xffffffff ;  /* 0xffffffff10107836 */ /* 0x000fe20000000000 */
[----:B------:R-:W-:Y:S02]  /*21890*/  UISETP.NE.AND UP0, UPT, UR24, 0x4, UPT ;  /* 0x000000041800788c */ /* 0x000fe4000bf05270 */
[----:B------:R-:W-:Y:S02]  /*218a0*/  UISETP.NE.AND UP1, UPT, UR12, 0x4, UPT ;  /* 0x000000040c00788c */ /* 0x000fe4000bf25270 */
[----:B------:R-:W-:Y:S02]  /*218b0*/  USEL UR17, URZ, 0x1, UP0 ;  /* 0x000000013f117887 */ /* 0x000fe40008000000 */
[----:B------:R-:W-:-:S02]  /*218c0*/  USEL UR24, UR24, URZ, UP0 ;  /* 0x0000003f18187287 */ /* 0x000fc40008000000 */
[----:B------:R-:W-:Y:S02]  /*218d0*/  USEL UR12, UR12, URZ, UP1 ;  /* 0x0000003f0c0c7287 */ /* 0x000fe40008800000 */
[----:B------:R-:W-:Y:S01]  /*218e0*/  LOP3.LUT R15, R15, UR17, RZ, 0x3c, !PT ;  /* 0x000000110f0f7c12 */ /* 0x000fe2000f8e3cff */
[----:B------:R-:W-:Y:S01]  /*218f0*/  UMOV UR17, 0x1 ;  /* 0x0000000100117882 */ /* 0x000fe20000000000 */
[----:B------:R-:W-:Y:S08]  /*21900*/  @P0 BRA `(.L_x_31) ;  /* 0xffffff0800440947 */ /* 0x000ff0000383ffff */
.L_x_23:
[----:B------:R-:W-:-:S04]  /*21910*/  UISETP.NE.AND UP0, UPT, UR6, URZ, UPT ;  /* 0x0000003f0600728c */ /* 0x000fc8000bf05270 */
[----:B------:R-:W-:-:S06]  /*21920*/  USEL UR6, URZ, 0x1, !UP0 ;  /* 0x000000013f067887 */ /* 0x000fcc000c000000 */
[----:B------:R-:W-:-:S13]  /*21930*/  ISETP.NE.AND P0, PT, RZ, UR6, PT ;  /* 0x00000006ff007c0c */ /* 0x000fda000bf05270 */
[----:B------:R-:W-:Y:S05]  /*21940*/  @!P0 BRA `(.L_x_32) ;  /* 0x0000008800888947 */ /* 0x000fea0003800000 */
[----:B------:R0:W-:Y:S04]  /*21950*/  STL [R1+0xfe0], R57 ;  /* 0x000fe03901007387 */ /* 0x0001e80000100800 */
[----:B0-----:R-:W2:Y:S04]  /*21960*/  LDL.LU R57, [R1+0x480] ;  /* 0x0004800001397983 */ /* 0x001ea80000300800 */
[----:B------:R0:W-:Y:S04]  /*21970*/  STL [R1+0xfdc], R58 ;  /* 0x000fdc3a01007387 */ /* 0x0001e80000100800 */
[----:B0-----:R-:W4:Y:S04]  /*21980*/  LDL.LU R58, [R1+0x484] ;  /* 0x00048400013a7983 */ /* 0x001f280000300800 */
[----:B------:R0:W-:Y:S04]  /*21990*/  STL [R1+0xfd8], R59 ;  /* 0x000fd83b01007387 */ /* 0x0001e80000100800 */
[----:B0-----:R-:W3:Y:S04]  /*219a0*/  LDL.LU R59, [R1+0x488] ;  /* 0x00048800013b7983 */ /* 0x001ee80000300800 */
        /* <DEDUP_REMOVED lines=30> */
[----:B------:R-:W3:Y:S04]  /*21b90*/  LDL.LU R15, [R1+0x660] ;  /* 0x00066000010f7983 */ /* 0x000ee80000300800 */
[----:B------:R-:W3:Y:S04]  /*21ba0*/  LDL.LU R16, [R1+0x554] ;  /* 0x0005540001107983 */ /* 0x000ee80000300800 */
[----:B------:R-:W3:Y:S04]  /*21bb0*/  LDL.LU R17, [R1+0x664] ;  /* 0x0006640001117983 */ /* 0x000ee80000300800 */
        /* <DEDUP_REMOVED lines=90> */
[----:B-----5:R0:W-:Y:S04]  /*22160*/  STL [R1+0xee4], R14 ;  /* 0x000ee40e01007387 */ /* 0x0201e80000100800 */
        /* <DEDUP_REMOVED lines=26> */
[----:B0-----:R-:W3:Y:S01]  /*22310*/  LDL.LU R0, [R1+0x4c8] ;  /* 0x0004c80001007983 */ /* 0x001ee20000300800 */
[----:B--2---:R-:W-:Y:S01]  /*22320*/  FADD R18, R57, R18 ;  /* 0x0000001239127221 */ /* 0x004fe20000000000 */
[----:B----4-:R-:W-:Y:S01]  /*22330*/  FADD R19, R58, R19 ;  /* 0x000000133a137221 */ /* 0x010fe20000000000 */
[----:B---3--:R-:W-:Y:S01]  /*22340*/  FADD R20, R59, R20 ;  /* 0x000000143b147221 */ /* 0x008fe20000000000 */
[----:B------:R-:W2:Y:S01]  /*22350*/  LDL.LU R57, [R1+0xfe0] ;  /* 0x000fe00001397983 */ /* 0x000ea20000300800 */
[----:B------:R-:W-:Y:S01]  /*22360*/  FADD R21, R60, R21 ;  /* 0x000000153c157221 */ /* 0x000fe20000000000 */
        /* <DEDUP_REMOVED lines=34> */
[----:B------:R-:W-:Y:S01]  /*22590*/  FADD R108, R109, R108 ;  /* 0x0000006c6d6c7221 */ /* 0x000fe20000000000 */
        /* <DEDUP_REMOVED lines=21> */
[----:B------:R-:W-:-:S05]  /*226f0*/  FADD R12, R11, R12 ;  /* 0x0000000c0b0c7221 */ /* 0x000fca0000000000 */
[----:B------:R0:W-:Y:S04]  /*22700*/  STL [R1+0x600], R12 ;  /* 0x0006000c01007387 */ /* 0x0001e80000100800 */
[----:B------:R1:W-:Y:S04]  /*22710*/  STL [R1+0x604], R14 ;  /* 0x0006040e01007387 */ /* 0x0003e80000100800 */
[----:B------:R1:W-:Y:S01]  /*22720*/  STL [R1+0x608], R118 ;  /* 0x0006087601007387 */ /* 0x0003e20000100800 */
[----:B------:R-:W-:-:S03]  /*22730*/  FADD R237, R10, R237 ;  /* 0x000000ed0aed7221 */ /* 0x000fc60000000000 */
[----:B------:R1:W-:Y:S04]  /*22740*/  STL [R1+0x60c], R116 ;  /* 0x00060c7401007387 */ /* 0x0003e80000100800 */
[----:B------:R1:W-:Y:S04]  /*22750*/  STL [R1+0x610], R114 ;  /* 0x0006107201007387 */ /* 0x0003e80000100800 */
[----:B------:R1:W-:Y:S01]  /*22760*/  STL [R1+0x614], R112 ;  /* 0x0006147001007387 */ /* 0x0003e20000100800 */
[----:B------:R-:W-:-:S03]  /*22770*/  FADD R236, R9, R236 ;  /* 0x000000ec09ec7221 */ /* 0x000fc60000000000 */
[----:B------:R1:W-:Y:S04]  /*22780*/  STL [R1+0x618], R110 ;  /* 0x0006186e01007387 */ /* 0x0003e80000100800 */
        /* <DEDUP_REMOVED lines=19> */
[----:B------:R3:W-:Y:S01]  /*228c0*/  STL [R1+0x658], R78 ;  /* 0x0006584e01007387 */ /* 0x0007e20000100800 */
[----:B------:R-:W-:Y:S01]  /*228d0*/  FADD R231, R4, R231 ;  /* 0x000000e704e77221 */ /* 0x000fe20000000000 */
[----:B------:R-:W-:Y:S01]  /*228e0*/  FADD R230, R3, R230 ;  /* 0x000000e603e67221 */ /* 0x000fe20000000000 */
[----:B------:R-:W-:Y:S01]  /*228f0*/  FADD R229, R2, R229 ;  /* 0x000000e502e57221 */ /* 0x000fe20000000000 */
[----:B------:R-:W-:-:S02]  /*22900*/  FADD R228, R0, R228 ;  /* 0x000000e400e47221 */ /* 0x000fc40000000000 */
[----:B------:R-:W4:Y:S04]  /*22910*/  LDL.LU R0, [R1+0x558] ;  /* 0x0005580001007983 */ /* 0x000f280000300800 */
[----:B------:R3:W-:Y:S04]  /*22920*/  STL [R1+0x65c], R76 ;  /* 0x00065c4c01007387 */ /* 0x0007e80000100800 */
[----:B------:R-:W4:Y:S04]  /*22930*/  LDL.LU R2, [R1+0x668] ;  /* 0x0006680001027983 */ /* 0x000f280000300800 */
        /* <DEDUP_REMOVED lines=12> */
[----:B------:R-:W4:Y:S04]  /*22a00*/  LDL.LU R13, [R1+0x570] ;  /* 0x00057000010d7983 */ /* 0x000f280000300800 */
        /* <DEDUP_REMOVED lines=22> */
[----:B--2---:R-:W2:Y:S04]  /*22b70*/  LDL.LU R98, [R1+0x6ac] ;  /* 0x0006ac0001627983 */ /* 0x004ea80000300800 */
        /* <DEDUP_REMOVED lines=13> */
[----:B---3--:R-:W3:Y:S04]  /*22c50*/  LDL.LU R84, [R1+0x6c8] ;  /* 0x0006c80001547983 */ /* 0x008ee80000300800 */
[----:B------:R-:W3:Y:S04]  /*22c60*/  LDL.LU R83, [R1+0x5bc] ;  /* 0x0005bc0001537983 */ /* 0x000ee80000300800 */
        /* <DEDUP_REMOVED lines=10> */
[----:B------:R-:W3:Y:S01]  /*22d10*/  LDL.LU R17, [R1+0x6e0] ;  /* 0x0006e00001117983 */ /* 0x000ee20000300800 */
        /* <DEDUP_REMOVED lines=34> */
[----:B--2---:R-:W-:-:S05]  /*22f40*/  FADD R98, R99, R98 ;  /* 0x0000006263627221 */ /* 0x004fca0000000000 */
        /* <DEDUP_REMOVED lines=22> */
[----:B------:R-:W3:Y:S04]  /*230b0*/  LDL.LU R0, [R1+0x5d4] ;  /* 0x0005d40001007983 */ /* 0x000ee80000300800 */
[----:B------:R3:W-:Y:S01]  /*230c0*/  STL [R1+0x6d8], R76 ;  /* 0x0006d84c01007387 */ /* 0x0007e20000100800 */
[----:B------:R-:W-:-:S03]  /*230d0*/  FADD R15, R75, R15 ;  /* 0x0000000f4b0f7221 */ /* 0x000fc60000000000 */
[----:B0-----:R-:W3:Y:S04]  /*230e0*/  LDL.LU R2, [R1+0x6e4] ;  /* 0x0006e40001027983 */ /* 0x001ee80000300800 */
[----:B------:R0:W-:Y:S01]  /*230f0*/  STL [R1+0x6dc], R15 ;  /* 0x0006dc0f01007387 */ /* 0x0001e20000100800 */
[----:B------:R-:W-:-:S03]  /*23100*/  FADD R17, R16, R17 ;  /* 0x0000001110117221 */ /* 0x000fc60000000000 */
[----:B------:R-:W3:Y:S04]  /*23110*/  LDL.LU R3, [R1+0x5d8] ;  /* 0x0005d80001037983 */ /* 0x000ee80000300800 */
[----:B------:R0:W-:Y:S04]  /*23120*/  STL [R1+0x6e0], R17 ;  /* 0x0006e01101007387 */ /* 0x0001e80000100800 */
[----:B-1----:R-:W3:Y:S04]  /*23130*/  LDL.LU R4, [R1+0x6e8] ;  /* 0x0006e80001047983 */ /* 0x002ee80000300800 */
[----:B------:R-:W3:Y:S04]  /*23140*/  LDL.LU R5, [R1+0x5dc] ;  /* 0x0005dc0001057983 */ /* 0x000ee80000300800 */
        /* <DEDUP_REMOVED lines=54> */
[----:B0-----:R-:W3:Y:S04]  /*234b0*/  LDL.LU R15, [R1+0x758] ;  /* 0x00075800010f7983 */ /* 0x001ee80000300800 */
[----:B------:R-:W3:Y:S04]  /*234c0*/  LDL.LU R16, [R1+0x34c] ;  /* 0x00034c0001107983 */ /* 0x000ee80000300800 */
[----:B------:R-:W3:Y:S01]  /*234d0*/  LDL.LU R17, [R1+0x75c] ;  /* 0x00075c0001117983 */ /* 0x000ee20000300800 */
[----:B------:R-:W-:-:S05]  /*234e0*/  FADD R2, R0, R2 ;  /* 0x0000000200027221 */ /* 0x000fca0000000000 */
[----:B------:R0:W-:Y:S01]  /*234f0*/  STL [R1+0x6e4], R2 ;  /* 0x0006e40201007387 */ /* 0x0001e20000100800 */
[----:B------:R-:W-:Y:S01]  /*23500*/  FADD R4, R3, R4 ;  /* 0x0000000403047221 */ /* 0x000fe20000000000 */
[----:B----4-:R-:W-:-:S04]  /*23510*/  FADD R6, R5, R6 ;  /* 0x0000000605067221 */ /* 0x010fc80000000000 */
        /* <DEDUP_REMOVED lines=29> */
[----:B--2---:R-:W-:-:S03]  /*236f0*/  FADD R98, R99, R98 ;  /* 0x0000006263627221 */ /* 0x004fc60000000000 */
        /* <DEDUP_REMOVED lines=682> */
[----:B------:R-:W2:Y:S04]  /*261a0*/  LDL.LU R99, [R1] ;  /* 0x0000000001637983 */ /* 0x000ea80000300800 */
        /* <DEDUP_REMOVED lines=152> */
[----:B------:R-:W-:Y:S01]  /*26b30*/  STL [R1+0xa48], R2 ;  /* 0x000a480201007387 */ /* 0x000fe20000100800 */
[----:B------:R-:W-:Y:S01]  /*26b40*/  FADD R4, R3, R4 ;  /* 0x0000000403047221 */ /* 0x000fe20000000000 */
[----:B----4-:R-:W-:-:S04]  /*26b50*/  FADD R6, R5, R6 ;  /* 0x0000000605067221 */ /* 0x010fc80000000000 */
        /* <DEDUP_REMOVED lines=15> */
[----:B--2---:R-:W-:-:S03]  /*26c50*/  FADD R112, R113, R112 ;  /* 0x0000007071707221 */ /* 0x004fc60000000000 */
        /* <DEDUP_REMOVED lines=13> */
[----:B---3--:R-:W-:-:S03]  /*26d30*/  FADD R98, R99, R98 ;  /* 0x0000006263627221 */ /* 0x008fc60000000000 */
        /* <DEDUP_REMOVED lines=20> */
[----:B------:R-:W-:Y:S04]  /*26e80*/  STL [R1+0xab0], R80 ;  /* 0x000ab05001007387 */ /* 0x000fe80000100800 */
[----:B------:R-:W-:Y:S01]  /*26e90*/  STL [R1+0xab4], R78 ;  /* 0x000ab44e01007387 */ /* 0x000fe20000100800 */
[----:B------:R-:W-:Y:S01]  /*26ea0*/  FADD R76, R77, R76 ;  /* 0x0000004c4d4c7221 */ /* 0x000fe20000000000 */
[----:B------:R-:W-:Y:S02]  /*26eb0*/  FADD R15, R75, R15 ;  /* 0x0000000f4b0f7221 */ /* 0x000fe40000000000 */
[----:B------:R-:W2:Y:S04]  /*26ec0*/  LDL.LU R75, [R1+0xb4] ;  /* 0x0000b400014b7983 */ /* 0x000ea80000300800 */
[----:B------:R0:W-:Y:S01]  /*26ed0*/  STL [R1+0xab8], R76 ;  /* 0x000ab84c01007387 */ /* 0x0001e20000100800 */
[----:B------:R-:W-:-:S03]  /*26ee0*/  FADD R17, R16, R17 ;  /* 0x0000001110117221 */ /* 0x000fc60000000000 */
[----:B0-----:R-:W2:Y:S04]  /*26ef0*/  LDL.LU R76, [R1+0xac4] ;  /* 0x000ac400014c7983 */ /* 0x001ea80000300800 */
[----:B------:R0:W-:Y:S04]  /*26f00*/  STL [R1+0xabc], R15 ;  /* 0x000abc0f01007387 */ /* 0x0001e80000100800 */
[----:B------:R-:W3:Y:S04]  /*26f10*/  LDL.LU R77, [R1+0xb8] ;  /* 0x0000b800014d7983 */ /* 0x000ee80000300800 */
[----:B------:R1:W-:Y:S04]  /*26f20*/  STL [R1+0xac0], R17 ;  /* 0x000ac01101007387 */ /* 0x0003e80000100800 */
[----:B------:R-:W3:Y:S04]  /*26f30*/  LDL.LU R78, [R1+0xac8] ;  /* 0x000ac800014e7983 */ /* 0x000ee80000300800 */
        /* <DEDUP_REMOVED lines=57> */
[----:B-1----:R-:W4:Y:S01]  /*272d0*/  LDL.LU R17, [R1+0xb3c] ;  /* 0x000b3c0001117983 */ /* 0x002f220000300800 */
[----:B--2---:R-:W-:-:S03]  /*272e0*/  FADD R76, R75, R76 ;  /* 0x0000004c4b4c7221 */ /* 0x004fc60000000000 */
[----:B------:R-:W2:Y:S04]  /*272f0*/  LDL.LU R75, [R1+0xf98] ;  /* 0x000f9800014b7983 */ /* 0x000ea80000300800 */
[----:B------:R0:W-:Y:S01]  /*27300*/  STL [R1+0xac4], R76 ;  /* 0x000ac44c01007387 */ /* 0x0001e20000100800 */
[----:B---3--:R-:W-:-:S03]  /*27310*/  FADD R78, R77, R78 ;  /* 0x0000004e4d4e7221 */ /* 0x008fc60000000000 */
[----:B0-----:R-:W3:Y:S04]  /*27320*/  LDL.LU R76, [R1+0xf94] ;  /* 0x000f9400014c7983 */ /* 0x001ee80000300800 */
[----:B------:R-:W3:Y:S01]  /*27330*/  LDL.LU R77, [R1+0xf90] ;  /* 0x000f9000014d7983 */ /* 0x000ee20000300800 */
[----:B----4-:R-:W-:-:S03]  /*27340*/  FADD R80, R79, R80 ;  /* 0x000000504f507221 */ /* 0x010fc60000000000 */
        /* <DEDUP_REMOVED lines=10> */
[----:B------:R-:W-:Y:S01]  /*273f0*/  FADD R88, R87, R88 ;  /* 0x0000005857587221 */ /* 0x000fe20000000000 */
[----:B------:R-:W-:-:S02]  /*27400*/  FADD R90, R89, R90 ;  /* 0x0000005a595a7221 */ /* 0x000fc40000000000 */
[----:B0-----:R-:W4:Y:S04]  /*27410*/  LDL.LU R82, [R1+0xf7c] ;  /* 0x000f7c0001527983 */ /* 0x001f280000300800 */
[----:B------:R-:W4:Y:S04]  /*27420*/  LDL.LU R83, [R1+0xf78] ;  /* 0x000f780001537983 */ /* 0x000f280000300800 */
[----:B------:R0:W-:Y:S01]  /*27430*/  STL [R1+0xad4], R84 ;  /* 0x000ad45401007387 */ /* 0x0001e20000100800 */
[----:B------:R-:W-:-:S03]  /*27440*/  FADD R92, R91, R92 ;  /* 0x0000005c5b5c7221 */ /* 0x000fc60000000000 */
[----:B0-----:R-:W4:Y:S04]  /*27450*/  LDL.LU R84, [R1+0xf74] ;  /* 0x000f740001547983 */ /* 0x001f280000300800 */
[----:B------:R-:W4:Y:S04]  /*27460*/  LDL.LU R85, [R1+0xf70] ;  /* 0x000f700001557983 */ /* 0x000f280000300800 */
        /* <DEDUP_REMOVED lines=16> */
[----:B------:R-:W-:Y:S01]  /*27570*/  FADD R10, R9, R10 ;  /* 0x0000000a090a7221 */ /* 0x000fe20000000000 */
[----:B------:R-:W-:Y:S01]  /*27580*/  FADD R12, R11, R12 ;  /* 0x0000000c0b0c7221 */ /* 0x000fe20000000000 */
        /* <DEDUP_REMOVED lines=13> */
[----:B------:R-:W-:Y:S04]  /*27660*/  STL [R1+0xaf0], R2 ;  /* 0x000af00201007387 */ /* 0x000fe80000100800 */
[----:B------:R-:W-:Y:S04]  /*27670*/  STL [R1+0xaf4], R4 ;  /* 0x000af40401007387 */ /* 0x000fe80000100800 */
[----:B------:R-:W-:Y:S04]  /*27680*/  STL [R1+0xaf8], R6 ;  /* 0x000af80601007387 */ /* 0x000fe80000100800 */
        /* <DEDUP_REMOVED lines=20> */
[----:B------:R-:W-:Y:S04]  /*277d0*/  STL [R1+0xb2c], R102 ;  /* 0x000b2c6601007387 */ /* 0x000fe80000100800 */
[----:B------:R-:W-:Y:S04]  /*277e0*/  STL [R1+0xb30], R100 ;  /* 0x000b306401007387 */ /* 0x000fe80000100800 */
[----:B------:R-:W2:Y:S04]  /*277f0*/  LDL.LU R97, [R1+0x130] ;  /* 0x0001300001617983 */ /* 0x000ea80000300800 */
[----:B------:R0:W-:Y:S04]  /*27800*/  STL [R1+0xb34], R98 ;  /* 0x000b346201007387 */ /* 0x0001e80000100800 */
[----:B------:R-:W2:Y:S04]  /*27810*/  LDL.LU R5, [R1+0xb40] ;  /* 0x000b400001057983 */ /* 0x000ea80000300800 */
[----:B------:R1:W-:Y:S04]  /*27820*/  STL [R1+0xb38], R15 ;  /* 0x000b380f01007387 */ /* 0x0003e80000100800 */
[----:B0-----:R-:W3:Y:S04]  /*27830*/  LDL.LU R98, [R1+0x134] ;  /* 0x0001340001627983 */ /* 0x001ee80000300800 */
[----:B------:R0:W-:Y:S04]  /*27840*/  STL [R1+0xb3c], R17 ;  /* 0x000b3c1101007387 */ /* 0x0001e80000100800 */
[----:B------:R-:W3:Y:S04]  /*27850*/  LDL.LU R4, [R1+0xb44] ;  /* 0x000b440001047983 */ /* 0x000ee80000300800 */
[----:B------:R-:W4:Y:S04]  /*27860*/  LDL.LU R99, [R1+0x138] ;  /* 0x0001380001637983 */ /* 0x000f280000300800 */
[----:B------:R-:W4:Y:S04]  /*27870*/  LDL.LU R3, [R1+0xb48] ;  /* 0x000b480001037983 */ /* 0x000f280000300800 */
[----:B------:R-:W4:Y:S04]  /*27880*/  LDL.LU R100, [R1+0x13c] ;  /* 0x00013c0001647983 */ /* 0x000f280000300800 */
[----:B-1----:R-:W4:Y:S04]  /*27890*/  LDL.LU R15, [R1+0xb4c] ;  /* 0x000b4c00010f7983 */ /* 0x002f280000300800 */
[----:B------:R-:W4:Y:S04]  /*278a0*/  LDL.LU R101, [R1+0x140] ;  /* 0x0001400001657983 */ /* 0x000f280000300800 */
[----:B------:R-:W4:Y:S04]  /*278b0*/  LDL.LU R16, [R1+0xb50] ;  /* 0x000b500001107983 */ /* 0x000f280000300800 */
[----:B------:R-:W4:Y:S04]  /*278c0*/  LDL.LU R102, [R1+0x144] ;  /* 0x0001440001667983 */ /* 0x000f280000300800 */
        /* <DEDUP_REMOVED lines=33> */
[----:B0-----:R-:W3:Y:S04]  /*27ae0*/  LDL.LU R5, [R1+0xb90] ;  /* 0x000b900001057983 */ /* 0x001ee80000300800 */
[----:B------:R-:W2:Y:S01]  /*27af0*/  LDL.LU R98, [R1+0xf3c] ;  /* 0x000f3c0001627983 */ /* 0x000ea20000300800 */
[----:B----4-:R-:W-:-:S03]  /*27b00*/  FADD R3, R99, R3 ;  /* 0x0000000363037221 */ /* 0x010fc60000000000 */
[----:B------:R0:W-:Y:S04]  /*27b10*/  STL [R1+0xb44], R4 ;  /* 0x000b440401007387 */ /* 0x0001e80000100800 */
[----:B0-----:R-:W4:Y:S04]  /*27b20*/  LDL.LU R4, [R1+0xb94] ;  /* 0x000b940001047983 */ /* 0x001f280000300800 */
[----:B------:R-:W2:Y:S04]  /*27b30*/  LDL.LU R99, [R1+0xf38] ;  /* 0x000f380001637983 */ /* 0x000ea80000300800 */
[----:B------:R0:W-:Y:S04]  /*27b40*/  STL [R1+0xb48], R3 ;  /* 0x000b480301007387 */ /* 0x0001e80000100800 */
[----:B0-----:R-:W2:Y:S01]  /*27b50*/  LDL.LU R3, [R1+0xb98] ;  /* 0x000b980001037983 */ /* 0x001ea20000300800 */
[----:B------:R-:W-:Y:S01]  /*27b60*/  FADD R15, R100, R15 ;  /* 0x0000000f640f7221 */ /* 0x000fe20000000000 */
[----:B------:R-:W-:-:S02]  /*27b70*/  FADD R16, R101, R16 ;  /* 0x0000001065107221 */ /* 0x000fc40000000000 */
[----:B------:R-:W2:Y:S01]  /*27b80*/  LDL.LU R100, [R1+0xf34] ;  /* 0x000f340001647983 */ /* 0x000ea20000300800 */
[----:B------:R-:W-:-:S03]  /*27b90*/  FADD R17, R102, R17 ;  /* 0x0000001166117221 */ /* 0x000fc60000000000 */
[----:B------:R0:W-:Y:S01]  /*27ba0*/  STL [R1+0xb4c], R15 ;  /* 0x000b4c0f01007387 */ /* 0x0001e20000100800 */
[----:B------:R-:W-:Y:S01]  /*27bb0*/  FADD R104, R103, R104 ;  /* 0x0000006867687221 */ /* 0x000fe20000000000 */
[----:B------:R-:W-:Y:S02]  /*27bc0*/  FADD R106, R105, R106 ;  /* 0x0000006a696a7221 */ /* 0x000fe40000000000 */
[----:B0-----:R-:W2:Y:S04]  /*27bd0*/  LDL.LU R15, [R1+0xb9c] ;  /* 0x000b9c00010f7983 */ /* 0x001ea80000300800 */
[----:B------:R-:W2:Y:S04]  /*27be0*/  LDL.LU R101, [R1+0xf30] ;  /* 0x000f300001657983 */ /* 0x000ea80000300800 */
[----:B------:R0:W-:Y:S01]  /*27bf0*/  STL [R1+0xb50], R16 ;  /* 0x000b501001007387 */ /* 0x0001e20000100800 */
[----:B------:R-:W-:-:S03]  /*27c00*/  FADD R108, R107, R108 ;  /* 0x0000006c6b6c7221 */ /* 0x000fc60000000000 */
        /* <DEDUP_REMOVED lines=41> */
[----:B------:R0:W5:Y:S04]  /*27ea0*/  LDL.LU R14, [R1+0xee4] ;  /* 0x000ee400010e7983 */ /* 0x0001680000300800 */
[----:B------:R1:W-:Y:S01]  /*27eb0*/  STL [R1+0xb7c], R10 ;  /* 0x000b7c0a01007387 */ /* 0x0003e20000100800 */
[----:B------:R-:W-:-:S03]  /*27ec0*/  FADD R6, R2, R6 ;  /* 0x0000000602067221 */ /* 0x000fc60000000000 */
[----:B-1----:R-:W2:Y:S04]  /*27ed0*/  LDL.LU R10, [R1+0xbac] ;  /* 0x000bac00010a7983 */ /* 0x002ea80000300800 */
[----:B------:R0:W5:Y:S04]  /*27ee0*/  LDL.LU R13, [R1+0xee0] ;  /* 0x000ee000010d7983 */ /* 0x0001680000300800 */
[----:B------:R1:W-:Y:S04]  /*27ef0*/  STL [R1+0xb80], R9 ;  /* 0x000b800901007387 */ /* 0x0003e80000100800 */
[----:B-1----:R-:W2:Y:S04]  /*27f00*/  LDL.LU R9, [R1+0xbb0] ;  /* 0x000bb00001097983 */ /* 0x002ea80000300800 */
[----:B------:R0:W5:Y:S04]  /*27f10*/  LDL.LU R12, [R1+0xedc] ;  /* 0x000edc00010c7983 */ /* 0x0001680000300800 */
[----:B------:R1:W-:Y:S01]  /*27f20*/  STL [R1+0xb84], R8 ;  /* 0x000b840801007387 */ /* 0x0003e20000100800 */
[----:B---3--:R-:W-:-:S03]  /*27f30*/  FADD R5, R120, R5 ;  /* 0x0000000578057221 */ /* 0x008fc60000000000 */
[----:B-1----:R-:W3:Y:S04]  /*27f40*/  LDL.LU R8, [R1+0xbb4] ;  /* 0x000bb40001087983 */ /* 0x002ee80000300800 */
[----:B------:R1:W-:Y:S04]  /*27f50*/  STL [R1+0xb88], R7 ;  /* 0x000b880701007387 */ /* 0x0003e80000100800 */
[----:B-1----:R-:W3:Y:S01]  /*27f60*/  LDL.LU R7, [R1+0xbb8] ;  /* 0x000bb80001077983 */ /* 0x002ee20000300800 */
[----:B----4-:R-:W-:-:S03]  /*27f70*/  FADD R4, R121, R4 ;  /* 0x0000000479047221 */ /* 0x010fc60000000000 */
[----:B------:R1:W-:Y:S04]  /*27f80*/  STL [R1+0xb8c], R6 ;  /* 0x000b8c0601007387 */ /* 0x0003e80000100800 */
[----:B-1----:R-:W4:Y:S01]  /*27f90*/  LDL.LU R6, [R1+0xbbc] ;  /* 0x000bbc0001067983 */ /* 0x002f220000300800 */
[----:B--2---:R-:W-:-:S03]  /*27fa0*/  FADD R3, R122, R3 ;  /* 0x000000037a037221 */ /* 0x004fc60000000000 */
[----:B------:R1:W-:Y:S04]  /*27fb0*/  STL [R1+0xb90], R5 ;  /* 0x000b900501007387 */ /* 0x0003e80000100800 */
[----:B-1----:R-:W2:Y:S04]  /*27fc0*/  LDL.LU R5, [R1+0xbc0] ;  /* 0x000bc00001057983 */ /* 0x002ea80000300800 */
[----:B------:R1:W-:Y:S04]  /*27fd0*/  STL [R1+0xb94], R4 ;  /* 0x000b940401007387 */ /* 0x0003e80000100800 */
[----:B-1----:R-:W2:Y:S04]  /*27fe0*/  LDL.LU R4, [R1+0xbc4] ;  /* 0x000bc40001047983 */ /* 0x002ea80000300800 */
[----:B------:R1:W-:Y:S04]  /*27ff0*/  STL [R1+0xb98], R3 ;  /* 0x000b980301007387 */ /* 0x0003e80000100800 */
[----:B-1----:R-:W2:Y:S04]  /*28000*/  LDL.LU R3, [R1+0xbc8] ;  /* 0x000bc80001037983 */ /* 0x002ea80000300800 */
[----:B------:R-:W2:Y:S04]  /*28010*/  LDL.LU R2, [R1+0xbcc] ;  /* 0x000bcc0001027983 */ /* 0x000ea80000300800 */
[----:B------:R-:W2:Y:S01]  /*28020*/  LDL.LU R0, [R1+0xbd0] ;  /* 0x000bd00001007983 */ /* 0x000ea20000300800 */
[----:B------:R-:W-:Y:S01]  /*28030*/  FADD R15, R123, R15 ;  /* 0x0000000f7b0f7221 */ /* 0x000fe20000000000 */
[----:B------:R-:W-:-:S04]  /*28040*/  FADD R16, R124, R16 ;  /* 0x000000107c107221 */ /* 0x000fc80000000000 */
[----:B------:R1:W-:Y:S01]  /*28050*/  STL [R1+0xb9c], R15 ;  /* 0x000b9c0f01007387 */ /* 0x0003e20000100800 */
[----:B------:R-:W-:-:S03]  /*28060*/  FADD R17, R125, R17 ;  /* 0x000000117d117221 */ /* 0x000fc60000000000 */
[----:B------:R-:W2:Y:S04]  /*28070*/  LDL.LU R125, [R1+0xc00] ;  /* 0x000c0000017d7983 */ /* 0x000ea80000300800 */
[----:B------:R0:W-:Y:S04]  /*28080*/  STL [R1+0xba0], R16 ;  /* 0x000ba01001007387 */ /* 0x0001e80000100800 */
[----:B------:R-:W2:Y:S04]  /*28090*/  LDL.LU R124, [R1+0xc04] ;  /* 0x000c0400017c7983 */ /* 0x000ea80000300800 */
[----:B------:R-:W2:Y:S04]  /*280a0*/  LDL.LU R123, [R1+0xc08] ;  /* 0x000c0800017b7983 */ /* 0x000ea80000300800 */
[----:B------:R0:W-:Y:S04]  /*280b0*/  STL [R1+0xba4], R17 ;  /* 0x000ba41101007387 */ /* 0x0001e80000100800 */
[----:B------:R-:W2:Y:S04]  /*280c0*/  LDL.LU R122, [R1+0xc0c] ;  /* 0x000c0c00017a7983 */ /* 0x000ea80000300800 */
[----:B------:R-:W2:Y:S04]  /*280d0*/  LDL.LU R121, [R1+0xc10] ;  /* 0x000c100001797983 */ /* 0x000ea80000300800 */
[----:B------:R-:W2:Y:S04]  /*280e0*/  LDL.LU R120, [R1+0xc14] ;  /* 0x000c140001787983 */ /* 0x000ea80000300800 */
[----:B-1----:R-:W2:Y:S04]  /*280f0*/  LDL.LU R15, [R1+0xc18] ;  /* 0x000c1800010f7983 */ /* 0x002ea80000300800 */
[----:B0-----:R-:W2:Y:S04]  /*28100*/  LDL.LU R16, [R1+0xc1c] ;  /* 0x000c1c0001107983 */ /* 0x001ea80000300800 */
[----:B------:R-:W2:Y:S01]  /*28110*/  LDL.LU R17, [R1+0xc20] ;  /* 0x000c200001117983 */ /* 0x000ea20000300800 */
[----:B------:R-:W-:-:S05]  /*28120*/  FADD R11, R126, R11 ;  /* 0x0000000b7e0b7221 */ /* 0x000fca0000000000 */
[----:B------:R0:W-:Y:S04]  /*28130*/  STL [R1+0xba8], R11 ;  /* 0x000ba80b01007387 */ /* 0x0001e80000100800 */
[----:B0-----:R0:W5:Y:S01]  /*28140*/  LDL.LU R11, [R1+0xed8] ;  /* 0x000ed800010b7983 */ /* 0x0011620000300800 */
[----:B------:R-:W-:-:S03]  /*28150*/  FADD R10, R127, R10 ;  /* 0x0000000a7f0a7221 */ /* 0x000fc60000000000 */
[----:B------:R-:W2:Y:S04]  /*28160*/  LDL.LU R126, [R1+0xbfc] ;  /* 0x000bfc00017e7983 */ /* 0x000ea80000300800 */
[----:B------:R1:W-:Y:S04]  /*28170*/  STL [R1+0xbac], R10 ;  /* 0x000bac0a01007387 */ /* 0x0003e80000100800 */
[----:B-1----:R0:W5:Y:S01]  /*28180*/  LDL.LU R10, [R1+0xed4] ;  /* 0x000ed400010a7983 */ /* 0x0021620000300800 */
[----:B------:R-:W-:-:S03]  /*28190*/  FADD R9, R128, R9 ;  /* 0x0000000980097221 */ /* 0x000fc60000000000 */
[----:B------:R-:W2:Y:S04]  /*281a0*/  LDL.LU R127, [R1+0xbf8] ;  /* 0x000bf800017f7983 */ /* 0x000ea80000300800 */
[----:B------:R1:W-:Y:S04]  /*281b0*/  STL [R1+0xbb0], R9 ;  /* 0x000bb00901007387 */ /* 0x0003e80000100800 */
[----:B-1----:R0:W5:Y:S01]  /*281c0*/  LDL.LU R9, [R1+0xed0] ;  /* 0x000ed00001097983 */ /* 0x0021620000300800 */
[----:B---3--:R-:W-:-:S03]  /*281d0*/  FADD R8, R129, R8 ;  /* 0x0000000881087221 */ /* 0x008fc60000000000 */
[----:B------:R-:W3:Y:S04]  /*281e0*/  LDL.LU R128, [R1+0xbf4] ;  /* 0x000bf40001807983 */ /* 0x000ee80000300800 */
[----:B------:R1:W-:Y:S01]  /*281f0*/  STL [R1+0xbb4], R8 ;  /* 0x000bb40801007387 */ /* 0x0003e20000100800 */
[----:B------:R-:W-:-:S03]  /*28200*/  FADD R7, R130, R7 ;  /* 0x0000000782077221 */ /* 0x000fc60000000000 */
[----:B-1----:R0:W5:Y:S04]  /*28210*/  LDL.LU R8, [R1+0xecc] ;  /* 0x000ecc0001087983 */ /* 0x0021680000300800 */
[----:B------:R-:W3:Y:S04]  /*28220*/  LDL.LU R129, [R1+0xbf0] ;  /* 0x000bf00001817983 */ /* 0x000ee80000300800 */
[----:B------:R1:W-:Y:S01]  /*28230*/  STL [R1+0xbb8], R7 ;  /* 0x000bb80701007387 */ /* 0x0003e20000100800 */
[----:B----4-:R-:W-:-:S03]  /*28240*/  FADD R6, R131, R6 ;  /* 0x0000000683067221 */ /* 0x010fc60000000000 */
[----:B-1----:R0:W5:Y:S04]  /*28250*/  LDL.LU R7, [R1+0xec8] ;  /* 0x000ec80001077983 */ /* 0x0021680000300800 */
[----:B------:R-:W4:Y:S01]  /*28260*/  LDL.LU R130, [R1+0xbec] ;  /* 0x000bec0001827983 */ /* 0x000f220000300800 */
[----:B--2---:R-:W-:-:S03]  /*28270*/  FADD R5, R132, R5 ;  /* 0x0000000584057221 */ /* 0x004fc60000000000 */
[----:B------:R1:W-:Y:S04]  /*28280*/  STL [R1+0xbbc], R6 ;  /* 0x000bbc0601007387 */ /* 0x0003e80000100800 */
[----:B-1----:R0:W5:Y:S01]  /*28290*/  LDL.LU R6, [R1+0xec4] ;  /* 0x000ec40001067983 */ /* 0x0021620000300800 */
[----:B------:R-:W-:-:S03]  /*282a0*/  FADD R4, R133, R4 ;  /* 0x0000000485047221 */ /* 0x000fc60000000000 */
[----:B------:R-:W2:Y:S04]  /*282b0*/  LDL.LU R131, [R1+0xbe8] ;  /* 0x000be80001837983 */ /* 0x000ea80000300800 */
[----:B------:R1:W-:Y:S01]  /*282c0*/  STL [R1+0xbc0], R5 ;  /* 0x000bc00501007387 */ /* 0x0003e20000100800 */
[----:B------:R-:W-:-:S03]  /*282d0*/  FADD R3, R134, R3 ;  /* 0x0000000386037221 */ /* 0x000fc60000000000 */
[----:B-1----:R0:W5:Y:S04]  /*282e0*/  LDL.LU R5, [R1+0xec0] ;  /* 0x000ec00001057983 */ /* 0x0021680000300800 */
[----:B------:R-:W2:Y:S01]  /*282f0*/  LDL.LU R132, [R1+0xbe4] ;  /* 0x000be40001847983 */ /* 0x000ea20000300800 */
[----:B------:R-:W-:-:S03]  /*28300*/  FADD R2, R135, R2 ;  /* 0x0000000287027221 */ /* 0x000fc60000000000 */
[----:B------:R1:W-:Y:S01]  /*28310*/  STL [R1+0xbc4], R4 ;  /* 0x000bc40401007387 */ /* 0x0003e20000100800 */
[----:B------:R-:W-:-:S03]  /*28320*/  FADD R0, R136, R0 ;  /* 0x0000000088007221 */ /* 0x000fc60000000000 */
[----:B-1----:R0:W5:Y:S04]  /*28330*/  LDL.LU R4, [R1+0xebc] ;  /* 0x000ebc0001047983 */ /* 0x0021680000300800 */
[----:B------:R-:W2:Y:S04]  /*28340*/  LDL.LU R133, [R1+0xbe0] ;  /* 0x000be00001857983 */ /* 0x000ea80000300800 */
[----:B------:R1:W-:Y:S04]  /*28350*/  STL [R1+0xbc8], R3 ;  /* 0x000bc80301007387 */ /* 0x0003e80000100800 */
[----:B-1----:R0:W5:Y:S04]  /*28360*/  LDL.LU R3, [R1+0xeb8] ;  /* 0x000eb80001037983 */ /* 0x0021680000300800 */
[----:B------:R-:W2:Y:S04]  /*28370*/  LDL.LU R134, [R1+0xbdc] ;  /* 0x000bdc0001867983 */ /* 0x000ea80000300800 */
[----:B------:R1:W-:Y:S04]  /*28380*/  STL [R1+0xbcc], R2 ;  /* 0x000bcc0201007387 */ /* 0x0003e80000100800 */
[----:B-1----:R0:W5:Y:S04]  /*28390*/  LDL.LU R2, [R1+0xeb4] ;  /* 0x000eb40001027983 */ /* 0x0021680000300800 */
[----:B------:R-:W2:Y:S04]  /*283a0*/  LDL.LU R135, [R1+0xbd8] ;  /* 0x000bd80001877983 */ /* 0x000ea80000300800 */
[----:B------:R1:W-:Y:S04]  /*283b0*/  STL [R1+0xbd0], R0 ;  /* 0x000bd00001007387 */ /* 0x0003e80000100800 */
[----:B-1----:R0:W5:Y:S04]  /*283c0*/  LDL.LU R0, [R1+0xeb0] ;  /* 0x000eb00001007983 */ /* 0x0021680000300800 */
[----:B------:R-:W2:Y:S01]  /*283d0*/  LDL.LU R136, [R1+0xbd4] ;  /* 0x000bd40001887983 */ /* 0x000ea20000300800 */
        /* <DEDUP_REMOVED lines=11> */
[----:B---3--:R-:W-:Y:S01]  /*28490*/  FADD R128, R145, R128 ;  /* 0x0000008091807221 */ /* 0x008fe20000000000 */
[----:B------:R-:W-:Y:S01]  /*284a0*/  FADD R129, R144, R129 ;  /* 0x0000008190817221 */ /* 0x000fe20000000000 */
[----:B----4-:R-:W-:Y:S01]  /*284b0*/  FADD R130, R143, R130 ;  /* 0x000000828f827221 */ /* 0x010fe20000000000 */
[----:B--2---:R-:W-:Y:S01]  /*284c0*/  FADD R131, R142, R131 ;  /* 0x000000838e837221 */ /* 0x004fe20000000000 */
[----:B------:R-:W-:Y:S01]  /*284d0*/  FADD R132, R141, R132 ;  /* 0x000000848d847221 */ /* 0x000fe20000000000 */
[----:B------:R-:W-:Y:S01]  /*284e0*/  FADD R133, R140, R133 ;  /* 0x000000858c857221 */ /* 0x000fe20000000000 */
[----:B------:R-:W-:Y:S01]  /*284f0*/  FADD R134, R139, R134 ;  /* 0x000000868b867221 */ /* 0x000fe20000000000 */
[----:B------:R-:W-:Y:S01]  /*28500*/  FADD R135, R138, R135 ;  /* 0x000000878a877221 */ /* 0x000fe20000000000 */
[----:B------:R-:W-:-:S05]  /*28510*/  FADD R136, R137, R136 ;  /* 0x0000008889887221 */ /* 0x000fca0000000000 */
        /* <DEDUP_REMOVED lines=31> */
[----:B-1----:R-:W4:Y:S04]  /*28710*/  LDL.LU R136, [R1+0xc50] ;  /* 0x000c500001887983 */ /* 0x002f280000300800 */
[----:B--2---:R-:W2:Y:S04]  /*28720*/  LDL.LU R135, [R1+0xc54] ;  /* 0x000c540001877983 */ /* 0x004ea80000300800 */
[----:B---3--:R-:W3:Y:S04]  /*28730*/  LDL.LU R134, [R1+0xc58] ;  /* 0x000c580001867983 */ /* 0x008ee80000300800 */
[----:B----4-:R-:W4:Y:S04]  /*28740*/  LDL.LU R133, [R1+0xc5c] ;  /* 0x000c5c0001857983 */ /* 0x010f280000300800 */
        /* <DEDUP_REMOVED lines=16> */
[----:B------:R-:W-:Y:S01]  /*28850*/  FADD R147, R157, R147 ;  /* 0x000000939d937221 */ /* 0x000fe20000000000 */
[----:B------:R-:W-:-:S04]  /*28860*/  FADD R146, R158, R146 ;  /* 0x000000929e927221 */ /* 0x000fc80000000000 */
        /* <DEDUP_REMOVED lines=427> */
[----:B------:R-:W-:Y:S01]  /*2a320*/  FADD R16, R118, R16 ;  /* 0x0000001076107221 */ /* 0x000fe20000000000 */
[----:B------:R-:W-:-:S05]  /*2a330*/  FADD R17, R17, R119 ;  /* 0x0000007711117221 */ /* 0x000fca0000000000 */
[----:B------:R0:W-:Y:S04]  /*2a340*/  STL [R1+0xe8c], R17 ;  /* 0x000e8c1101007387 */ /* 0x0001e80000100800 */
[----:B------:R0:W-:Y:S04]  /*2a350*/  STL [R1+0xe84], R15 ;  /* 0x000e840f01007387 */ /* 0x0001e80000100800 */
[----:B------:R0:W-:Y:S02]  /*2a360*/  STL [R1+0xe88], R16 ;  /* 0x000e881001007387 */ /* 0x0001e40000100800 */
.L_x_32:
[----:B0-----:R-:W0:Y:S02]  /*2a370*/  LDC R15, c[0x0][0x28c] ;  /* 0x0000a300ff0f7b82 */ /* 0x001e240000000800 */
[----:B0-----:R-:W-:-:S13]  /*2a380*/  ISETP.GE.AND P0, PT, R15, 0x1, PT ;  /* 0x000000010f00780c */ /* 0x001fda0003f06270 */
[----:B------:R-:W-:Y:S05]  /*2a390*/  @!P0 BRA `(.L_x_33) ;  /* 0x0000000000588947 */ /* 0x000fea0003800000 */
[----:B------:R-:W-:-:S06]  /*2a3a0*/  UISETP.NE.AND UP0, UPT, UR10, 0x3, UPT ;  /* 0x000000030a00788c */ /* 0x000fcc000bf05270 */
[----:B------:R-:W-:-:S13]  /*2a3b0*/  PLOP3.LUT P0, PT, PT, PT, UP0, 0x80, 0x0 ;  /* 0x000000000000781c */ /* 0x000fda0003f0f008 */
[----:B------:R-:W-:Y:S05]  /*2a3c0*/  @!P0 BRA `(.L_x_34) ;  /* 0x0000000000048947 */ /* 0x000fea0003800000 */
[----:B------:R-:W-:Y:S01]  /*2a3d0*/  BPT.TRAP 0x1 ;  /* 0x000000040000795c */ /* 0x000fe20000300000 */
.L_x_34:
[----:B------:R-:W2:Y:S04]  /*2a3e0*/  LDL R15, [R1+0xe98] ;  /* 0x000e9800010f7983 */ /* 0x000ea80000100800 */
[----:B------:R-:W4:Y:S01]  /*2a3f0*/  LDL R17, [R1+0xe9c] ;  /* 0x000e9c0001117983 */ /* 0x000f220000100800 */
[----:B------:R-:W-:Y:S01]  /*2a400*/  UISETP.LT.AND UP1, UPT, UR11, 0x1, UPT ;  /* 0x000000010b00788c */ /* 0x000fe2000bf21270 */
[----:B--2---:R-:W-:Y:S01]  /*2a410*/  ISETP.NE.AND P0, PT, R15, RZ, PT ;  /* 0x000000ff0f00720c */ /* 0x004fe20003f05270 */
[----:B------:R-:W-:-:S12]  /*2a420*/  IMAD.U32 R15, RZ, RZ, UR14 ;  /* 0x0000000eff0f7e24 */ /* 0x000fd8000f8e00ff */
[----:B------:R-:W-:-:S05]  /*2a430*/  VOTEU.ANY UP0, P0 ;  /* 0x00000000003f7886 */ /* 0x000fca0000000100 */
[----:B------:R-:W-:-:S04]  /*2a440*/  @UP0 USEL UR6, UR11, 0x1, UP1 ;  /* 0x000000010b060887 */ /* 0x000fc80008800000 */
[----:B------:R-:W-:Y:S02]  /*2a450*/  @UP0 UIADD3 UR6, UR5, UR11, -UR6 ;  /* 0x0000000b05060290 */ /* 0x000fe4000fffe806 */
[----:B------:R-:W-:-:S04]  /*2a460*/  UISETP.GT.U32.AND UP0, UPT, UR7, 0x1, UPT ;  /* 0x000000010700788c */ /* 0x000fc8000bf04070 */
[----:B------:R-:W-:-:S04]  /*2a470*/  IMAD.U32 R16, RZ, RZ, UR6 ;  /* 0x00000006ff107e24 */ /* 0x000fc8000f8e00ff */
[----:B------:R-:W-:-:S05]  /*2a480*/  @P0 IMAD.SHL.U32 R16, R16, 0x8, RZ ;  /* 0x0000000810100824 */ /* 0x000fca00078e00ff */
[----:B------:R-:W-:-:S04]  /*2a490*/  @P0 LOP3.LUT R16, R16, 0x18, RZ, 0xc0, !PT ;  /* 0x0000001810100812 */ /* 0x000fc800078ec0ff */
[----:B------:R-:W-:-:S04]  /*2a4a0*/  @P0 IADD3 R15, R15, 0x20, R16 ;  /* 0x000000200f0f0810 */ /* 0x000fc80007ffe010 */
[----:B----4-:R-:W-:-:S04]  /*2a4b0*/  @P0 PRMT R15, R17, 0x654, R15 ;  /* 0x00000654110f0816 */ /* 0x010fc8000000000f */
[----:B------:R0:W-:Y:S01]  /*2a4c0*/  @P0 SYNCS.ARRIVE.TRANS64.RED.A1T0 RZ, [R15+URZ], RZ ;  /* 0x000000ff0fff09a7 */ /* 0x0001e2000810043f */
[----:B------:R-:W-:-:S13]  /*2a4d0*/  PLOP3.LUT P0, PT, PT, PT, UP0, 0x80, 0x0 ;  /* 0x000000000000781c */ /* 0x000fda0003f0f008 */
[----:B0-----:R-:W-:Y:S05]  /*2a4e0*/  @P0 BRA `(.L_x_33) ;  /* 0x0000000000040947 */ /* 0x001fea0003800000 */
[----:B------:R-:W-:Y:S01]  /*2a4f0*/  BPT.TRAP 0x1 ;  /* 0x000000040000795c */ /* 0x000fe20000300000 */
.L_x_33:
[----:B------:R-:W2:Y:S01]  /*2a500*/  LDL.LU R24, [R1+0xe94] ;  /* 0x000e940001187983 */ /* 0x000ea20000300800 */
[----:B------:R-:W0:Y:S01]  /*2a510*/  LDC R25, c[0x0][0x288] ;  /* 0x0000a200ff197b82 */ /* 0x000e220000000800 */
[----:B------:R-:W4:Y:S01]  /*2a520*/  S2R R31, SR_TID.X ;  /* 0x00000000001f7919 */ /* 0x000f220000002100 */
[----:B------:R-:W-:Y:S01]  /*2a530*/  USHF.R.S32.HI UR14, URZ, 0x1f, UR25 ;  /* 0x0000001f3f0e7899 */ /* 0x000fe20008011419 */
[----:B------:R-:W-:Y:S01]  /*2a540*/  ULDC UR6, c[0x0][0x284] ;  /* 0x0000a10000067ab9 */ /* 0x000fe20000000800 */
[----:B------:R-:W3:Y:S01]  /*2a550*/  LDL.LU R30, [R1+0xe90] ;  /* 0x000e9000011e7983 */ /* 0x000ee20000300800 */
[----:B------:R-:W-:Y:S01]  /*2a560*/  ULDC.64 UR12, c[0x0][0x5d0] ;  /* 0x00017400000c7ab9 */ /* 0x000fe20000000a00 */
[--C-:B----4-:R-:W-:Y:S02]  /*2a570*/  SHF.R.U32.HI R17, RZ, 0x2, R31.reuse ;  /* 0x00000002ff117819 */ /* 0x110fe4000001161f */
[----:B------:R-:W-:Y:S02]  /*2a580*/  LOP3.LUT R27, R31, 0x60, RZ, 0xc0, !PT ;  /* 0x000000601f1b7812 */ /* 0x000fe400078ec0ff */
[----:B------:R-:W-:-:S02]  /*2a590*/  SHF.R.U32.HI R16, RZ, 0x7, R31 ;  /* 0x00000007ff107819 */ /* 0x000fc4000001161f */
[----:B------:R-:W-:Y:S02]  /*2a5a0*/  LOP3.LUT R17, R17, 0x7, RZ, 0xc0, !PT ;  /* 0x0000000711117812 */ /* 0x000fe400078ec0ff */
[----:B------:R-:W-:Y:S02]  /*2a5b0*/  SHF.R.U32.HI R27, RZ, 0x1, R27 ;  /* 0x00000001ff1b7819 */ /* 0x000fe4000001161b */
[----:B------:R-:W-:Y:S02]  /*2a5c0*/  LOP3.LUT R16, R16, 0x1, RZ, 0xc0, !PT ;  /* 0x0000000110107812 */ /* 0x000fe400078ec0ff */
[----:B------:R-:W-:Y:S02]  /*2a5d0*/  IADD3 R15, RZ, -R27, -R17 ;  /* 0x8000001bff0f7210 */ /* 0x000fe40007ffe811 */
[----:B------:R-:W-:Y:S01]  /*2a5e0*/  LOP3.LUT R26, R31, 0x3, RZ, 0xc0, !PT ;  /* 0x000000031f1a7812 */ /* 0x000fe200078ec0ff */
[C---:B------:R-:W-:Y:S02]  /*2a5f0*/  IMAD.SHL.U32 R29, R16.reuse, 0x40, RZ ;  /* 0x00000040101d7824 */ /* 0x040fe400078e00ff */
[----:B------:R-:W-:-:S02]  /*2a600*/  IMAD R15, R16, -0x40, R15 ;  /* 0xffffffc0100f7824 */ /* 0x000fc400078e020f */
[----:B0-----:R-:W-:Y:S01]  /*2a610*/  IMAD R26, R26, -0x2, R25 ;  /* 0xfffffffe1a1a7824 */ /* 0x001fe200078e0219 */
[----:B------:R-:W-:Y:S01]  /*2a620*/  LOP3.LUT R29, R29, 0x40, R17, 0xe2, !PT ;  /* 0x000000401d1d7812 */ /* 0x000fe200078ee211 */
[----:B--2---:R-:W-:-:S04]  /*2a630*/  IMAD R24, R24, 0x180, RZ ;  /* 0x0000018018187824 */ /* 0x004fc800078e02ff */
[----:B------:R-:W-:Y:S01]  /*2a640*/  IMAD.IADD R26, R26, 0x1, -R24 ;  /* 0x000000011a1a7824 */ /* 0x000fe200078e0a18 */
[----:B------:R-:W-:Y:S01]  /*2a650*/  ISETP.GE.AND P0, PT, R24, R25, PT ;  /* 0x000000191800720c */ /* 0x000fe20003f06270 */
[----:B------:R-:W-:Y:S02]  /*2a660*/  IMAD.SHL.U32 R25, R31, 0x2, RZ ;  /* 0x000000021f197824 */ /* 0x000fe400078e00ff */
[C---:B---3--:R-:W-:Y:S02]  /*2a670*/  IMAD R16, R30.reuse, 0x180, RZ ;  /* 0x000001801e107824 */ /* 0x048fe400078e02ff */
[----:B------:R-:W-:Y:S01]  /*2a680*/  IMAD.WIDE R38, R30, 0x180, RZ ;  /* 0x000001801e267825 */ /* 0x000fe200078e02ff */
[----:B------:R-:W-:Y:S02]  /*2a690*/  LOP3.LUT R24, R24, 0x6, R25, 0xf8, !PT ;  /* 0x0000000618187812 */ /* 0x000fe400078ef819 */
[C---:B------:R-:W-:Y:S01]  /*2a6a0*/  IADD3 R15, -R16.reuse, UR6, R15 ;  /* 0x00000006100f7c10 */ /* 0x040fe2000fffe10f */
[----:B------:R-:W-:Y:S01]  /*2a6b0*/  IMAD.MOV.U32 R30, RZ, RZ, -0x1 ;  /* 0xffffffffff1e7424 */ /* 0x000fe200078e00ff */
[----:B------:R0:W-:Y:S01]  /*2a6c0*/  STL.64 [R1+0xc8], R38 ;  /* 0x0000c82601007387 */ /* 0x0001e20000100a00 */
[----:B------:R-:W-:Y:S01]  /*2a6d0*/  ISETP.GE.OR P0, PT, R16, UR6, P0 ;  /* 0x0000000610007c0c */ /* 0x000fe20008706670 */
[----:B------:R-:W-:Y:S01]  /*2a6e0*/  UIMAD UR6, UR14, UR12, URZ ;  /* 0x0000000c0e0672a4 */ /* 0x000fe2000f8e023f */
[----:B------:R-:W-:Y:S01]  /*2a6f0*/  SHF.R.S32.HI R25, RZ, 0x1f, R24 ;  /* 0x0000001fff197819 */ /* 0x000fe20000011418 */
[----:B------:R0:W-:Y:S01]  /*2a700*/  STL [R1+0x2d4], R30 ;  /* 0x0002d41e01007387 */ /* 0x0001e20000100800 */
[----:B------:R-:W-:Y:S01]  /*2a710*/  IMAD.U32 R16, RZ, RZ, UR12 ;  /* 0x0000000cff107e24 */ /* 0x000fe2000f8e00ff */
[----:B------:R-:W-:Y:S01]  /*2a720*/  UIMAD UR6, UR25, UR13, UR6 ;  /* 0x0000000d190672a4 */ /* 0x000fe2000f8e0206 */
[----:B------:R-:W-:-:S02]  /*2a730*/  LOP3.LUT R29, R38, R29, R27, 0xfe, !PT ;  /* 0x0000001d261d7212 */ /* 0x000fc400078efe1b */
[----:B------:R-:W-:Y:S01]  /*2a740*/  IMAD.WIDE.U32 R16, R16, UR25, R24 ;  /* 0x0000001910107c25 */ /* 0x000fe2000f8e0018 */
[----:B------:R-:W-:-:S03]  /*2a750*/  ULDC.64 UR12, c[0x0][0x5c8] ;  /* 0x00017200000c7ab9 */ /* 0x000fc60000000a00 */
[----:B------:R-:W-:Y:S02]  /*2a760*/  VIADD R17, R17, UR6 ;  /* 0x0000000611117c36 */ /* 0x000fe40008000000 */
[----:B------:R-:W-:Y:S02]  /*2a770*/  IMAD R27, R39, UR12, RZ ;  /* 0x0000000c271b7c24 */ /* 0x000fe4000f8e02ff */
[----:B------:R-:W-:-:S04]  /*2a780*/  IMAD.WIDE.U32 R16, R29, UR12, R16 ;  /* 0x0000000c1d107c25 */ /* 0x000fc8000f8e0010 */
[----:B------:R-:W-:Y:S01]  /*2a790*/  IMAD R27, R29, UR13, R27 ;  /* 0x0000000d1d1b7c24 */ /* 0x000fe2000f8e021b */
[----:B0-----:R-:W-:Y:S06]  /*2a7a0*/  @P0 BRA `(.L_x_35) ;  /* 0x000003ec00d80947 */ /* 0x001fec0003800000 */
[----:B------:R-:W-:Y:S01]  /*2a7b0*/  FSETP.NEU.AND P0, PT, RZ, UR9, PT ;  /* 0x00000009ff007c0b */ /* 0x000fe2000bf0d000 */
[----:B------:R-:W-:Y:S01]  /*2a7c0*/  BSSY B0, `(.L_x_35) ;  /* 0x0003ef4000007945 */ /* 0x000fe20003800000 */
[----:B------:R-:W-:-:S11]  /*2a7d0*/  IMAD.IADD R27, R17, 0x1, R27 ;  /* 0x00000001111b7824 */ /* 0x000fd600078e021b */
[----:B------:R-:W-:Y:S05]  /*2a7e0*/  @!P0 BRA `(.L_x_36) ;  /* 0x0000024c00548947 */ /* 0x000fea0003800000 */
[----:B------:R-:W-:Y:S01]  /*2a7f0*/  ISETP.GE.AND P0, PT, R15, 0x9, PT ;  /* 0x000000090f00780c */ /* 0x000fe20003f06270 */
[----:B------:R-:W-:Y:S01]  /*2a800*/  ULDC.64 UR12, c[0x0][0x5b8] ;  /* 0x00016e00000c7ab9 */ /* 0x000fe20000000a00 */
[----:B------:R-:W-:Y:S01]  /*2a810*/  LOP3.LUT R28, R28, 0xfffdffff, RZ, 0xc0, !PT ;  /* 0xfffdffff1c1c7812 */ /* 0x000fe200078ec0ff */
[----:B------:R-:W-:Y:S01]  /*2a820*/  UIMAD UR6, UR14, UR12, URZ ;  /* 0x0000000c0e0672a4 */ /* 0x000fe2000f8e023f */
[C---:B------:R-:W-:Y:S01]  /*2a830*/  ISETP.LT.OR P3, PT, R26.reuse, 0x1, !P0 ;  /* 0x000000011a00780c */ /* 0x040fe20004761670 */
[----:B-----5:R-:W-:Y:S01]  /*2a840*/  STL [R1+0xeb0], R13 ;  /* 0x000eb00d01007387 */ /* 0x020fe20000100800 */
[C---:B------:R-:W-:Y:S01]  /*2a850*/  ISETP.LT.OR P2, PT, R26.reuse, 0x2, !P0 ;  /* 0x000000021a00780c */ /* 0x040fe20004741670 */
[----:B------:R-:W-:Y:S01]  /*2a860*/  UIMAD UR6, UR25, UR13, UR6 ;  /* 0x0000000d190672a4 */ /* 0x000fe2000f8e0206 */
[----:B------:R-:W-:Y:S01]  /*2a870*/  ISETP.LT.OR P4, PT, R26, 0x9, !P0 ;  /* 0x000000091a00780c */ /* 0x000fe20004781670 */
[----:B------:R-:W-:Y:S01]  /*2a880*/  ULDC.64 UR14, c[0x0][0x5a8] ;  /* 0x00016a00000e7ab9 */ /* 0x000fe20000000a00 */
[----:B------:R-:W-:Y:S01]  /*2a890*/  LOP3.LUT R0, R0, 0xfffff7ff, RZ, 0xc0, !PT ;  /* 0xfffff7ff00007812 */ /* 0x000fe200078ec0ff */
[----:B------:R-:W2:Y:S04]  /*2a8a0*/  LDL.LU R66, [R1+0x600] ;  /* 0x0006000001427983 */ /* 0x000ea80000300800 */
[----:B------:R-:W3:Y:S02]  /*2a8b0*/  LDL.LU R67, [R1+0x604] ;  /* 0x0006040001437983 */ /* 0x000ee40000300800 */
[----:B------:R-:W0:Y:S02]  /*2a8c0*/  @!P3 LDC.64 R34, c[0x0][0x5c0] ;  /* 0x00017000ff22bb82 */ /* 0x000e240000000a00 */
[----:B------:R-:W-:-:S06]  /*2a8d0*/  @P2 LOP3.LUT R28, R28, 0x20000, RZ, 0xfc, !PT ;  /* 0x000200001c1c2812 */ /* 0x000fcc00078efcff */
[----:B------:R-:W4:Y:S08]  /*2a8e0*/  @!P2 LDC.64 R32, c[0x0][0x5c0] ;  /* 0x00017000ff20ab82 */ /* 0x000f300000000a00 */
[----:B------:R-:W1:Y:S01]  /*2a8f0*/  @!P4 LDC.64 R30, c[0x0][0x5c0] ;  /* 0x00017000ff1ecb82 */ /* 0x000e620000000a00 */
[----:B0-----:R-:W-:-:S04]  /*2a900*/  @!P3 IADD3 R34, P1, P5, R16, R34, R3 ;  /* 0x000000221022b210 */ /* 0x001fc80007d3e003 */
[----:B------:R-:W-:Y:S02]  /*2a910*/  @!P3 IADD3.X R35, R27, R35, R4, P1, P5 ;  /* 0x000000231b23b210 */ /* 0x000fe40000fea404 */
[----:B----4-:R-:W-:-:S04]  /*2a920*/  @!P2 IADD3 R36, P1, P5, R16, R32, R3 ;  /* 0x000000201024a210 */ /* 0x010fc80007d3e003 */
[----:B------:R-:W-:Y:S02]  /*2a930*/  @!P2 IADD3.X R37, R27, R33, R4, P1, P5 ;  /* 0x000000211b25a210 */ /* 0x000fe40000fea404 */
[----:B------:R-:W-:Y:S02]  /*2a940*/  ISETP.GE.AND P2, PT, R15, 0x1, PT ;  /* 0x000000010f00780c */ /* 0x000fe40003f46270 */
[----:B-1----:R-:W-:-:S04]  /*2a950*/  @!P4 IADD3 R40, P1, P5, R16, R30, R3 ;  /* 0x0000001e1028c210 */ /* 0x002fc80007d3e003 */
[----:B------:R-:W-:Y:S02]  /*2a960*/  @!P4 IADD3.X R41, R27, R31, R4, P1, P5 ;  /* 0x0000001f1b29c210 */ /* 0x000fe40000fea404 */
[----:B------:R-:W-:-:S13]  /*2a970*/  ISETP.LT.OR P1, PT, R26, 0xa, !P0 ;  /* 0x0000000a1a00780c */ /* 0x000fda0004721670 */
[----:B------:R-:W0:Y:S02]  /*2a980*/  @!P1 LDC.64 R30, c[0x0][0x5c0] ;  /* 0x00017000ff1e9b82 */ /* 0x000e240000000a00 */
[----:B0-----:R-:W-:Y:S01]  /*2a990*/  @!P1 IADD3 R42, P5, P6, R16, R30, R3 ;  /* 0x0000001e102a9210 */ /* 0x001fe20007ebe003 */
[----:B------:R-:W-:Y:S01]  /*2a9a0*/  IMAD.U32 R30, RZ, RZ, UR12 ;  /* 0x0000000cff1e7e24 */ /* 0x000fe2000f8e00ff */
[----:B------:R-:W-:Y:S02]  /*2a9b0*/  ULDC.64 UR12, c[0x0][0x5b0] ;  /* 0x00016c00000c7ab9 */ /* 0x000fe40000000a00 */
[----:B------:R-:W-:Y:S01]  /*2a9c0*/  @!P1 IADD3.X R43, R27, R31, R4, P5, P6 ;  /* 0x0000001f1b2b9210 */ /* 0x000fe20002fec404 */
[----:B------:R-:W-:-:S04]  /*2a9d0*/  IMAD.WIDE.U32 R24, R30, UR25, R24 ;  /* 0x000000191e187c25 */ /* 0x000fc8000f8e0018 */
[----:B------:R-:W-:Y:S02]  /*2a9e0*/  VIADD R33, R25, UR6 ;  /* 0x0000000619217c36 */ /* 0x000fe40008000000 */
[----:B------:R-:W-:Y:S02]  /*2a9f0*/  IMAD.MOV.U32 R32, RZ, RZ, R24 ;  /* 0x000000ffff207224 */ /* 0x000fe400078e0018 */
[----:B------:R-:W-:Y:S02]  /*2aa00*/  IMAD R30, R39, UR12, RZ ;  /* 0x0000000c271e7c24 */ /* 0x000fe4000f8e02ff */
[----:B------:R-:W-:-:S04]  /*2aa10*/  IMAD.WIDE.U32 R24, R29, UR12, R32 ;  /* 0x0000000c1d187c25 */ /* 0x000fc8000f8e0020 */
[----:B------:R-:W-:Y:S01]  /*2aa20*/  IMAD R30, R29, UR13, R30 ;  /* 0x0000000d1d1e7c24 */ /* 0x000fe2000f8e021e */
[----:B------:R-:W-:-:S04]  /*2aa30*/  IADD3 R24, P5, R24, UR14, RZ ;  /* 0x0000000e18187c10 */ /* 0x000fc8000ffbe0ff */
[--C-:B------:R-:W-:Y:S02]  /*2aa40*/  IADD3.X R25, R25, UR15, R30.reuse, P5, !PT ;  /* 0x0000000f19197c10 */ /* 0x100fe4000affe41e */
[----:B------:R-:W-:Y:S02]  /*2aa50*/  ISETP.LT.OR P5, PT, R26, 0x1, !P2 ;  /* 0x000000011a00780c */ /* 0x000fe400057a1670 */
[----:B------:R-:W-:-:S11]  /*2aa60*/  PRMT R30, RZ, 0x7610, R30 ;  /* 0x00007610ff1e7816 */ /* 0x000fd6000000001e */
[----:B------:R-:W4:Y:S02]  /*2aa70*/  @!P5 LDG.E.U8 R30, desc[UR26][R24.64] ;  /* 0x0000001a181ed981 */ /* 0x000f24000c1e1100 */
[----:B----4-:R-:W-:-:S04]  /*2aa80*/  LOP3.LUT R30, R30, 0xff, RZ, 0xc0, !PT ;  /* 0x000000ff1e1e7812 */ /* 0x010fc800078ec0ff */
[----:B------:R-:W-:-:S05]  /*2aa90*/  F2FP.F16.E4M3.UNPACK_B R30, R30 ;  /* 0x0000001eff1e723e */ /* 0x000fca00020006ff */
[----:B------:R-:W-:-:S05]  /*2aaa0*/  HADD2.F32 R30, -RZ, R30.H0_H0 ;  /* 0x2000001eff1e7230 */ /* 0x000fca0000004100 */
[----:B------:R-:W-:-:S04]  /*2aab0*/  FMUL R30, R30, UR9 ;  /* 0x000000091e1e7c20 */ /* 0x000fc80008400000 */
[----:B------:R-:W-:Y:S02]  /*2aac0*/  FFMA R18, R18, UR8, R30 ;  /* 0x0000000812127c23 */ /* 0x000fe4000800001e */
[----:B------:R-:W0:Y:S03]  /*2aad0*/  @!P5 LDC.64 R30, c[0x0][0x5c0] ;  /* 0x00017000ff1edb82 */ /* 0x000e260000000a00 */
[----:B------:R-:W-:Y:S02]  /*2aae0*/  F2FP.SATFINITE.E4M3.F32.PACK_AB_MERGE_C R18, RZ, R18, RZ ;  /* 0x00000012ff12723e */ /* 0x000fe400048070ff */
[----:B0-----:R-:W-:-:S05]  /*2aaf0*/  @!P5 IADD3 R30, P6, R16, R30, RZ ;  /* 0x0000001e101ed210 */ /* 0x001fca0007fde0ff */
[----:B------:R-:W-:-:S05]  /*2ab00*/  @!P5 IMAD.X R31, R27, 0x1, R31, P6 ;  /* 0x000000011b1fd824 */ /* 0x000fca00030e061f */
[----:B------:R0:W-:Y:S01]  /*2ab10*/  @!P5 STG.E.U8 desc[UR26][R30.64], R18 ;  /* 0x000000121e00d986 */ /* 0x0001e2000c10111a */
[----:B------:R-:W-:Y:S02]  /*2ab20*/  ISETP.LT.OR P5, PT, R26, 0x2, !P2 ;  /* 0x000000021a00780c */ /* 0x000fe400057a1670 */
[----:B0-----:R-:W-:-:S11]  /*2ab30*/  PRMT R18, RZ, 0x7610, R18 ;  /* 0x00007610ff127816 */ /* 0x001fd60000000012 */
[----:B------:R-:W0:Y:S01]  /*2ab40*/  @!P5 LDC.64 R30, c[0x0][0x5c0] ;  /* 0x00017000ff1edb82 */ /* 0x000e220000000a00 */
[----:B------:R-:W4:Y:S01]  /*2ab50*/  @!P5 LDG.E.U8 R18, desc[UR26][R24.64+0x1] ;  /* 0x0000011a1812d981 */ /* 0x000f22000c1e1100 */
[----:B0-----:R-:W-:-:S05]  /*2ab60*/  @!P5 IADD3 R30, P6, R16, R30, RZ ;  /* 0x0000001e101ed210 */ /* 0x001fca0007fde0ff */
[----:B------:R-:W-:Y:S01]  /*2ab70*/  @!P5 IMAD.X R31, R27, 0x1, R31, P6 ;  /* 0x000000011b1fd824 */ /* 0x000fe200030e061f */
[----:B----4-:R-:W-:-:S04]  /*2ab80*/  LOP3.LUT R18, R18, 0xff, RZ, 0xc0, !PT ;  /* 0x000000ff12127812 */ /* 0x010fc800078ec0ff */
[----:B------:R-:W-:-:S05]  /*2ab90*/  F2FP.F16.E4M3.UNPACK_B R18, R18 ;  /* 0x00000012ff12723e */ /* 0x000fca00020006ff */
[----:B------:R-:W-:-:S05]  /*2aba0*/  HADD2.F32 R18, -RZ, R18.H0_H0 ;  /* 0x20000012ff127230 */ /* 0x000fca0000004100 */
[----:B------:R-:W-:-:S04]  /*2abb0*/  FMUL R18, R18, UR9 ;  /* 0x0000000912127c20 */ /* 0x000fc80008400000 */
[----:B------:R-:W-:-:S05]  /*2abc0*/  FFMA R19, R19, UR8, R18 ;  /* 0x0000000813137c23 */ /* 0x000fca0008000012 */
[----:B------:R-:W-:-:S05]  /*2abd0*/  F2FP.SATFINITE.E4M3.F32.PACK_AB_MERGE_C R19, RZ, R19, RZ ;  /* 0x00000013ff13723e */ /* 0x000fca00048070ff */
[----:B------:R0:W-:Y:S01]  /*2abe0*/  @!P5 STG.E.U8 desc[UR26][R30.64+0x1], R19 ;  /* 0x000001131e00d986 */ /* 0x0001e2000c10111a */
[----:B------:R-:W-:-:S05]  /*2abf0*/  IADD3 R18, P5, R29, 0x8, RZ ;  /* 0x000000081d127810 */ /* 0x000fca0007fbe0ff */
[----:B0-----:R-:W-:-:S04]  /*2ac00*/  IMAD.X R30, RZ, RZ, R39, P5 ;  /* 0x000000ffff1e7224 */ /* 0x001fc800028e0627 */
[----:B------:R-:W-:-:S04]  /*2ac10*/  IMAD R30, R30, UR12, RZ ;  /* 0x0000000c1e1e7c24 */ /* 0x000fc8000f8e02ff */
[C---:B------:R-:W-:Y:S02]  /*2ac20*/  IMAD R30, R18.reuse, UR13, R30 ;  /* 0x0000000d121e7c24 */ /* 0x040fe4000f8e021e */
[----:B------:R-:W-:-:S03]  /*2ac30*/  IMAD.WIDE.U32 R18, R18, UR12, R32 ;  /* 0x0000000c12127c25 */ /* 0x000fc6000f8e0020 */
[----:B------:R-:W-:-:S04]  /*2ac40*/  IADD3 R18, P5, R18, UR14, RZ ;  /* 0x0000000e12127c10 */ /* 0x000fc8000ffbe0ff */
[--C-:B------:R-:W-:Y:S02]  /*2ac50*/  IADD3.X R19, R19, UR15, R30.reuse, P5, !PT ;  /* 0x0000000f13137c10 */ /* 0x100fe4000affe41e */
[----:B------:R-:W-:-:S06]  /*2ac60*/  PRMT R30, RZ, 0x7610, R30 ;  /* 0x00007610ff1e7816 */ /* 0x000fcc000000001e */
[----:B------:R-:W4:Y:S01]  /*2ac70*/  @!P3 LDG.E.U8 R30, desc[UR26][R18.64] ;  /* 0x0000001a121eb981 */ /* 0x000f22000c1e1100 */
[----:B------:R-:W-:Y:S02]  /*2ac80*/  ISETP.LT.OR P2, PT, R26, 0x11, !P0 ;  /* 0x000000111a00780c */ /* 0x000fe40004741670 */
[----:B----4-:R-:W-:-:S04]  /*2ac90*/  LOP3.LUT R30, R30, 0xff, RZ, 0xc0, !PT ;  /* 0x000000ff1e1e7812 */ /* 0x010fc800078ec0ff */
[----:B------:R-:W-:-:S05]  /*2aca0*/  F2FP.F16.E4M3.UNPACK_B R30, R30 ;  /* 0x0000001eff1e723e */ /* 0x000fca00020006ff */
[----:B------:R-:W-:-:S05]  /*2acb0*/  HADD2.F32 R30, -RZ, R30.H0_H0 ;  /* 0x2000001eff1e7230 */ /* 0x000fca0000004100 */
[----:B------:R-:W-:-:S04]  /*2acc0*/  FMUL R30, R30, UR9 ;  /* 0x000000091e1e7c20 */ /* 0x000fc80008400000 */
[----:B------:R-:W-:Y:S02]  /*2acd0*/  FFMA R20, R20, UR8, R30 ;  /* 0x0000000814147c23 */ /* 0x000fe4000800001e */
[----:B------:R-:W0:Y:S03]  /*2ace0*/  @!P2 LDC.64 R30, c[0x0][0x5c0] ;  /* 0x00017000ff1eab82 */ /* 0x000e260000000a00 */
[----:B------:R-:W-:-:S05]  /*2acf0*/  F2FP.SATFINITE.E4M3.F32.PACK_AB_MERGE_C R20, RZ, R20, RZ ;  /* 0x00000014ff14723e */ /* 0x000fca00048070ff */
[----:B------:R1:W-:Y:S01]  /*2ad00*/  @!P3 STG.E.U8 desc[UR26][R34.64], R20 ;  /* 0x000000142200b986 */ /* 0x0003e2000c10111a */
[----:B0-----:R-:W-:-:S04]  /*2ad10*/  @!P2 IADD3 R38, P5, P6, R16, R30, R3 ;  /* 0x0000001e1026a210 */ /* 0x001fc80007ebe003 */
[----:B------:R-:W-:Y:S02]  /*2ad20*/  @!P2 IADD3.X R39, R27, R31, R4, P5, P6 ;  /* 0x0000001f1b27a210 */ /* 0x000fe40002fec404 */
[----:B------:R-:W-:Y:S02]  /*2ad30*/  LOP3.LUT P2, RZ, R28, 0x20000, RZ, 0xc0, !PT ;  /* 0x000200001cff7812 */ /* 0x000fe4000784c0ff */
[----:B-1----:R-:W-:-:S11]  /*2ad40*/  PRMT R20, RZ, 0x7610, R20 ;  /* 0x00007610ff147816 */ /* 0x002fd60000000014 */
[----:B------:R-:W4:Y:S01]  /*2ad50*/  @!P2 LDG.E.U8 R20, desc[UR26][R18.64+0x1] ;  /* 0x0000011a1214a981 */ /* 0x000f22000c1e1100 */
[----:B------:R-:W-:-:S13]  /*2ad60*/  ISETP.LT.OR P5, PT, R26, 0x12, !P0 ;  /* 0x000000121a00780c */ /* 0x000fda00047a1670 */
[----:B------:R-:W0:Y:S01]  /*2ad70*/  @!P5 LDC.64 R30, c[0x0][0x5c0] ;  /* 0x00017000ff1edb82 */ /* 0x000e220000000a00 */
[----:B------:R-:W-:-:S04]  /*2ad80*/  LOP3.LUT R28, R28, 0xffff7fff, RZ, 0xc0, !PT ;  /* 0xffff7fff1c1c7812 */ /* 0x000fc800078ec0ff */
[----:B------:R-:W-:Y:S02]  /*2ad90*/  @P5 LOP3.LUT R28, R28, 0x8000, RZ, 0xfc, !PT ;  /* 0x000080001c1c5812 */ /* 0x000fe400078efcff */
[----:B0-----:R-:W-:-:S04]  /*2ada0*/  @!P5 IADD3 R34, P3, P6, R16, R30, R3 ;  /* 0x0000001e1022d210 */ /* 0x001fc80007e7e003 */
[----:B------:R-:W-:Y:S02]  /*2adb0*/  @!P5 IADD3.X R35, R27, R31, R4, P3, P6 ;  /* 0x0000001f1b23d210 */ /* 0x000fe40001fec404 */
[----:B------:R-:W-:Y:S02]  /*2adc0*/  ISETP.LT.OR P5, PT, R26, 0x19, !P0 ;  /* 0x000000191a00780c */ /* 0x000fe400047a1670 */
[----:B------:R-:W-:Y:S02]  /*2add0*/  ISETP.GE.AND P6, PT, R15, 0x1, PT ;  /* 0x000000010f00780c */ /* 0x000fe40003fc6270 */
[----:B----4-:R-:W-:-:S04]  /*2ade0*/  LOP3.LUT R20, R20, 0xff, RZ, 0xc0, !PT ;  /* 0x000000ff14147812 */ /* 0x010fc800078ec0ff */
[----:B------:R-:W-:-:S05]  /*2adf0*/  F2FP.F16.E4M3.UNPACK_B R20, R20 ;  /* 0x00000014ff14723e */ /* 0x000fca00020006ff */
[----:B------:R-:W-:-:S05]  /*2ae00*/  HADD2.F32 R20, -RZ, R20.H0_H0 ;  /* 0x20000014ff147230 */ /* 0x000fca0000004100 */
[----:B------:R-:W-:-:S04]  /*2ae10*/  FMUL R20, R20, UR9 ;  /* 0x0000000914147c20 */ /* 0x000fc80008400000 */
[----:B------:R-:W-:-:S05]  /*2ae20*/  FFMA R21, R21, UR8, R20 ;  /* 0x0000000815157c23 */ /* 0x000fca0008000014 */
[----:B------:R-:W-:-:S05]  /*2ae30*/  F2FP.SATFINITE.E4M3.F32.PACK_AB_MERGE_C R21, RZ, R21, RZ ;  /* 0x00000015ff15723e */ /* 0x000fca00048070ff */
[----:B------:R0:W-:Y:S02]  /*2ae40*/  @!P2 STG.E.U8 desc[UR26][R36.64+0x1], R21 ;  /* 0x000001152400a986 */ /* 0x0001e4000c10111a */
[----:B0-----:R-:W0:Y:S02]  /*2ae50*/  @!P5 LDC.64 R20, c[0x0][0x5c0] ;  /* 0x00017000ff14db82 */ /* 0x001e240000000a00 */
[----:B0-----:R-:W-:-:S04]  /*2ae60*/  @!P5 IADD3 R46, P2, P3, R16, R20, R3 ;  /* 0x00000014102ed210 */ /* 0x001fc80007b5e003 */
[----:B------:R-:W-:Y:S02]  /*2ae70*/  @!P5 IADD3.X R47, R27, R21, R4, P2, P3 ;  /* 0x000000151b2fd210 */ /* 0x000fe400017e6404 */
        /* <DEDUP_REMOVED lines=19> */
[----:B------:R-:W-:Y:S02]  /*2afb0*/  ISETP.LT.OR P3, PT, R26, 0x1a, !P0 ;  /* 0x0000001a1a00780c */ /* 0x000fe40004761670 */
        /* <DEDUP_REMOVED lines=8> */
[----:B0-----:R-:W-:Y:S02]  /*2b040*/  @!P3 IADD3 R30, P2, P6, R16, R20, R3 ;  /* 0x00000014101eb210 */ /* 0x001fe40007e5e003 */
[----:B------:R-:W-:-:S06]  /*2b050*/  PRMT R20, RZ, 0x7610, R20 ;  /* 0x00007610ff147816 */ /* 0x000fcc0000000014 */
[----:B------:R-:W4:Y:S01]  /*2b060*/  @!P4 LDG.E.U8 R20, desc[UR26][R18.64+0x8] ;  /* 0x0000081a1214c981 */ /* 0x000f22000c1e1100 */
[----:B------:R-:W-:Y:S02]  /*2b070*/  @!P3 IADD3.X R31, R27, R21, R4, P2, P6 ;  /* 0x000000151b1fb210 */ /* 0x000fe400017ec404 */
[----:B------:R-:W-:Y:S02]  /*2b080*/  ISETP.LT.OR P2, PT, R26, 0x21, !P0 ;  /* 0x000000211a00780c */ /* 0x000fe40004741670 */
[----:B------:R-:W-:-:S04]  /*2b090*/  LOP3.LUT R28, R28, 0xffffbfff, RZ, 0xc0, !PT ;  /* 0xffffbfff1c1c7812 */ /* 0x000fc800078ec0ff */
[----:B------:R-:W-:Y:S02]  /*2b0a0*/  @P3 LOP3.LUT R28, R28, 0x4000, RZ, 0xfc, !PT ;  /* 0x000040001c1c3812 */ /* 0x000fe400078efcff */
        /* <DEDUP_REMOVED lines=8> */
[----:B------:R-:W-:Y:S02]  /*2b130*/  ISETP.LT.OR P4, PT, R26, 0x22, !P0 ;  /* 0x000000221a00780c */ /* 0x000fe40004781670 */
[----:B0-----:R-:W-:-:S04]  /*2b140*/  @!P2 IADD3 R44, P5, P6, R16, R20, R3 ;  /* 0x00000014102ca210 */ /* 0x001fc80007ebe003 */
[----:B------:R-:W-:-:S07]  /*2b150*/  @!P2 IADD3.X R45, R27, R21, R4, P5, P6 ;  /* 0x000000151b2da210 */ /* 0x000fce0002fec404 */
[----:B------:R-:W1:Y:S02]  /*2b160*/  @!P4 LDC.64 R20, c[0x0][0x5c0] ;  /* 0x00017000ff14cb82 */ /* 0x000e640000000a00 */
[----:B-1----:R-:W-:Y:S02]  /*2b170*/  @!P4 IADD3 R40, P3, P6, R16, R20, R3 ;  /* 0x000000141028c210 */ /* 0x002fe40007e7e003 */
[----:B------:R-:W-:-:S06]  /*2b180*/  PRMT R20, RZ, 0x7610, R20 ;  /* 0x00007610ff147816 */ /* 0x000fcc0000000014 */
[----:B------:R-:W4:Y:S01]  /*2b190*/  @!P1 LDG.E.U8 R20, desc[UR26][R18.64+0x9] ;  /* 0x0000091a12149981 */ /* 0x000f22000c1e1100 */
[----:B------:R-:W-:-:S04]  /*2b1a0*/  LOP3.LUT R28, R28, 0xfffeffff, RZ, 0xc0, !PT ;  /* 0xfffeffff1c1c7812 */ /* 0x000fc800078ec0ff */
[----:B------:R-:W-:Y:S02]  /*2b1b0*/  @P2 LOP3.LUT R28, R28, 0x10000, RZ, 0xfc, !PT ;  /* 0x000100001c1c2812 */ /* 0x000fe400078efcff */
[----:B------:R-:W-:Y:S02]  /*2b1c0*/  ISETP.LT.OR P2, PT, R26, 0x29, !P0 ;  /* 0x000000291a00780c */ /* 0x000fe40004741670 */
[----:B------:R-:W-:Y:S02]  /*2b1d0*/  @!P4 IADD3.X R41, R27, R21, R4, P3, P6 ;  /* 0x000000151b29c210 */ /* 0x000fe40001fec404 */
[----:B------:R-:W-:Y:S02]  /*2b1e0*/  ISETP.GE.AND P3, PT, R15, 0x1, PT ;  /* 0x000000010f00780c */ /* 0x000fe40003f66270 */
[----:B----4-:R-:W-:-:S04]  /*2b1f0*/  LOP3.LUT R20, R20, 0xff, RZ, 0xc0, !PT ;  /* 0x000000ff14147812 */ /* 0x010fc800078ec0ff */
[----:B------:R-:W-:-:S05]  /*2b200*/  F2FP.F16.E4M3.UNPACK_B R20, R20 ;  /* 0x00000014ff14723e */ /* 0x000fca00020006ff */
[----:B------:R-:W-:-:S05]  /*2b210*/  HADD2.F32 R20, -RZ, R20.H0_H0 ;  /* 0x20000014ff147230 */ /* 0x000fca0000004100 */
[----:B------:R-:W-:-:S04]  /*2b220*/  FMUL R20, R20, UR9 ;  /* 0x0000000914147c20 */ /* 0x000fc80008400000 */
[----:B------:R-:W-:Y:S02]  /*2b230*/  FFMA R217, R217, UR8, R20 ;  /* 0x00000008d9d97c23 */ /* 0x000fe40008000014 */
[----:B------:R-:W0:Y:S03]  /*2b240*/  @!P2 LDC.64 R20, c[0x0][0x5c0] ;  /* 0x00017000ff14ab82 */ /* 0x000e260000000a00 */
[----:B------:R-:W-:-:S05]  /*2b250*/  F2FP.SATFINITE.E4M3.F32.PACK_AB_MERGE_C R217, RZ, R217, RZ ;  /* 0x000000d9ffd9723e */ /* 0x000fca00048070ff */
[----:B------:R-:W-:Y:S01]  /*2b260*/  @!P1 STG.E.U8 desc[UR26][R42.64+0x9], R217 ;  /* 0x000009d92a009986 */ /* 0x000fe2000c10111a */
[----:B0-----:R-:W-:-:S04]  /*2b270*/  @!P2 IADD3 R48, P1, P6, R16, R20, R3 ;  /* 0x000000141030a210 */ /* 0x001fc80007e3e003 */
[----:B------:R-:W-:Y:S02]  /*2b280*/  @!P2 IADD3.X R49, R27, R21, R4, P1, P6 ;  /* 0x000000151b31a210 */ /* 0x000fe40000fec404 */
[----:B------:R-:W-:Y:S02]  /*2b290*/  ISETP.LT.OR P1, PT, R26, 0x11, !P3 ;  /* 0x000000111a00780c */ /* 0x000fe40005f21670 */
[----:B------:R-:W-:-:S11]  /*2b2a0*/  PRMT R20, RZ, 0x7610, R20 ;  /* 0x00007610ff147816 */ /* 0x000fd60000000014 */
[----:B------:R-:W4:Y:S01]  /*2b2b0*/  @!P1 LDG.E.U8 R20, desc[UR26][R24.64+0x10] ;  /* 0x0000101a18149981 */ /* 0x000f22000c1e1100 */
[----:B------:R-:W-:Y:S02]  /*2b2c0*/  PRMT R22, RZ, 0x7610, R22 ;  /* 0x00007610ff167816 */ /* 0x000fe40000000016 */
        /* <DEDUP_REMOVED lines=10> */
[----:B------:R-:W-:-:S13]  /*2b370*/  ISETP.LT.OR P1, PT, R26, 0x12, !P3 ;  /* 0x000000121a00780c */ /* 0x000fda0005f21670 */
[----:B------:R-:W4:Y:S01]  /*2b380*/  @!P1 LDG.E.U8 R22, desc[UR26][R24.64+0x11] ;  /* 0x0000111a18169981 */ /* 0x000f22000c1e1100 */
[----:B0-----:R-:W0:Y:S02]  /*2b390*/  @!P1 LDC.64 R20, c[0x0][0x5c0] ;  /* 0x00017000ff149b82 */ /* 0x001e240000000a00 */
        /* <DEDUP_REMOVED lines=9> */
[----:B------:R0:W-:Y:S01]  /*2b430*/  @!P1 STG.E.U8 desc[UR26][R20.64+0x11], R219 ;  /* 0x000011db14009986 */ /* 0x0001e2000c10111a */
[----:B------:R-:W-:-:S13]  /*2b440*/  ISETP.LT.OR P1, PT, R26, 0x2a, !P0 ;  /* 0x0000002a1a00780c */ /* 0x000fda0004721670 */
        /* <DEDUP_REMOVED lines=20> */
[----:B-1----:R-:W-:-:S04]  /*2b590*/  @!P5 IADD3 R38, P4, P6, R16, R20, R3 ;  /* 0x000000141026d210 */ /* 0x002fc80007e9e003 */
[----:B------:R-:W-:Y:S02]  /*2b5a0*/  @!P5 IADD3.X R39, R27, R21, R4, P4, P6 ;  /* 0x000000151b27d210 */ /* 0x000fe400027ec404 */
[----:B------:R-:W-:Y:S02]  /*2b5b0*/  LOP3.LUT P5, RZ, R28, 0x8000, RZ, 0xc0, !PT ;  /* 0x000080001cff7812 */ /* 0x000fe400078ac0ff */
[----:B------:R-:W-:-:S11]  /*2b5c0*/  PRMT R20, RZ, 0x7610, R20 ;  /* 0x00007610ff147816 */ /* 0x000fd60000000014 */
        /* <DEDUP_REMOVED lines=28> */
[----:B0-----:R-:W0:Y:S01]  /*2b790*/  @!P5 LDC.64 R20, c[0x0][0x5c0] ;  /* 0x00017000ff14db82 */ /* 0x001e220000000a00 */
[----:B------:R-:W-:Y:S02]  /*2b7a0*/  ISETP.LT.OR P3, PT, R26, 0x3a, !P0 ;  /* 0x0000003a1a00780c */ /* 0x000fe40004761670 */
        /* <DEDUP_REMOVED lines=27> */
[----:B------:R-:W1:Y:S01]  /*2b960*/  @!P4 LDC.64 R20, c[0x0][0x5c0] ;  /* 0x00017000ff14cb82 */ /* 0x000e620000000a00 */
[----:B------:R-:W-:Y:S02]  /*2b970*/  LOP3.LUT P3, RZ, R28, 0x4000, RZ, 0xc0, !PT ;  /* 0x000040001cff7812 */ /* 0x000fe4000786c0ff */
[----:B-1----:R-:W-:Y:S02]  /*2b980*/  @!P4 IADD3 R46, P5, P6, R16, R20, R3 ;  /* 0x00000014102ec210 */ /* 0x002fe40007ebe003 */
[----:B------:R-:W-:-:S09]  /*2b990*/  PRMT R20, RZ, 0x7610, R20 ;  /* 0x00007610ff147816 */ /* 0x000fd20000000014 */
[----:B------:R-:W4:Y:S01]  /*2b9a0*/  @!P3 LDG.E.U8 R20, desc[UR26][R18.64+0x19] ;  /* 0x0000191a1214b981 */ /* 0x000f22000c1e1100 */
[----:B------:R-:W-:Y:S02]  /*2b9b0*/  @!P4 IADD3.X R47, R27, R21, R4, P5, P6 ;  /* 0x000000151b2fc210 */ /* 0x000fe40002fec404 */
[----:B------:R-:W-:Y:S02]  /*2b9c0*/  ISETP.LT.OR P4, PT, R26, 0x49, !P0 ;  /* 0x000000491a00780c */ /* 0x000fe40004781670 */
        /* <DEDUP_REMOVED lines=31> */
[----:B------:R-:W-:Y:S02]  /*2bbc0*/  LOP3.LUT P2, RZ, R28, 0x10000, RZ, 0xc0, !PT ;  /* 0x000100001cff7812 */ /* 0x000fe4000784c0ff */
        /* <DEDUP_REMOVED lines=18> */
[----:B------:R-:W0:Y:S02]  /*2bcf0*/  @!P4 LDC.64 R20, c[0x0][0x5c0] ;  /* 0x00017000ff14cb82 */ /* 0x000e240000000a00 */
[----:B0-----:R-:W-:-:S04]  /*2bd00*/  @!P4 IADD3 R54, P3, P5, R16, R20, R3 ;  /* 0x000000141036c210 */ /* 0x001fc80007d7e003 */
[----:B------:R-:W-:Y:S02]  /*2bd10*/  @!P4 IADD3.X R55, R27, R21, R4, P3, P5 ;  /* 0x000000151b37c210 */ /* 0x000fe40001fea404 */
[----:B------:R-:W-:-:S13]  /*2bd20*/  ISETP.LT.OR P3, PT, R26, 0x52, !P0 ;  /* 0x000000521a00780c */ /* 0x000fda0004761670 */
[----:B------:R-:W0:Y:S01]  /*2bd30*/  @!P3 LDC.64 R20, c[0x0][0x5c0] ;  /* 0x00017000ff14bb82 */ /* 0x000e220000000a00 */
[----:B------:R-:W-:Y:S02]  /*2bd40*/  LOP3.LUT P4, RZ, R28, 0x2000, RZ, 0xc0, !PT ;  /* 0x000020001cff7812 */ /* 0x000fe4000788c0ff */
[----:B------:R-:W-:-:S05]  /*2bd50*/  F2FP.SATFINITE.E4M3.F32.PACK_AB_MERGE_C R228, RZ, R228, RZ ;  /* 0x000000e4ffe4723e */ /* 0x000fca00048070ff */
[----:B------:R0:W-:Y:S02]  /*2bd60*/  @!P2 STG.E.U8 desc[UR26][R44.64+0x20], R228 ;  /* 0x000020e42c00a986 */ /* 0x0001e4000c10111a */
[----:B0-----:R-:W-:Y:S02]  /*2bd70*/  @!P3 IADD3 R44, P2, P5, R16, R20, R3 ;  /* 0x00000014102cb210 */ /* 0x001fe40007d5e003 */
[----:B------:R-:W-:-:S06]  /*2bd80*/  PRMT R20, RZ, 0x7610, R20 ;  /* 0x00007610ff147816 */ /* 0x000fcc0000000014 */
[----:B------:R-:W4:Y:S01]  /*2bd90*/  @!P4 LDG.E.U8 R20, desc[UR26][R18.64+0x21] ;  /* 0x0000211a1214c981 */ /* 0x000f22000c1e1100 */
[----:B------:R-:W-:Y:S02]  /*2bda0*/  @!P3 IADD3.X R45, R27, R21, R4, P2, P5 ;  /* 0x000000151b2db210 */ /* 0x000fe400017ea404 */
[----:B----4-:R-:W-:-:S04]  /*2bdb0*/  LOP3.LUT R20, R20, 0xff, RZ, 0xc0, !PT ;  /* 0x000000ff14147812 */ /* 0x010fc800078ec0ff */
[----:B------:R-:W-:-:S05]  /*2bdc0*/  F2FP.F16.E4M3.UNPACK_B R20, R20 ;  /* 0x00000014ff14723e */ /* 0x000fca00020006ff */
[----:B------:R-:W-:-:S05]  /*2bdd0*/  HADD2.F32 R20, -RZ, R20.H0_H0 ;  /* 0x20000014ff147230 */ /* 0x000fca0000004100 */
[----:B------:R-:W-:-:S04]  /*2bde0*/  FMUL R20, R20, UR9 ;  /* 0x0000000914147c20 */ /* 0x000fc80008400000 */
[----:B------:R-:W-:-:S05]  /*2bdf0*/  FFMA R229, R229, UR8, R20 ;  /* 0x00000008e5e57c23 */ /* 0x000fca0008000014 */
[----:B------:R-:W-:-:S05]  /*2be00*/  F2FP.SATFINITE.E4M3.F32.PACK_AB_MERGE_C R229, RZ, R229, RZ ;  /* 0x000000e5ffe5723e */ /* 0x000fca00048070ff */
[----:B------:R-:W-:Y:S01]  /*2be10*/  @!P4 STG.E.U8 desc[UR26][R40.64+0x21], R229 ;  /* 0x000021e52800c986 */ /* 0x000fe2000c10111a */
[----:B------:R-:W-:-:S13]  /*2be20*/  ISETP.LT.OR P4, PT, R26, 0x59, !P0 ;  /* 0x000000591a00780c */ /* 0x000fda0004781670 */
[----:B------:R-:W0:Y:S02]  /*2be30*/  @!P4 LDC.64 R20, c[0x0][0x5c0] ;  /* 0x00017000ff14cb82 */ /* 0x000e240000000a00 */
        /* <DEDUP_REMOVED lines=21> */
[----:B------:R-:W-:-:S04]  /*2bf90*/  LOP3.LUT R28, R28, 0xfffff7ff, RZ, 0xc0, !PT ;  /* 0xfffff7ff1c1c7812 */ /* 0x000fc800078ec0ff */
[----:B------:R-:W-:Y:S02]  /*2bfa0*/  @P3 LOP3.LUT R28, R28, 0x800, RZ, 0xfc, !PT ;  /* 0x000008001c1c3812 */ /* 0x000fe400078efcff */
        /* <DEDUP_REMOVED lines=13> */
[----:B------:R-:W-:-:S04]  /*2c080*/  LOP3.LUT R28, R28, 0xffffefff, RZ, 0xc0, !PT ;  /* 0xffffefff1c1c7812 */ /* 0x000fc800078ec0ff */
[----:B------:R-:W-:Y:S02]  /*2c090*/  @P4 LOP3.LUT R28, R28, 0x1000, RZ, 0xfc, !PT ;  /* 0x000010001c1c4812 */ /* 0x000fe400078efcff */
[----:B------:R-:W-:Y:S02]  /*2c0a0*/  ISETP.LT.OR P4, PT, R26, 0x61, !P0 ;  /* 0x000000611a00780c */ /* 0x000fe40004781670 */
[----:B------:R-:W-:Y:S02]  /*2c0b0*/  @!P2 IADD3.X R41, R27, R21, R4, P5, P6 ;  /* 0x000000151b29a210 */ /* 0x000fe40002fec404 */
        /* <DEDUP_REMOVED lines=15> */
[----:B------:R-:W-:-:S04]  /*2c1b0*/  @P4 LOP3.LUT R0, R0, 0x800, RZ, 0xfc, !PT ;  /* 0x0000080000004812 */ /* 0x000fc800078efcff */
[----:B------:R-:W-:Y:S02]  /*2c1c0*/  LOP3.LUT R0, R0, 0xfffffff7, RZ, 0xc0, !PT ;  /* 0xfffffff700007812 */ /* 0x000fe400078ec0ff */
[----:B------:R-:W-:Y:S02]  /*2c1d0*/  @!P3 IADD3.X R49, R27, R21, R4, P5, P6 ;  /* 0x000000151b31b210 */ /* 0x000fe40002fec404 */
[----:B------:R-:W-:Y:S02]  /*2c1e0*/  @P3 LOP3.LUT R0, R0, 0x8, RZ, 0xfc, !PT ;  /* 0x0000000800003812 */ /* 0x000fe400078efcff */
        /* <DEDUP_REMOVED lines=46> */
[----:B------:R-:W-:Y:S02]  /*2c4d0*/  LOP3.LUT R0, R0, 0xffffefff, RZ, 0xc0, !PT ;  /* 0xffffefff00007812 */ /* 0x000fe400078ec0ff */
[----:B------:R-:W-:Y:S02]  /*2c4e0*/  @!P4 IADD3.X R37, R27, R21, R4, P1, P5 ;  /* 0x000000151b25c210 */ /* 0x000fe40000fea404 */
[----:B------:R-:W-:Y:S02]  /*2c4f0*/  @P4 LOP3.LUT R0, R0, 0x1000, RZ, 0xfc, !PT ;  /* 0x0000100000004812 */ /* 0x000fe400078efcff */
[----:B------:R-:W-:Y:S02]  /*2c500*/  ISETP.LT.OR P4, PT, R26, 0x71, !P0 ;  /* 0x000000711a00780c */ /* 0x000fe40004781670 */
[----:B------:R-:W-:-:S11]  /*2c510*/  LOP3.LUT R0, R0, 0xffffbfff, RZ, 0xc0, !PT ;  /* 0xffffbfff00007812 */ /* 0x000fd600078ec0ff */
[----:B------:R-:W-:Y:S02]  /*2c520*/  @P4 LOP3.LUT R0, R0, 0x4000, RZ, 0xfc, !PT ;  /* 0x0000400000004812 */ /* 0x000fe400078efcff */
        /* <DEDUP_REMOVED lines=10> */
[----:B------:R-:W-:-:S05]  /*2c5d0*/  F2FP.SATFINITE.E4M3.F32.PACK_AB_MERGE_C R236, RZ, R236, RZ ;  /* 0x000000ecffec723e */ /* 0x000fca00048070ff */
[----:B------:R0:W-:Y:S01]  /*2c5e0*/  @!P3 STG.E.U8 desc[UR26][R42.64+0x30], R236 ;  /* 0x000030ec2a00b986 */ /* 0x0001e2000c10111a */
[----:B------:R-:W-:Y:S02]  /*2c5f0*/  ISETP.LT.OR P3, PT, R26, 0x32, !P0 ;  /* 0x000000321a00780c */ /* 0x000fe40004761670 */
[----:B0-----:R-:W-:Y:S02]  /*2c600*/  @!P4 IADD3 R42, P1, P5, R16, R20, R3 ;  /* 0x00000014102ac210 */ /* 0x001fe40007d3e003 */
[----:B------:R-:W-:-:S09]  /*2c610*/  PRMT R20, RZ, 0x7610, R20 ;  /* 0x00007610ff147816 */ /* 0x000fd20000000014 */
        /* <DEDUP_REMOVED lines=20> */
[----:B--2---:R-:W-:Y:S02]  /*2c760*/  FFMA R22, R66, UR8, R20 ;  /* 0x0000000842167c23 */ /* 0x004fe40008000014 */
[----:B------:R-:W0:Y:S01]  /*2c770*/  @!P1 LDC.64 R20, c[0x0][0x5c0] ;  /* 0x00017000ff149b82 */ /* 0x000e220000000a00 */
[----:B------:R-:W-:Y:S01]  /*2c780*/  LOP3.LUT R0, R0, 0xffffffef, RZ, 0xc0, !PT ;  /* 0xffffffef00007812 */ /* 0x000fe200078ec0ff */
[----:B------:R-:W2:Y:S01]  /*2c790*/  LDL.LU R66, [R1+0x608] ;  /* 0x0006080001427983 */ /* 0x000ea20000300800 */
[----:B------:R-:W-:Y:S02]  /*2c7a0*/  F2FP.SATFINITE.E4M3.F32.PACK_AB_MERGE_C R22, RZ, R22, RZ ;  /* 0x00000016ff16723e */ /* 0x000fe400048070ff */
[----:B0-----:R-:W-:Y:S01]  /*2c7b0*/  @!P1 IADD3 R20, P5, R16, R20, RZ ;  /* 0x0000001410149210 */ /* 0x001fe20007fbe0ff */
[----:B------:R-:W4:Y:S04]  /*2c7c0*/  LDL.LU R71, [R1+0x60c] ;  /* 0x00060c0001477983 */ /* 0x000f280000300800 */
[----:B------:R-:W-:Y:S01]  /*2c7d0*/  @!P1 IMAD.X R21, R27, 0x1, R21, P5 ;  /* 0x000000011b159824 */ /* 0x000fe200028e0615 */
[----:B------:R-:W-:Y:S01]  /*2c7e0*/  @P4 LOP3.LUT R0, R0, 0x10, RZ, 0xfc, !PT ;  /* 0x0000001000004812 */ /* 0x000fe200078efcff */
[----:B------:R-:W4:Y:S04]  /*2c7f0*/  LDL.LU R70, [R1+0x610] ;  /* 0x0006100001467983 */ /* 0x000f280000300800 */
[----:B------:R0:W-:Y:S01]  /*2c800*/  @!P1 STG.E.U8 desc[UR26][R20.64+0x38], R22 ;  /* 0x0000381614009986 */ /* 0x0001e2000c10111a */
[----:B------:R-:W-:-:S02]  /*2c810*/  ISETP.LT.OR P1, PT, R26, 0x3a, !P6 ;  /* 0x0000003a1a00780c */ /* 0x000fc40007721670 */
[----:B0-----:R-:W-:-:S11]  /*2c820*/  PRMT R22, RZ, 0x7610, R22 ;  /* 0x00007610ff167816 */ /* 0x001fd60000000016 */
[----:B------:R-:W0:Y:S01]  /*2c830*/  @!P1 LDC.64 R20, c[0x0][0x5c0] ;  /* 0x00017000ff149b82 */ /* 0x000e220000000a00 */
[----:B------:R-:W3:Y:S01]  /*2c840*/  @!P1 LDG.E.U8 R22, desc[UR26][R24.64+0x39] ;  /* 0x0000391a18169981 */ /* 0x000ee2000c1e1100 */
[----:B------:R-:W-:Y:S02]  /*2c850*/  ISETP.LT.OR P4, PT, R26, 0x7a, !P0 ;  /* 0x0000007a1a00780c */ /* 0x000fe40004781670 */
[----:B0-----:R-:W-:-:S05]  /*2c860*/  @!P1 IADD3 R20, P5, R16, R20, RZ ;  /* 0x0000001410149210 */ /* 0x001fca0007fbe0ff */
[----:B------:R-:W-:Y:S01]  /*2c870*/  @!P1 IMAD.X R21, R27, 0x1, R21, P5 ;  /* 0x000000011b159824 */ /* 0x000fe200028e0615 */
[----:B------:R-:W-:-:S04]  /*2c880*/  LOP3.LUT R0, R0, 0xffff7fff, RZ, 0xc0, !PT ;  /* 0xffff7fff00007812 */ /* 0x000fc800078ec0ff */
[----:B------:R-:W-:Y:S02]  /*2c890*/  @P3 LOP3.LUT R0, R0, 0x8000, RZ, 0xfc, !PT ;  /* 0x0000800000003812 */ /* 0x000fe400078efcff */
[----:B------:R-:W-:Y:S02]  /*2c8a0*/  ISETP.LT.OR P3, PT, R26, 0x39, !P0 ;  /* 0x000000391a00780c */ /* 0x000fe40004761670 */
[----:B---3--:R-:W-:-:S04]  /*2c8b0*/  LOP3.LUT R22, R22, 0xff, RZ, 0xc0, !PT ;  /* 0x000000ff16167812 */ /* 0x008fc800078ec0ff */
        /* <DEDUP_REMOVED lines=9> */
[----:B------:R-:W3:Y:S01]  /*2c950*/  @!P3 LDG.E.U8 R20, desc[UR26][R18.64+0x38] ;  /* 0x0000381a1214b981 */ /* 0x000ee2000c1e1100 */
[----:B------:R-:W-:Y:S02]  /*2c960*/  LOP3.LUT R0, R0, 0xfffffffd, RZ, 0xc0, !PT ;  /* 0xfffffffd00007812 */ /* 0x000fe400078ec0ff */
[----:B------:R-:W-:Y:S02]  /*2c970*/  @!P4 IADD3.X R39, R27, R21, R4, P1, P5 ;  /* 0x000000151b27c210 */ /* 0x000fe40000fea404 */
[----:B------:R-:W-:Y:S02]  /*2c980*/  @P4 LOP3.LUT R0, R0, 0x2, RZ, 0xfc, !PT ;  /* 0x0000000200004812 */ /* 0x000fe400078efcff */
[----:B------:R-:W-:Y:S02]  /*2c990*/  ISETP.LT.OR P4, PT, R26, 0x81, !P0 ;  /* 0x000000811a00780c */ /* 0x000fe40004781670 */
[----:B------:R-:W-:-:S11]  /*2c9a0*/  LOP3.LUT R0, R0, 0xfffeffff, RZ, 0xc0, !PT ;  /* 0xfffeffff00007812 */ /* 0x000fd600078ec0ff */
[----:B------:R-:W-:Y:S02]  /*2c9b0*/  @P4 LOP3.LUT R0, R0, 0x10000, RZ, 0xfc, !PT ;  /* 0x0001000000004812 */ /* 0x000fe400078efcff */
[----:B---3--:R-:W-:-:S04]  /*2c9c0*/  LOP3.LUT R20, R20, 0xff, RZ, 0xc0, !PT ;  /* 0x000000ff14147812 */ /* 0x008fc800078ec0ff */
[----:B------:R-:W-:-:S05]  /*2c9d0*/  F2FP.F16.E4M3.UNPACK_B R20, R20 ;  /* 0x00000014ff14723e */ /* 0x000fca00020006ff */
[----:B------:R-:W-:-:S05]  /*2c9e0*/  HADD2.F32 R20, -RZ, R20.H0_H0 ;  /* 0x20000014ff147230 */ /* 0x000fca0000004100 */
[----:B------:R-:W-:-:S04]  /*2c9f0*/  FMUL R20, R20, UR9 ;  /* 0x0000000914147c20 */ /* 0x000fc80008400000 */
[----:B--2---:R-:W-:Y:S02]  /*2ca00*/  FFMA R22, R66, UR8, R20 ;  /* 0x0000000842167c23 */ /* 0x004fe40008000014 */
        /* <DEDUP_REMOVED lines=10> */
[----:B------:R-:W2:Y:S01]  /*2cab0*/  @!P3 LDG.E.U8 R20, desc[UR26][R18.64+0x39] ;  /* 0x0000391a1214b981 */ /* 0x000ea2000c1e1100 */
[----:B------:R-:W-:Y:S02]  /*2cac0*/  @!P4 IADD3.X R53, R27, R21, R4, P1, P5 ;  /* 0x000000151b35c210 */ /* 0x000fe40000fea404 */
[----:B--2---:R-:W-:-:S04]  /*2cad0*/  LOP3.LUT R20, R20, 0xff, RZ, 0xc0, !PT ;  /* 0x000000ff14147812 */ /* 0x004fc800078ec0ff */
[----:B------:R-:W-:-:S05]  /*2cae0*/  F2FP.F16.E4M3.UNPACK_B R20, R20 ;  /* 0x00000014ff14723e */ /* 0x000fca00020006ff */
[----:B------:R-:W-:-:S05]  /*2caf0*/  HADD2.F32 R20, -RZ, R20.H0_H0 ;  /* 0x20000014ff147230 */ /* 0x000fca0000004100 */
[----:B------:R-:W-:-:S04]  /*2cb00*/  FMUL R20, R20, UR9 ;  /* 0x0000000914147c20 */ /* 0x000fc80008400000 */
[----:B----4-:R-:W-:Y:S02]  /*2cb10*/  FFMA R20, R71, UR8, R20 ;  /* 0x0000000847147c23 */ /* 0x010fe40008000014 */
[----:B------:R-:W2:Y:S03]  /*2cb20*/  LDL.LU R71, [R1+0x614] ;  /* 0x0006140001477983 */ /* 0x000ea60000300800 */
[----:B------:R-:W-:-:S05]  /*2cb30*/  F2FP.SATFINITE.E4M3.F32.PACK_AB_MERGE_C R20, RZ, R20, RZ ;  /* 0x00000014ff14723e */ /* 0x000fca00048070ff */
[----:B------:R0:W-:Y:S01]  /*2cb40*/  @!P3 STG.E.U8 desc[UR26][R34.64+0x39], R20 ;  /* 0x000039142200b986 */ /* 0x0001e2000c10111a */
[----:B------:R-:W-:-:S13]  /*2cb50*/  ISETP.LT.OR P3, PT, R26, 0x89, !P0 ;  /* 0x000000891a00780c */ /* 0x000fda0004761670 */
[----:B0-----:R-:W0:Y:S02]  /*2cb60*/  @!P3 LDC.64 R20, c[0x0][0x5c0] ;  /* 0x00017000ff14bb82 */ /* 0x001e240000000a00 */
[----:B0-----:R-:W-:-:S04]  /*2cb70*/  @!P3 IADD3 R72, P1, P5, R16, R20, R3 ;  /* 0x000000141048b210 */ /* 0x001fc80007d3e003 */
[----:B------:R-:W-:Y:S02]  /*2cb80*/  @!P3 IADD3.X R73, R27, R21, R4, P1, P5 ;  /* 0x000000151b49b210 */ /* 0x000fe40000fea404 */
[----:B------:R-:W-:Y:S02]  /*2cb90*/  ISETP.LT.OR P1, PT, R26, 0x41, !P6 ;  /* 0x000000411a00780c */ /* 0x000fe40007721670 */
[----:B------:R-:W-:-:S11]  /*2cba0*/  PRMT R20, RZ, 0x7610, R20 ;  /* 0x00007610ff147816 */ /* 0x000fd60000000014 */
[----:B------:R-:W3:Y:S02]  /*2cbb0*/  @!P1 LDG.E.U8 R20, desc[UR26][R24.64+0x40] ;  /* 0x0000401a18149981 */ /* 0x000ee4000c1e1100 */
[----:B---3--:R-:W-:-:S04]  /*2cbc0*/  LOP3.LUT R20, R20, 0xff, RZ, 0xc0, !PT ;  /* 0x000000ff14147812 */ /* 0x008fc800078ec0ff */
[----:B------:R-:W-:-:S05]  /*2cbd0*/  F2FP.F16.E4M3.UNPACK_B R20, R20 ;  /* 0x00000014ff14723e */ /* 0x000fca00020006ff */
[----:B------:R-:W-:-:S05]  /*2cbe0*/  HADD2.F32 R20, -RZ, R20.H0_H0 ;  /* 0x20000014ff147230 */ /* 0x000fca0000004100 */
[----:B------:R-:W-:-:S04]  /*2cbf0*/  FMUL R20, R20, UR9 ;  /* 0x0000000914147c20 */ /* 0x000fc80008400000 */
[----:B------:R-:W-:Y:S02]  /*2cc00*/  FFMA R22, R70, UR8, R20 ;  /* 0x0000000846167c23 */ /* 0x000fe40008000014 */
[----:B------:R-:W0:Y:S01]  /*2cc10*/  @!P1 LDC.64 R20, c[0x0][0x5c0] ;  /* 0x00017000ff149b82 */ /* 0x000e220000000a00 */
[----:B------:R-:W-:Y:S01]  /*2cc20*/  LOP3.LUT R0, R0, 0xffffffdf, RZ, 0xc0, !PT ;  /* 0xffffffdf00007812 */ /* 0x000fe200078ec0ff */
[----:B------:R-:W3:Y:S01]  /*2cc30*/  LDL.LU R70, [R1+0x618] ;  /* 0x0006180001467983 */ /* 0x000ee20000300800 */
        /* <DEDUP_REMOVED lines=8> */
[----:B------:R-:W-:Y:S01]  /*2ccc0*/  ISETP.LT.OR P4, PT, R26, 0x8a, !P0 ;  /* 0x0000008a1a00780c */ /* 0x000fe20004781670 */
[----:B------:R-:W4:Y:S01]  /*2ccd0*/  LDL.LU R77, [R1+0x624] ;  /* 0x00062400014d7983 */ /* 0x000f220000300800 */
[----:B0-----:R-:W-:-:S09]  /*2cce0*/  PRMT R22, RZ, 0x7610, R22 ;  /* 0x00007610ff167816 */ /* 0x001fd20000000016 */
[----:B------:R-:W0:Y:S01]  /*2ccf0*/  @!P1 LDC.64 R20, c[0x0][0x5c0] ;  /* 0x00017000ff149b82 */ /* 0x000e220000000a00 */
[----:B------:R-:W2:Y:S01]  /*2cd00*/  @!P1 LDG.E.U8 R22, desc[UR26][R24.64+0x41] ;  /* 0x0000411a18169981 */ /* 0x000ea2000c1e1100 */
[----:B0-----:R-:W-:-:S05]  /*2cd10*/  @!P1 IADD3 R20, P5, R16, R20, RZ ;  /* 0x0000001410149210 */ /* 0x001fca0007fbe0ff */
[----:B------:R-:W-:Y:S01]  /*2cd20*/  @!P1 IMAD.X R21, R27, 0x1, R21, P5 ;  /* 0x000000011b159824 */ /* 0x000fe200028e0615 */
[----:B------:R-:W-:-:S04]  /*2cd30*/  LOP3.LUT R0, R0, 0xfffdffff, RZ, 0xc0, !PT ;  /* 0xfffdffff00007812 */ /* 0x000fc800078ec0ff */
[----:B------:R-:W-:Y:S02]  /*2cd40*/  @P3 LOP3.LUT R0, R0, 0x20000, RZ, 0xfc, !PT ;  /* 0x0002000000003812 */ /* 0x000fe400078efcff */
[----:B------:R-:W-:Y:S02]  /*2cd50*/  ISETP.LT.OR P3, PT, R26, 0x41, !P0 ;  /* 0x000000411a00780c */ /* 0x000fe40004761670 */
[----:B--2---:R-:W-:-:S04]  /*2cd60*/  LOP3.LUT R22, R22, 0xff, RZ, 0xc0, !PT ;  /* 0x000000ff16167812 */ /* 0x004fc800078ec0ff */
        /* <DEDUP_REMOVED lines=9> */
[----:B------:R-:W2:Y:S01]  /*2ce00*/  @!P3 LDG.E.U8 R20, desc[UR26][R18.64+0x40] ;  /* 0x0000401a1214b981 */ /* 0x000ea2000c1e1100 */
[----:B------:R-:W-:Y:S02]  /*2ce10*/  LOP3.LUT R0, R0, 0xfffffffe, RZ, 0xc0, !PT ;  /* 0xfffffffe00007812 */ /* 0x000fe400078ec0ff */
[----:B------:R-:W-:Y:S02]  /*2ce20*/  @!P4 IADD3.X R35, R27, R21, R4, P1, P5 ;  /* 0x000000151b23c210 */ /* 0x000fe40000fea404 */
[----:B------:R-:W-:Y:S02]  /*2ce30*/  @P4 LOP3.LUT R0, R0, 0x1, RZ, 0xfc, !PT ;  /* 0x0000000100004812 */ /* 0x000fe400078efcff */
[----:B------:R-:W-:Y:S02]  /*2ce40*/  ISETP.LT.OR P4, PT, R26, 0x91, !P0 ;  /* 0x000000911a00780c */ /* 0x000fe40004781670 */
[----:B------:R-:W-:-:S11]  /*2ce50*/  LOP3.LUT R0, R0, 0xfffbffff, RZ, 0xc0, !PT ;  /* 0xfffbffff00007812 */ /* 0x000fd600078ec0ff */
[----:B------:R-:W-:Y:S02]  /*2ce60*/  @P4 LOP3.LUT R0, R0, 0x40000, RZ, 0xfc, !PT ;  /* 0x0004000000004812 */ /* 0x000fe400078efcff */
[----:B--2---:R-:W-:-:S04]  /*2ce70*/  LOP3.LUT R20, R20, 0xff, RZ, 0xc0, !PT ;  /* 0x000000ff14147812 */ /* 0x004fc800078ec0ff */
[----:B------:R-:W-:-:S05]  /*2ce80*/  F2FP.F16.E4M3.UNPACK_B R20, R20 ;  /* 0x00000014ff14723e */ /* 0x000fca00020006ff */
[----:B------:R-:W-:-:S05]  /*2ce90*/  HADD2.F32 R20, -RZ, R20.H0_H0 ;  /* 0x20000014ff147230 */ /* 0x000fca0000004100 */
[----:B------:R-:W-:-:S04]  /*2cea0*/  FMUL R20, R20, UR9 ;  /* 0x0000000914147c20 */ /* 0x000fc80008400000 */
[----:B---3--:R-:W-:Y:S02]  /*2ceb0*/  FFMA R22, R70, UR8, R20 ;  /* 0x0000000846167c23 */ /* 0x008fe40008000014 */
        /* <DEDUP_REMOVED lines=16> */
[----:B----4-:R-:W-:-:S05]  /*2cfc0*/  FFMA R20, R74, UR8, R20 ;  /* 0x000000084a147c23 */ /* 0x010fca0008000014 */
        /* <DEDUP_REMOVED lines=8> */
[----:B------:R-:W2:Y:S02]  /*2d050*/  @!P1 LDG.E.U8 R20, desc[UR26][R24.64+0x48] ;  /* 0x0000481a18149981 */ /* 0x000ea4000c1e1100 */
[----:B--2---:R-:W-:-:S04]  /*2d060*/  LOP3.LUT R20, R20, 0xff, RZ, 0xc0, !PT ;  /* 0x000000ff14147812 */ /* 0x004fc800078ec0ff */
[----:B------:R-:W-:-:S05]  /*2d070*/  F2FP.F16.E4M3.UNPACK_B R20, R20 ;  /* 0x00000014ff14723e */ /* 0x000fca00020006ff */
[----:B------:R-:W-:-:S05]  /*2d080*/  HADD2.F32 R20, -RZ, R20.H0_H0 ;  /* 0x20000014ff147230 */ /* 0x000fca0000004100 */
[----:B------:R-:W-:-:S04]  /*2d090*/  FMUL R20, R20, UR9 ;  /* 0x0000000914147c20 */ /* 0x000fc80008400000 */
[----:B------:R-:W-:Y:S02]  /*2d0a0*/  FFMA R22, R76, UR8, R20 ;  /* 0x000000084c167c23 */ /* 0x000fe40008000014 */
[----:B------:R-:W0:Y:S01]  /*2d0b0*/  @!P1 LDC.64 R20, c[0x0][0x5c0] ;  /* 0x00017000ff149b82 */ /* 0x000e220000000a00 */
[----:B------:R-:W-:Y:S01]  /*2d0c0*/  LOP3.LUT R0, R0, 0xffffffbf, RZ, 0xc0, !PT ;  /* 0xffffffbf00007812 */ /* 0x000fe200078ec0ff */
[----:B------:R-:W2:Y:S01]  /*2d0d0*/  LDL.LU R76, [R1+0x628] ;  /* 0x00062800014c7983 */ /* 0x000ea20000300800 */
[----:B------:R-:W-:Y:S02]  /*2d0e0*/  F2FP.SATFINITE.E4M3.F32.PACK_AB_MERGE_C R22, RZ, R22, RZ ;  /* 0x00000016ff16723e */ /* 0x000fe400048070ff */
[----:B0-----:R-:W-:Y:S01]  /*2d0f0*/  @!P1 IADD3 R20, P5, R16, R20, RZ ;  /* 0x0000001410149210 */ /* 0x001fe20007fbe0ff */
[----:B------:R-:W3:Y:S04]  /*2d100*/  LDL.LU R78, [R1+0x62c] ;  /* 0x00062c00014e7983 */ /* 0x000ee80000300800 */
        /* <DEDUP_REMOVED lines=53> */
[----:B---3--:R-:W-:-:S05]  /*2d460*/  FFMA R20, R78, UR8, R20 ;  /* 0x000000084e147c23 */ /* 0x008fca0008000014 */
        /* <DEDUP_REMOVED lines=13> */
[----:B----4-:R-:W-:Y:S02]  /*2d540*/  FFMA R22, R80, UR8, R20 ;  /* 0x0000000850167c23 */ /* 0x010fe40008000014 */
        /* <DEDUP_REMOVED lines=11> */
[----:B0-----:R-:W-:-:S11]  /*2d600*/  PRMT R22, RZ, 0x7610, R22 ;  /* 0x00007610ff167816 */ /* 0x001fd60000000016 */
[----:B------:R-:W0:Y:S01]  /*2d610*/  @!P1 LDC.64 R20, c[0x0][0x5c0] ;  /* 0x00017000ff149b82 */ /* 0x000e220000000a00 */
[----:B------:R-:W2:Y:S01]  /*2d620*/  @!P1 LDG.E.U8 R22, desc[UR26][R24.64+0x51] ;  /* 0x0000511a18169981 */ /* 0x000ea2000c1e1100 */
[----:B------:R-:W-:Y:S02]  /*2d630*/  ISETP.LT.OR P4, PT, R26, 0xaa, !P0 ;  /* 0x000000aa1a00780c */ /* 0x000fe40004781670 */
        /* <DEDUP_REMOVED lines=21> */
[----:B------:R-:W-:-:S04]  /*2d790*/  @P4 LOP3.LUT R0, R0, 0x800000, RZ, 0xfc, !PT ;  /* 0x0080000000004812 */ /* 0x000fc800078efcff */
[----:B------:R-:W-:Y:S02]  /*2d7a0*/  LOP3.LUT R0, R0, 0xfffffbff, RZ, 0xc0, !PT ;  /* 0xfffffbff00007812 */ /* 0x000fe400078ec0ff */
[----:B--2---:R-:W-:-:S04]  /*2d7b0*/  LOP3.LUT R20, R20, 0xff, RZ, 0xc0, !PT ;  /* 0x000000ff14147812 */ /* 0x004fc800078ec0ff */
        /* <DEDUP_REMOVED lines=11> */
[----:B------:R-:W-:Y:S02]  /*2d870*/  @P3 LOP3.LUT R0, R0, 0x400, RZ, 0xfc, !PT ;  /* 0x0000040000003812 */ /* 0x000fe400078efcff */
[----:B-1----:R-:W-:-:S04]  /*2d880*/  @!P3 IADD3 R54, P1, P5, R16, R20, R3 ;  /* 0x000000141036b210 */ /* 0x002fc80007d3e003 */
[----:B------:R-:W-:Y:S02]  /*2d890*/  @!P3 IADD3.X R55, R27, R21, R4, P1, P5 ;  /* 0x000000151b37b210 */ /* 0x000fe40000fea404 */
[----:B------:R-:W-:Y:S02]  /*2d8a0*/  LOP3.LUT P3, RZ, R28, 0x800, RZ, 0xc0, !PT ;  /* 0x000008001cff7812 */ /* 0x000fe4000786c0ff */
[----:B------:R-:W-:-:S11]  /*2d8b0*/  PRMT R20, RZ, 0x7610, R20 ;  /* 0x00007610ff147816 */ /* 0x000fd60000000014 */
[----:B------:R-:W2:Y:S01]  /*2d8c0*/  @!P3 LDG.E.U8 R20, desc[UR26][R18.64+0x51] ;  /* 0x0000511a1214b981 */ /* 0x000ea2000c1e1100 */
[----:B------:R-:W-:Y:S02]  /*2d8d0*/  ISETP.LT.OR P5, PT, R26, 0xb9, !P0 ;  /* 0x000000b91a00780c */ /* 0x000fe400047a1670 */
[----:B--2---:R-:W-:-:S04]  /*2d8e0*/  LOP3.LUT R20, R20, 0xff, RZ, 0xc0, !PT ;  /* 0x000000ff14147812 */ /* 0x004fc800078ec0ff */
[----:B------:R-:W-:-:S05]  /*2d8f0*/  F2FP.F16.E4M3.UNPACK_B R20, R20 ;  /* 0x00000014ff14723e */ /* 0x000fca00020006ff */
[----:B------:R-:W-:-:S05]  /*2d900*/  HADD2.F32 R20, -RZ, R20.H0_H0 ;  /* 0x20000014ff147230 */ /* 0x000fca0000004100 */
[----:B------:R-:W-:-:S04]  /*2d910*/  FMUL R20, R20, UR9 ;  /* 0x0000000914147c20 */ /* 0x000fc80008400000 */
[----:B---3--:R-:W-:Y:S02]  /*2d920*/  FFMA R20, R83, UR8, R20 ;  /* 0x0000000853147c23 */ /* 0x008fe40008000014 */
[----:B------:R-:W2:Y:S03]  /*2d930*/  LDL.LU R83, [R1+0x644] ;  /* 0x0006440001537983 */ /* 0x000ea60000300800 */
[----:B------:R-:W-:-:S05]  /*2d940*/  F2FP.SATFINITE.E4M3.F32.PACK_AB_MERGE_C R20, RZ, R20, RZ ;  /* 0x00000014ff14723e */ /* 0x000fca00048070ff */
[----:B------:R0:W-:Y:S02]  /*2d950*/  @!P3 STG.E.U8 desc[UR26][R44.64+0x51], R20 ;  /* 0x000051142c00b986 */ /* 0x0001e4000c10111a */
        /* <DEDUP_REMOVED lines=10> */
[----:B----4-:R-:W-:Y:S02]  /*2da00*/  FFMA R22, R82, UR8, R20 ;  /* 0x0000000852167c23 */ /* 0x010fe40008000014 */
[----:B------:R-:W0:Y:S01]  /*2da10*/  @!P1 LDC.64 R20, c[0x0][0x5c0] ;  /* 0x00017000ff149b82 */ /* 0x000e220000000a00 */
[----:B------:R-:W-:Y:S01]  /*2da20*/  LOP3.LUT P4, RZ, R28, 0x1000, RZ, 0xc0, !PT ;  /* 0x000010001cff7812 */ /* 0x000fe2000788c0ff */
[----:B------:R-:W3:Y:S01]  /*2da30*/  LDL.LU R82, [R1+0x648] ;  /* 0x0006480001527983 */ /* 0x000ee20000300800 */
[----:B------:R-:W-:Y:S02]  /*2da40*/  F2FP.SATFINITE.E4M3.F32.PACK_AB_MERGE_C R22, RZ, R22, RZ ;  /* 0x00000016ff16723e */ /* 0x000fe400048070ff */
[----:B0-----:R-:W-:Y:S01]  /*2da50*/  @!P1 IADD3 R20, P3, R16, R20, RZ ;  /* 0x0000001410149210 */ /* 0x001fe20007f7e0ff */
[----:B------:R-:W4:Y:S04]  /*2da60*/  LDL.LU R86, [R1+0x64c] ;  /* 0x00064c0001567983 */ /* 0x000f280000300800 */
[----:B------:R-:W-:Y:S01]  /*2da70*/  @!P1 IMAD.X R21, R27, 0x1, R21, P3 ;  /* 0x000000011b159824 */ /* 0x000fe200018e0615 */
[----:B------:R-:W-:Y:S01]  /*2da80*/  LOP3.LUT R0, R0, 0xfeffffff, RZ, 0xc0, !PT ;  /* 0xfeffffff00007812 */ /* 0x000fe200078ec0ff */
[----:B------:R-:W4:Y:S04]  /*2da90*/  LDL.LU R88, [R1+0x650] ;  /* 0x0006500001587983 */ /* 0x000f280000300800 */
[----:B------:R0:W-:Y:S01]  /*2daa0*/  @!P1 STG.E.U8 desc[UR26][R20.64+0x58], R22 ;  /* 0x0000581614009986 */ /* 0x0001e2000c10111a */
[----:B------:R-:W-:-:S02]  /*2dab0*/  ISETP.LT.OR P1, PT, R26, 0x5a, !P6 ;  /* 0x0000005a1a00780c */ /* 0x000fc40007721670 */
[----:B------:R-:W-:Y:S01]  /*2dac0*/  @P5 LOP3.LUT R0, R0, 0x1000000, RZ, 0xfc, !PT ;  /* 0x0100000000005812 */ /* 0x000fe200078efcff */
[----:B------:R-:W4:Y:S01]  /*2dad0*/  LDL.LU R89, [R1+0x654] ;  /* 0x0006540001597983 */ /* 0x000f220000300800 */
[----:B0-----:R-:W-:-:S09]  /*2dae0*/  PRMT R22, RZ, 0x7610, R22 ;  /* 0x00007610ff167816 */ /* 0x001fd20000000016 */
[----:B------:R-:W0:Y:S01]  /*2daf0*/  @!P1 LDC.64 R20, c[0x0][0x5c0] ;  /* 0x00017000ff149b82 */ /* 0x000e220000000a00 */
[----:B------:R-:W2:Y:S01]  /*2db00*/  @!P1 LDG.E.U8 R22, desc[UR26][R24.64+0x59] ;  /* 0x0000591a18169981 */ /* 0x000ea2000c1e1100 */
[----:B0-----:R-:W-:-:S05]  /*2db10*/  @!P1 IADD3 R20, P3, R16, R20, RZ ;  /* 0x0000001410149210 */ /* 0x001fca0007f7e0ff */
[----:B------:R-:W-:Y:S01]  /*2db20*/  @!P1 IMAD.X R21, R27, 0x1, R21, P3 ;  /* 0x000000011b159824 */ /* 0x000fe200018e0615 */
        /* <DEDUP_REMOVED lines=12> */
[----:B------:R-:W-:-:S04]  /*2dbf0*/  LOP3.LUT R28, R28, 0xffffffbf, RZ, 0xc0, !PT ;  /* 0xffffffbf1c1c7812 */ /* 0x000fc800078ec0ff */
[----:B------:R-:W-:-:S04]  /*2dc00*/  @P0 LOP3.LUT R28, R28, 0x40, RZ, 0xfc, !PT ;  /* 0x000000401c1c0812 */ /* 0x000fc800078efcff */
[----:B------:R-:W-:Y:S02]  /*2dc10*/  LOP3.LUT R28, R28, 0xfffffeff, RZ, 0xc0, !PT ;  /* 0xfffffeff1c1c7812 */ /* 0x000fe400078ec0ff */
[----:B------:R-:W-:Y:S02]  /*2dc20*/  @!P3 IADD3.X R45, R27, R21, R4, P1, P5 ;  /* 0x000000151b2db210 */ /* 0x000fe40000fea404 */
[----:B------:R-:W-:Y:S02]  /*2dc30*/  @P3 LOP3.LUT R28, R28, 0x100, RZ, 0xfc, !PT ;  /* 0x000001001c1c3812 */ /* 0x000fe400078efcff */
[----:B------:R-:W-:-:S04]  /*2dc40*/  ISETP.GE.AND P3, PT, R15, 0x81, PT ;  /* 0x000000810f00780c */ /* 0x000fc80003f66270 */
[----:B------:R-:W-:Y:S02]  /*2dc50*/  ISETP.LT.OR P1, PT, R26, 0x1, !P3 ;  /* 0x000000011a00780c */ /* 0x000fe40005f21670 */
        /* <DEDUP_REMOVED lines=11> */
[----:B------:R0:W-:Y:S02]  /*2dd10*/  @!P4 STG.E.U8 desc[UR26][R60.64+0x58], R22 ;  /* 0x000058163c00c986 */ /* 0x0001e4000c10111a */
[----:B0-----:R-:W-:Y:S02]  /*2dd20*/  @!P6 IADD3 R60, P4, P5, R16, R20, R7 ;  /* 0x00000014103ce210 */ /* 0x001fe40007d9e007 */
[----:B------:R-:W-:-:S06]  /*2dd30*/  PRMT R20, RZ, 0x7610, R20 ;  /* 0x00007610ff147816 */ /* 0x000fcc0000000014 */
[----:B------:R-:W2:Y:S01]  /*2dd40*/  @!P2 LDG.E.U8 R20, desc[UR26][R18.64+0x59] ;  /* 0x0000591a1214a981 */ /* 0x000ea2000c1e1100 */
[----:B------:R-:W-:Y:S02]  /*2dd50*/  ISETP.LT.OR P0, PT, R26, 0x9, !P3 ;  /* 0x000000091a00780c */ /* 0x000fe40005f01670 */
[----:B------:R-:W-:Y:S02]  /*2dd60*/  @!P6 IADD3.X R61, R27, R21, R6, P4, P5 ;  /* 0x000000151b3de210 */ /* 0x000fe400027ea406 */
[----:B------:R-:W-:Y:S02]  /*2dd70*/  ISETP.GE.AND P5, PT, R15, 0x1, PT ;  /* 0x000000010f00780c */ /* 0x000fe40003fa6270 */
[----:B--2---:R-:W-:-:S04]  /*2dd80*/  LOP3.LUT R20, R20, 0xff, RZ, 0xc0, !PT ;  /* 0x000000ff14147812 */ /* 0x004fc800078ec0ff */
[----:B------:R-:W-:-:S05]  /*2dd90*/  F2FP.F16.E4M3.UNPACK_B R20, R20 ;  /* 0x00000014ff14723e */ /* 0x000fca00020006ff */
[----:B------:R-:W-:-:S05]  /*2dda0*/  HADD2.F32 R20, -RZ, R20.H0_H0 ;  /* 0x20000014ff147230 */ /* 0x000fca0000004100 */
[----:B------:R-:W-:-:S04]  /*2ddb0*/  FMUL R20, R20, UR9 ;  /* 0x0000000914147c20 */ /* 0x000fc80008400000 */
[----:B----4-:R-:W-:-:S05]  /*2ddc0*/  FFMA R20, R86, UR8, R20 ;  /* 0x0000000856147c23 */ /* 0x010fca0008000014 */
[----:B------:R-:W-:-:S05]  /*2ddd0*/  F2FP.SATFINITE.E4M3.F32.PACK_AB_MERGE_C R20, RZ, R20, RZ ;  /* 0x00000014ff14723e */ /* 0x000fca00048070ff */
[----:B------:R0:W-:Y:S02]  /*2dde0*/  @!P2 STG.E.U8 desc[UR26][R40.64+0x59], R20 ;  /* 0x000059142800a986 */ /* 0x0001e4000c10111a */
        /* <DEDUP_REMOVED lines=22> */
[----:B------:R-:W-:Y:S01]  /*2df50*/  LOP3.LUT R28, R28, 0xfffffbff, RZ, 0xc0, !PT ;  /* 0xfffffbff1c1c7812 */ /* 0x000fe200078ec0ff */
[----:B------:R-:W4:Y:S01]  /*2df60*/  LDL.LU R93, [R1+0x664] ;  /* 0x00066400015d7983 */ /* 0x000f220000300800 */
[----:B0-----:R-:W-:-:S09]  /*2df70*/  PRMT R22, RZ, 0x7610, R22 ;  /* 0x00007610ff167816 */ /* 0x001fd20000000016 */
[----:B------:R-:W0:Y:S01]  /*2df80*/  @!P2 LDC.64 R20, c[0x0][0x5c0] ;  /* 0x00017000ff14ab82 */ /* 0x000e220000000a00 */
[----:B------:R-:W2:Y:S01]  /*2df90*/  @!P2 LDG.E.U8 R22, desc[UR26][R24.64+0x61] ;  /* 0x0000611a1816a981 */ /* 0x000ea2000c1e1100 */
[----:B------:R-:W-:Y:S02]  /*2dfa0*/  @P6 LOP3.LUT R28, R28, 0x400, RZ, 0xfc, !PT ;  /* 0x000004001c1c6812 */ /* 0x000fe400078efcff */
[----:B------:R-:W-:Y:S02]  /*2dfb0*/  ISETP.LT.OR P6, PT, R26, 0xa, !P3 ;  /* 0x0000000a1a00780c */ /* 0x000fe40005fc1670 */
[----:B0-----:R-:W-:-:S05]  /*2dfc0*/  @!P2 IADD3 R20, P4, R16, R20, RZ ;  /* 0x000000141014a210 */ /* 0x001fca0007f9e0ff */
[----:B------:R-:W-:Y:S01]  /*2dfd0*/  @!P2 IMAD.X R21, R27, 0x1, R21, P4 ;  /* 0x000000011b15a824 */ /* 0x000fe200020e0615 */
[----:B------:R-:W-:-:S04]  /*2dfe0*/  LOP3.LUT R0, R0, 0xfbffffff, RZ, 0xc0, !PT ;  /* 0xfbffffff00007812 */ /* 0x000fc800078ec0ff */
[----:B------:R-:W-:-:S04]  /*2dff0*/  @P0 LOP3.LUT R0, R0, 0x4000000, RZ, 0xfc, !PT ;  /* 0x0400000000000812 */ /* 0x000fc800078efcff */
[----:B------:R-:W-:Y:S02]  /*2e000*/  LOP3.LUT P1, RZ, R0, 0x800, RZ, 0xc0, !PT ;  /* 0x0000080000ff7812 */ /* 0x000fe4000782c0ff */
        /* <DEDUP_REMOVED lines=11> */
[C---:B------:R-:W-:Y:S02]  /*2e0c0*/  LOP3.LUT P0, RZ, R0.reuse, 0x8, RZ, 0xc0, !PT ;  /* 0x0000000800ff7812 */ /* 0x040fe4000780c0ff */
[----:B------:R-:W-:Y:S02]  /*2e0d0*/  LOP3.LUT R0, R0, 0xfdffffff, RZ, 0xc0, !PT ;  /* 0xfdffffff00007812 */ /* 0x000fe400078ec0ff */
[----:B------:R-:W-:Y:S02]  /*2e0e0*/  @!P6 IADD3.X R41, R27, R21, R6, P2, P4 ;  /* 0x000000151b29e210 */ /* 0x000fe400017e8406 */
[----:B------:R-:W-:Y:S02]  /*2e0f0*/  @P6 LOP3.LUT R0, R0, 0x2000000, RZ, 0xfc, !PT ;  /* 0x0200000000006812 */ /* 0x000fe400078efcff */
[----:B------:R-:W-:Y:S02]  /*2e100*/  ISETP.LT.OR P6, PT, R26, 0x11, !P3 ;  /* 0x000000111a00780c */ /* 0x000fe40005fc1670 */
        /* <DEDUP_REMOVED lines=50> */
[----:B------:R-:W-:Y:S02]  /*2e430*/  LOP3.LUT R0, R0, 0xfffff7ff, RZ, 0xc0, !PT ;  /* 0xfffff7ff00007812 */ /* 0x000fe400078ec0ff */
[----:B0-----:R-:W-:-:S05]  /*2e440*/  @!P2 IADD3 R20, P4, R16, R20, RZ ;  /* 0x000000141014a210 */ /* 0x001fca0007f9e0ff */
[----:B------:R-:W-:Y:S01]  /*2e450*/  @!P2 IMAD.X R21, R27, 0x1, R21, P4 ;  /* 0x000000011b15a824 */ /* 0x000fe200020e0615 */
[----:B------:R-:W-:-:S04]  /*2e460*/  @P1 LOP3.LUT R0, R0, 0x800, RZ, 0xfc, !PT ;  /* 0x0000080000001812 */ /* 0x000fc800078efcff */
        /* <DEDUP_REMOVED lines=39> */
[----:B---3--:R-:W-:Y:S02]  /*2e6e0*/  FFMA R20, R94, UR8, R20 ;  /* 0x000000085e147c23 */ /* 0x008fe40008000014 */
[----:B------:R-:W2:Y:S03]  /*2e6f0*/  LDL.LU R94, [R1+0x674] ;  /* 0x00067400015e7983 */ /* 0x000ea60000300800 */
[----:B------:R-:W-:Y:S01]  /*2e700*/  F2FP.SATFINITE.E4M3.F32.PACK_AB_MERGE_C R20, RZ, R20, RZ ;  /* 0x00000014ff14723e */ /* 0x000fe200048070ff */
[----:B------:R-:W3:Y:S04]  /*2e710*/  LDL.LU R98, [R1+0x678] ;  /* 0x0006780001627983 */ /* 0x000ee80000300800 */
[----:B------:R0:W-:Y:S01]  /*2e720*/  @!P0 STG.E.U8 desc[UR26][R36.64+0x69], R20 ;  /* 0x0000691424008986 */ /* 0x0001e2000c10111a */
[----:B------:R-:W-:-:S02]  /*2e730*/  ISETP.LT.OR P0, PT, R26, 0x29, !P3 ;  /* 0x000000291a00780c */ /* 0x000fc40005f01670 */
[----:B------:R-:W-:Y:S01]  /*2e740*/  LOP3.LUT R0, R0, 0xdfffffff, RZ, 0xc0, !PT ;  /* 0xdfffffff00007812 */ /* 0x000fe200078ec0ff */
[----:B------:R-:W3:Y:S10]  /*2e750*/  LDL.LU R100, [R1+0x67c] ;  /* 0x00067c0001647983 */ /* 0x000ef40000300800 */
[----:B0-----:R-:W0:Y:S01]  /*2e760*/  @!P0 LDC.64 R20, c[0x0][0x5c0] ;  /* 0x00017000ff148b82 */ /* 0x001e220000000a00 */
[----:B------:R-:W-:Y:S01]  /*2e770*/  @P6 LOP3.LUT R0, R0, 0x20000000, RZ, 0xfc, !PT ;  /* 0x2000000000006812 */ /* 0x000fe200078efcff */
[----:B------:R-:W3:Y:S01]  /*2e780*/  LDL.LU R102, [R1+0x680] ;  /* 0x0006800001667983 */ /* 0x000ee20000300800 */
[----:B0-----:R-:W-:-:S03]  /*2e790*/  @!P0 IADD3 R96, P2, P4, R16, R20, R7 ;  /* 0x0000001410608210 */ /* 0x001fc60007c5e007 */
[----:B------:R-:W3:Y:S01]  /*2e7a0*/  LDL.LU R103, [R1+0x684] ;  /* 0x0006840001677983 */ /* 0x000ee20000300800 */
        /* <DEDUP_REMOVED lines=26> */
[----:B----4-:R-:W-:-:S04]  /*2e950*/  LOP3.LUT R22, R22, 0xff, RZ, 0xc0, !PT ;  /* 0x000000ff16167812 */ /* 0x010fc800078ec0ff */
[----:B------:R-:W-:-:S05]  /*2e960*/  F2FP.F16.E4M3.UNPACK_B R22, R22 ;  /* 0x00000016ff16723e */ /* 0x000fca00020006ff */
[----:B------:R-:W-:-:S05]  /*2e970*/  HADD2.F32 R22, -RZ, R22.H0_H0 ;  /* 0x20000016ff167230 */ /* 0x000fca0000004100 */
[----:B------:R-:W-:-:S04]  /*2e980*/  FMUL R22, R22, UR9 ;  /* 0x0000000916167c20 */ /* 0x000fc80008400000 */
[----:B--2---:R-:W-:-:S05]  /*2e990*/  FFMA R22, R94, UR8, R22 ;  /* 0x000000085e167c23 */ /* 0x004fca0008000016 */
        /* <DEDUP_REMOVED lines=15> */
[----:B---3--:R-:W-:Y:S02]  /*2ea90*/  FFMA R22, R98, UR8, R20 ;  /* 0x0000000862167c23 */ /* 0x008fe40008000014 */
        /* <DEDUP_REMOVED lines=63> */
[----:B------:R-:W-:Y:S02]  /*2ee90*/  @P0 LOP3.LUT R2, R2, 0x1, RZ, 0xfc, !PT ;  /* 0x0000000102020812 */ /* 0x000fe400078efcff */
[C---:B------:R-:W-:Y:S02]  /*2eea0*/  LOP3.LUT P0, RZ, R0.reuse, 0x2, RZ, 0xc0, !PT ;  /* 0x0000000200ff7812 */ /* 0x040fe4000780c0ff */
[----:B------:R-:W-:Y:S02]  /*2eeb0*/  LOP3.LUT R0, R0, 0xffffffef, RZ, 0xc0, !PT ;  /* 0xffffffef00007812 */ /* 0x000fe400078ec0ff */
[----:B------:R-:W-:Y:S02]  /*2eec0*/  @!P6 IADD3.X R43, R27, R21, R6, P2, P4 ;  /* 0x000000151b2be210 */ /* 0x000fe400017e8406 */
[----:B------:R-:W-:Y:S02]  /*2eed0*/  @P6 LOP3.LUT R0, R0, 0x10, RZ, 0xfc, !PT ;  /* 0x0000001000006812 */ /* 0x000fe400078efcff */
[----:B------:R-:W-:-:S02]  /*2eee0*/  ISETP.LT.OR P6, PT, R26, 0x41, !P3 ;  /* 0x000000411a00780c */ /* 0x000fc40005fc1670 */
        /* <DEDUP_REMOVED lines=123> */
[----:B------:R-:W-:-:S04]  /*2f6a0*/  LOP3.LUT R2, R2, 0xffffffef, RZ, 0xc0, !PT ;  /* 0xffffffef02027812 */ /* 0x000fc800078ec0ff */
        /* <DEDUP_REMOVED lines=24> */
[----:B------:R-:W-:Y:S02]  /*2f830*/  LOP3.LUT P1, RZ, R0, 0x1, RZ, 0xc0, !PT ;  /* 0x0000000100ff7812 */ /* 0x000fe4000782c0ff */
        /* <DEDUP_REMOVED lines=28> */
[----:B------:R-:W-:-:S02]  /*2fa00*/  LOP3.LUT R2, R2, 0xffffffbf, RZ, 0xc0, !PT ;  /* 0xffffffbf02027812 */ /* 0x000fc400078ec0ff */
[----:B------:R-:W-:Y:S01]  /*2fa10*/  LOP3.LUT P6, RZ, R0, 0x40000, RZ, 0xc0, !PT ;  /* 0x0004000000ff7812 */ /* 0x000fe200078cc0ff */
[----:B------:R-:W3:Y:S01]  /*2fa20*/  LDL.LU R118, [R1+0x6bc] ;  /* 0x0006bc0001767983 */ /* 0x000ee20000300800 */
[----:B0-----:R-:W0:Y:S01]  /*2fa30*/  @!P0 LDC.64 R20, c[0x0][0x5c0] ;  /* 0x00017000ff148b82 */ /* 0x001e220000000a00 */
[----:B------:R-:W-:Y:S02]  /*2fa40*/  @P0 LOP3.LUT R2, R2, 0x40, RZ, 0xfc, !PT ;  /* 0x0000004002020812 */ /* 0x000fe400078efcff */
        /* <DEDUP_REMOVED lines=22> */
[----:B0-----:R-:W-:-:S05]  /*2fbb0*/  @!P2 IADD3 R20, P4, R16, R20, RZ ;  /* 0x000000141014a210 */ /* 0x001fca0007f9e0ff */
[----:B------:R-:W-:Y:S01]  /*2fbc0*/  @!P2 IMAD.X R21, R27, 0x1, R21, P4 ;  /* 0x000000011b15a824 */ /* 0x000fe200020e0615 */
        /* <DEDUP_REMOVED lines=115> */
[----:B---3--:R-:W-:-:S05]  /*30300*/  FFMA R20, R122, UR8, R20 ;  /* 0x000000087a147c23 */ /* 0x008fca0008000014 */
        /* <DEDUP_REMOVED lines=153> */
[----:B------:R-:W3:Y:S01]  /*30ca0*/  LDL.LU R136, [R1+0x6fc] ;  /* 0x0006fc0001887983 */ /* 0x000ee20000300800 */
[----:B0-----:R-:W0:Y:S01]  /*30cb0*/  @!P0 LDC.64 R20, c[0x0][0x5c0] ;  /* 0x00017000ff148b82 */ /* 0x001e220000000a00 */
[----:B------:R-:W-:Y:S02]  /*30cc0*/  LOP3.LUT P1, RZ, R0, 0x800000, RZ, 0xc0, !PT ;  /* 0x0080000000ff7812 */ /* 0x000fe4000782c0ff */
[----:B------:R-:W3:Y:S01]  /*30cd0*/  LDL.LU R138, [R1+0x700] ;  /* 0x00070000018a7983 */ /* 0x000ee20000300800 */
[----:B------:R-:W-:-:S03]  /*30ce0*/  @P0 LOP3.LUT R2, R2, 0x4000, RZ, 0xfc, !PT ;  /* 0x0000400002020812 */ /* 0x000fc600078efcff */
[----:B------:R-:W3:Y:S01]  /*30cf0*/  LDL.LU R139, [R1+0x704] ;  /* 0x00070400018b7983 */ /* 0x000ee20000300800 */
        /* <DEDUP_REMOVED lines=73> */
[----:B------:R-:W-:Y:S01]  /*31190*/  ISETP.LT.OR P3, PT, R26, 0xba, !P3 ;  /* 0x000000ba1a00780c */ /* 0x000fe20005f61670 */
[----:B------:R-:W2:Y:S01]  /*311a0*/  LDL.LU R138, [R1+0x708] ;  /* 0x00070800018a7983 */ /* 0x000ea20000300800 */
[----:B------:R-:W-:Y:S02]  /*311b0*/  F2FP.SATFINITE.E4M3.F32.PACK_AB_MERGE_C R22, RZ, R22, RZ ;  /* 0x00000016ff16723e */ /* 0x000fe400048070ff */
[----:B0-----:R-:W-:-:S05]  /*311c0*/  @!P2 IADD3 R20, P4, R16, R20, RZ ;  /* 0x000000141014a210 */ /* 0x001fca0007f9e0ff */
[----:B------:R-:W-:-:S05]  /*311d0*/  @!P2 IMAD.X R21, R27, 0x1, R21, P4 ;  /* 0x000000011b15a824 */ /* 0x000fca00020e0615 */
[----:B------:R0:W-:Y:S01]  /*311e0*/  @!P2 STG.E.U8 desc[UR26][R20.64+0xb8], R22 ;  /* 0x0000b8161400a986 */ /* 0x0001e2000c10111a */
[----:B------:R-:W-:Y:S02]  /*311f0*/  ISETP.LT.OR P2, PT, R26, 0xba, !P5 ;  /* 0x000000ba1a00780c */ /* 0x000fe40006f41670 */
[----:B0-----:R-:W-:-:S11]  /*31200*/  PRMT R22, RZ, 0x7610, R22 ;  /* 0x00007610ff167816 */ /* 0x001fd60000000016 */
[----:B------:R-:W0:Y:S01]  /*31210*/  @!P2 LDC.64 R20, c[0x0][0x5c0] ;  /* 0x00017000ff14ab82 */ /* 0x000e220000000a00 */
[----:B------:R-:W3:Y:S01]  /*31220*/  @!P2 LDG.E.U8 R22, desc[UR26][R24.64+0xb9] ;  /* 0x0000b91a1816a981 */ /* 0x000ee2000c1e1100 */
[----:B------:R-:W-:Y:S02]  /*31230*/  LOP3.LUT R2, R2, 0xffff7fff, RZ, 0xc0, !PT ;  /* 0xffff7fff02027812 */ /* 0x000fe400078ec0ff */
[----:B0-----:R-:W-:-:S05]  /*31240*/  @!P2 IADD3 R20, P4, R16, R20, RZ ;  /* 0x000000141014a210 */ /* 0x001fca0007f9e0ff */
[----:B------:R-:W-:Y:S01]  /*31250*/  @!P2 IMAD.X R21, R27, 0x1, R21, P4 ;  /* 0x000000011b15a824 */ /* 0x000fe200020e0615 */
[----:B------:R-:W-:Y:S02]  /*31260*/  @P6 LOP3.LUT R2, R2, 0x8000, RZ, 0xfc, !PT ;  /* 0x0000800002026812 */ /* 0x000fe400078efcff */
[----:B------:R-:W-:Y:S02]  /*31270*/  LOP3.LUT R0, R0, 0xff7fffff, RZ, 0xc0, !PT ;  /* 0xff7fffff00007812 */ /* 0x000fe400078ec0ff */
[----:B------:R-:W-:Y:S02]  /*31280*/  LOP3.LUT R2, R2, 0xfffeffff, RZ, 0xc0, !PT ;  /* 0xfffeffff02027812 */ /* 0x000fe400078ec0ff */
[----:B------:R-:W-:Y:S02]  /*31290*/  @P1 LOP3.LUT R0, R0, 0x800000, RZ, 0xfc, !PT ;  /* 0x0080000000001812 */ /* 0x000fe400078efcff */
[----:B------:R-:W-:Y:S02]  /*312a0*/  @P0 LOP3.LUT R2, R2, 0x10000, RZ, 0xfc, !PT ;  /* 0x0001000002020812 */ /* 0x000fe400078efcff */
[----:B------:R-:W-:-:S02]  /*312b0*/  LOP3.LUT P0, RZ, R0, 0x1000000, RZ, 0xc0, !PT ;  /* 0x0100000000ff7812 */ /* 0x000fc4000780c0ff */
        /* <DEDUP_REMOVED lines=13> */
[----:B------:R-:W-:Y:S02]  /*31390*/  ISETP.GE.AND P2, PT, R15, 0x101, PT ;  /* 0x000001010f00780c */ /* 0x000fe40003f46270 */
[----:B------:R-:W-:Y:S02]  /*313a0*/  @P3 LOP3.LUT R0, R0, 0x400, RZ, 0xfc, !PT ;  /* 0x0000040000003812 */ /* 0x000fe400078efcff */
[----:B------:R-:W-:Y:S02]  /*313b0*/  ISETP.LT.OR P3, PT, R26, 0x1, !P2 ;  /* 0x000000011a00780c */ /* 0x000fe40005761670 */
[----:B------:R-:W-:-:S11]  /*313c0*/  LOP3.LUT R2, R2, 0xfffbffff, RZ, 0xc0, !PT ;  /* 0xfffbffff02027812 */ /* 0x000fd600078ec0ff */
[----:B------:R-:W-:Y:S01]  /*313d0*/  @P3 LOP3.LUT R2, R2, 0x40000, RZ, 0xfc, !PT ;  /* 0x0004000002023812 */ /* 0x000fe200078efcff */
[----:B------:R0:W-:Y:S04]  /*313e0*/  STL.64 [R1+0xee0], R24 ;  /* 0x000ee01801007387 */ /* 0x0001e80000100a00 */
[----:B------:R-:W4:Y:S04]  /*313f0*/  LDL.LU R141, [R1+0x70c] ;  /* 0x00070c00018d7983 */ /* 0x000f280000300800 */
[----:B0-----:R-:W4:Y:S01]  /*31400*/  LDL.64 R24, [R1+0xc8] ;  /* 0x0000c80001187983 */ /* 0x001f220000100a00 */
[----:B------:R-:W-:-:S03]  /*31410*/  LOP3.LUT P1, RZ, R28, 0x200, RZ, 0xc0, !PT ;  /* 0x000002001cff7812 */ /* 0x000fc6000782c0ff */
[----:B------:R-:W4:Y:S01]  /*31420*/  LDL.LU R140, [R1+0x710] ;  /* 0x00071000018c7983 */ /* 0x000f220000300800 */
[----:B---3--:R-:W-:-:S03]  /*31430*/  LOP3.LUT R20, R20, 0xff, RZ, 0xc0, !PT ;  /* 0x000000ff14147812 */ /* 0x008fc600078ec0ff */
[----:B------:R-:W3:Y:S01]  /*31440*/  LDL.LU R142, [R1+0x714] ;  /* 0x00071400018e7983 */ /* 0x000ee20000300800 */
[----:B------:R-:W-:-:S03]  /*31450*/  F2FP.F16.E4M3.UNPACK_B R20, R20 ;  /* 0x00000014ff14723e */ /* 0x000fc600020006ff */
[----:B------:R-:W3:Y:S02]  /*31460*/  LDL.LU R143, [R1+0x718] ;  /* 0x00071800018f7983 */ /* 0x000ee40000300800 */
[----:B------:R-:W-:-:S05]  /*31470*/  HADD2.F32 R20, -RZ, R20.H0_H0 ;  /* 0x20000014ff147230 */ /* 0x000fca0000004100 */
[----:B------:R-:W-:-:S04]  /*31480*/  FMUL R20, R20, UR9 ;  /* 0x0000000914147c20 */ /* 0x000fc80008400000 */
[----:B--2---:R-:W-:Y:S02]  /*31490*/  FFMA R22, R138, UR8, R20 ;  /* 0x000000088a167c23 */ /* 0x004fe40008000014 */
        /* <DEDUP_REMOVED lines=18> */
[----:B------:R0:W-:Y:S02]  /*315c0*/  @!P3 STG.E.U8 desc[UR26][R44.64+0xb9], R20 ;  /* 0x0000b9142c00b986 */ /* 0x0001e4000c10111a */
[----:B0-----:R-:W-:-:S05]  /*315d0*/  IADD3 R20, P3, R29, 0x80, RZ ;  /* 0x000000801d147810 */ /* 0x001fca0007f7e0ff */
[----:B------:R-:W-:-:S04]  /*315e0*/  IMAD.X R22, RZ, RZ, R25, P3 ;  /* 0x000000ffff167224 */ /* 0x000fc800018e0619 */
[----:B------:R-:W-:-:S04]  /*315f0*/  IMAD R22, R22, UR12, RZ ;  /* 0x0000000c16167c24 */ /* 0x000fc8000f8e02ff */
[C---:B------:R-:W-:Y:S02]  /*31600*/  IMAD R22, R20.reuse, UR13, R22 ;  /* 0x0000000d14167c24 */ /* 0x040fe4000f8e0216 */
[----:B------:R-:W-:-:S03]  /*31610*/  IMAD.WIDE.U32 R20, R20, UR12, R32 ;  /* 0x0000000c14147c25 */ /* 0x000fc6000f8e0020 */
[----:B------:R-:W-:-:S04]  /*31620*/  IADD3 R20, P3, R20, UR14, RZ ;  /* 0x0000000e14147c10 */ /* 0x000fc8000ff7e0ff */
[--C-:B------:R-:W-:Y:S02]  /*31630*/  IADD3.X R21, R21, UR15, R22.reuse, P3, !PT ;  /* 0x0000000f15157c10 */ /* 0x100fe40009ffe416 */
[----:B------:R-:W-:-:S06]  /*31640*/  PRMT R22, RZ, 0x7610, R22 ;  /* 0x00007610ff167816 */ /* 0x000fcc0000000016 */
[----:B------:R-:W2:Y:S01]  /*31650*/  @!P1 LDG.E.U8 R22, desc[UR26][R20.64] ;  /* 0x0000001a14169981 */ /* 0x000ea2000c1e1100 */
[----:B------:R-:W-:-:S04]  /*31660*/  LOP3.LUT R0, R0, 0xfeffffff, RZ, 0xc0, !PT ;  /* 0xfeffffff00007812 */ /* 0x000fc800078ec0ff */
[----:B------:R-:W-:Y:S02]  /*31670*/  @P0 LOP3.LUT R0, R0, 0x1000000, RZ, 0xfc, !PT ;  /* 0x0100000000000812 */ /* 0x000fe400078efcff */
[----:B------:R-:W-:Y:S02]  /*31680*/  ISETP.LT.OR P0, PT, R26, 0x9, !P2 ;  /* 0x000000091a00780c */ /* 0x000fe40005701670 */
[----:B------:R-:W-:Y:S02]  /*31690*/  LOP3.LUT P6, RZ, R28, 0x400, RZ, 0xc0, !PT ;  /* 0x000004001cff7812 */ /* 0x000fe400078cc0ff */
[----:B--2---:R-:W-:-:S04]  /*316a0*/  LOP3.LUT R22, R22, 0xff, RZ, 0xc0, !PT ;  /* 0x000000ff16167812 */ /* 0x004fc800078ec0ff */
[----:B------:R-:W-:-:S05]  /*316b0*/  F2FP.F16.E4M3.UNPACK_B R22, R22 ;  /* 0x00000016ff16723e */ /* 0x000fca00020006ff */
[----:B------:R-:W-:-:S05]  /*316c0*/  HADD2.F32 R22, -RZ, R22.H0_H0 ;  /* 0x20000016ff167230 */ /* 0x000fca0000004100 */
[----:B------:R-:W-:-:S04]  /*316d0*/  FMUL R22, R22, UR9 ;  /* 0x0000000916167c20 */ /* 0x000fc80008400000 */
[----:B------:R-:W-:Y:S02]  /*316e0*/  FFMA R30, R140, UR8, R22 ;  /* 0x000000088c1e7c23 */ /* 0x000fe40008000016 */
[----:B------:R-:W0:Y:S03]  /*316f0*/  @!P0 LDC.64 R22, c[0x0][0x5c0] ;  /* 0x00017000ff168b82 */ /* 0x000e260000000a00 */
[----:B------:R-:W-:-:S05]  /*31700*/  F2FP.SATFINITE.E4M3.F32.PACK_AB_MERGE_C R30, RZ, R30, RZ ;  /* 0x0000001eff1e723e */ /* 0x000fca00048070ff */
[----:B------:R-:W-:Y:S01]  /*31710*/  @!P1 STG.E.U8 desc[UR26][R82.64], R30 ;  /* 0x0000001e52009986 */ /* 0x000fe2000c10111a */
[----:B0-----:R-:W-:Y:S02]  /*31720*/  @!P0 IADD3 R140, P3, P4, R16, R22, R9 ;  /* 0x00000016108c8210 */ /* 0x001fe40007c7e009 */
[----:B------:R-:W-:-:S06]  /*31730*/  PRMT R22, RZ, 0x7610, R22 ;  /* 0x00007610ff167816 */ /* 0x000fcc0000000016 */
[----:B------:R-:W2:Y:S01]  /*31740*/  @!P6 LDG.E.U8 R22, desc[UR26][R20.64+0x1] ;  /* 0x0000011a1416e981 */ /* 0x000ea2000c1e1100 */
[----:B------:R-:W-:Y:S02]  /*31750*/  ISETP.GE.AND P1, PT, R15, 0x89, PT ;  /* 0x000000890f00780c */ /* 0x000fe40003f26270 */
[----:B------:R-:W-:Y:S02]  /*31760*/  @!P0 IADD3.X R141, R27, R23, R8, P3, P4 ;  /* 0x000000171b8d8210 */ /* 0x000fe40001fe8408 */
[----:B------:R-:W-:-:S13]  /*31770*/  ISETP.LT.OR P4, PT, R26, 0x1, !P1 ;  /* 0x000000011a00780c */ /* 0x000fda0004f81670 */
[----:B------:R-:W-:-:S04]  /*31780*/  @!P4 IADD3 R34, P3, P5, R3, R16, R7 ;  /* 0x000000100322c210 */ /* 0x000fc80007d7e007 */
[----:B------:R-:W-:Y:S02]  /*31790*/  @!P4 IADD3.X R35, R4, R27, R6, P3, P5 ;  /* 0x0000001b0423c210 */ /* 0x000fe40001fea406 */
[----:B--2---:R-:W-:-:S04]  /*317a0*/  LOP3.LUT R22, R22, 0xff, RZ, 0xc0, !PT ;  /* 0x000000ff16167812 */ /* 0x004fc800078ec0ff */
[----:B------:R-:W-:-:S05]  /*317b0*/  F2FP.F16.E4M3.UNPACK_B R22, R22 ;  /* 0x00000016ff16723e */ /* 0x000fca00020006ff */
[----:B------:R-:W-:-:S05]  /*317c0*/  HADD2.F32 R22, -RZ, R22.H0_H0 ;  /* 0x20000016ff167230 */ /* 0x000fca0000004100 */
[----:B------:R-:W-:-:S04]  /*317d0*/  FMUL R22, R22, UR9 ;  /* 0x0000000916167c20 */ /* 0x000fc80008400000 */
[----:B---3--:R-:W-:Y:S01]  /*317e0*/  FFMA R22, R142, UR8, R22 ;  /* 0x000000088e167c23 */ /* 0x008fe20008000016 */
[----:B------:R-:W-:Y:S01]  /*317f0*/  LOP3.LUT R2, R2, 0xffdfffff, RZ, 0xc0, !PT ;  /* 0xffdfffff02027812 */ /* 0x000fe200078ec0ff */
[----:B------:R-:W2:Y:S03]  /*31800*/  LDL.LU R142, [R1+0x71c] ;  /* 0x00071c00018e7983 */ /* 0x000ea60000300800 */
        /* <DEDUP_REMOVED lines=8> */
[----:B------:R-:W-:Y:S02]  /*31890*/  IADD3.X R23, R23, UR15, R30, P3, !PT ;  /* 0x0000000f17177c10 */ /* 0x000fe40009ffe41e */
[----:B------:R-:W0:Y:S02]  /*318a0*/  @!P4 LDC.64 R30, c[0x0][0x5c0] ;  /* 0x00017000ff1ecb82 */ /* 0x000e240000000a00 */
[----:B0-----:R-:W-:Y:S02]  /*318b0*/  @!P4 IADD3 R30, P3, R34, R30, RZ ;  /* 0x0000001e221ec210 */ /* 0x001fe40007f7e0ff */
[----:B------:R-:W-:-:S06]  /*318c0*/  PRMT R34, RZ, 0x7610, R34 ;  /* 0x00007610ff227816 */ /* 0x000fcc0000000022 */
[----:B------:R-:W3:Y:S01]  /*318d0*/  @!P4 LDG.E.U8 R34, desc[UR26][R22.64] ;  /* 0x0000001a1622c981 */ /* 0x000ee2000c1e1100 */
[----:B------:R-:W-:Y:S02]  /*318e0*/  @P0 LOP3.LUT R2, R2, 0x200000, RZ, 0xfc, !PT ;  /* 0x0020000002020812 */ /* 0x000fe400078efcff */
[C---:B------:R-:W-:Y:S01]  /*318f0*/  ISETP.LT.OR P0, PT, R26.reuse, 0xa, !P2 ;  /* 0x0000000a1a00780c */ /* 0x040fe20005701670 */
[----:B------:R-:W-:Y:S01]  /*31900*/  @!P4 IMAD.X R31, R35, 0x1, R31, P3 ;  /* 0x00000001231fc824 */ /* 0x000fe200018e061f */
[----:B------:R-:W-:-:S13]  /*31910*/  ISETP.LT.OR P3, PT, R26, 0x2, !P1 ;  /* 0x000000021a00780c */ /* 0x000fda0004f61670 */
[----:B------:R-:W-:-:S04]  /*31920*/  @!P3 IADD3 R36, P5, P6, R3, R16, R7 ;  /* 0x000000100324b210 */ /* 0x000fc80007ebe007 */
[----:B------:R-:W-:Y:S02]  /*31930*/  @!P3 IADD3.X R37, R4, R27, R6, P5, P6 ;  /* 0x0000001b0425b210 */ /* 0x000fe40002fec406 */
[----:B---3--:R-:W-:-:S04]  /*31940*/  LOP3.LUT R34, R34, 0xff, RZ, 0xc0, !PT ;  /* 0x000000ff22227812 */ /* 0x008fc800078ec0ff */
[----:B------:R-:W-:-:S05]  /*31950*/  F2FP.F16.E4M3.UNPACK_B R34, R34 ;  /* 0x00000022ff22723e */ /* 0x000fca00020006ff */
[----:B------:R-:W-:-:S05]  /*31960*/  HADD2.F32 R34, -RZ, R34.H0_H0 ;  /* 0x20000022ff227230 */ /* 0x000fca0000004100 */
[----:B------:R-:W-:-:S04]  /*31970*/  FMUL R34, R34, UR9 ;  /* 0x0000000922227c20 */ /* 0x000fc80008400000 */
[----:B------:R-:W-:Y:S02]  /*31980*/  FFMA R34, R143, UR8, R34 ;  /* 0x000000088f227c23 */ /* 0x000fe40008000022 */
[----:B------:R-:W3:Y:S03]  /*31990*/  LDL.LU R143, [R1+0x720] ;  /* 0x00072000018f7983 */ /* 0x000ee60000300800 */
[----:B------:R-:W-:-:S05]  /*319a0*/  F2FP.SATFINITE.E4M3.F32.PACK_AB_MERGE_C R34, RZ, R34, RZ ;  /* 0x00000022ff22723e */ /* 0x000fca00048070ff */
[----:B------:R0:W-:Y:S02]  /*319b0*/  @!P4 STG.E.U8 desc[UR26][R30.64], R34 ;  /* 0x000000221e00c986 */ /* 0x0001e4000c10111a */
[----:B0-----:R-:W0:Y:S08]  /*319c0*/  @!P0 LDC.64 R30, c[0x0][0x5c0] ;  /* 0x00017000ff1e8b82 */ /* 0x001e300000000a00 */
[----:B------:R-:W1:Y:S01]  /*319d0*/  @!P3 LDC.64 R34, c[0x0][0x5c0] ;  /* 0x00017000ff22bb82 */ /* 0x000e620000000a00 */
[----:B0-----:R-:W-:-:S02]  /*319e0*/  @!P0 IADD3 R44, P5, P6, R16, R30, R9 ;  /* 0x0000001e102c8210 */ /* 0x001fc40007ebe009 */
[----:B------:R-:W-:-:S06]  /*319f0*/  PRMT R30, RZ, 0x7610, R30 ;  /* 0x00007610ff1e7816 */ /* 0x000fcc000000001e */
[----:B------:R-:W4:Y:S01]  /*31a00*/  @!P3 LDG.E.U8 R30, desc[UR26][R22.64+0x1] ;  /* 0x0000011a161eb981 */ /* 0x000f22000c1e1100 */
[----:B------:R-:W-:Y:S02]  /*31a10*/  @!P0 IADD3.X R45, R27, R31, R8, P5, P6 ;  /* 0x0000001f1b2d8210 */ /* 0x000fe40002fec408 */
[----:B------:R-:W-:Y:S02]  /*31a20*/  ISETP.LT.OR P5, PT, R26, 0x11, !P2 ;  /* 0x000000111a00780c */ /* 0x000fe400057a1670 */
[----:B-1----:R-:W-:-:S05]  /*31a30*/  @!P3 IADD3 R34, P4, R36, R34, RZ ;  /* 0x000000222422b210 */ /* 0x002fca0007f9e0ff */
[----:B------:R-:W-:Y:S01]  /*31a40*/  @!P3 IMAD.X R35, R37, 0x1, R35, P4 ;  /* 0x000000012523b824 */ /* 0x000fe200020e0623 */
[----:B------:R-:W-:Y:S02]  /*31a50*/  LOP3.LUT P6, RZ, R0, 0x4000000, RZ, 0xc0, !PT ;  /* 0x0400000000ff7812 */ /* 0x000fe400078cc0ff */
[----:B----4-:R-:W-:-:S04]  /*31a60*/  LOP3.LUT R30, R30, 0xff, RZ, 0xc0, !PT ;  /* 0x000000ff1e1e7812 */ /* 0x010fc800078ec0ff */
[----:B------:R-:W-:-:S05]  /*31a70*/  F2FP.F16.E4M3.UNPACK_B R30, R30 ;  /* 0x0000001eff1e723e */ /* 0x000fca00020006ff */
[----:B------:R-:W-:-:S05]  /*31a80*/  HADD2.F32 R30, -RZ, R30.H0_H0 ;  /* 0x2000001eff1e7230 */ /* 0x000fca0000004100 */
[----:B------:R-:W-:-:S04]  /*31a90*/  FMUL R30, R30, UR9 ;  /* 0x000000091e1e7c20 */ /* 0x000fc80008400000 */
[----:B--2---:R-:W-:Y:S01]  /*31aa0*/  FFMA R30, R142, UR8, R30 ;  /* 0x000000088e1e7c23 */ /* 0x004fe2000800001e */
[----:B------:R-:W-:Y:S01]  /*31ab0*/  LOP3.LUT R2, R2, 0xfffdffff, RZ, 0xc0, !PT ;  /* 0xfffdffff02027812 */ /* 0x000fe200078ec0ff */
[----:B------:R-:W2:Y:S03]  /*31ac0*/  LDL.LU R142, [R1+0x724] ;  /* 0x00072400018e7983 */ /* 0x000ea60000300800 */
[----:B------:R-:W-:-:S05]  /*31ad0*/  F2FP.SATFINITE.E4M3.F32.PACK_AB_MERGE_C R30, RZ, R30, RZ ;  /* 0x0000001eff1e723e */ /* 0x000fca00048070ff */
[----:B------:R0:W-:Y:S02]  /*31ae0*/  @!P3 STG.E.U8 desc[UR26][R34.64+0x1], R30 ;  /* 0x0000011e2200b986 */ /* 0x0001e4000c10111a */
[----:B0-----:R-:W0:Y:S02]  /*31af0*/  @!P5 LDC.64 R30, c[0x0][0x5c0] ;  /* 0x00017000ff1edb82 */ /* 0x001e240000000a00 */
[----:B0-----:R-:W-:Y:S02]  /*31b00*/  @!P5 IADD3 R60, P3, P4, R16, R30, R9 ;  /* 0x0000001e103cd210 */ /* 0x001fe40007c7e009 */
[----:B------:R-:W-:-:S06]  /*31b10*/  PRMT R30, RZ, 0x7610, R30 ;  /* 0x00007610ff1e7816 */ /* 0x000fcc000000001e */
[----:B------:R-:W4:Y:S01]  /*31b20*/  @!P6 LDG.E.U8 R30, desc[UR26][R20.64+0x8] ;  /* 0x0000081a141ee981 */ /* 0x000f22000c1e1100 */
[----:B------:R-:W-:-:S04]  /*31b30*/  @P0 LOP3.LUT R2, R2, 0x20000, RZ, 0xfc, !PT ;  /* 0x0002000002020812 */ /* 0x000fc800078efcff */
[----:B------:R-:W-:Y:S02]  /*31b40*/  LOP3.LUT R2, R2, 0xffefffff, RZ, 0xc0, !PT ;  /* 0xffefffff02027812 */ /* 0x000fe400078ec0ff */
[----:B------:R-:W-:Y:S02]  /*31b50*/  @!P5 IADD3.X R61, R27, R31, R8, P3, P4 ;  /* 0x0000001f1b3dd210 */ /* 0x000fe40001fe8408 */
[----:B------:R-:W-:Y:S02]  /*31b60*/  @P5 LOP3.LUT R2, R2, 0x100000, RZ, 0xfc, !PT ;  /* 0x0010000002025812 */ /* 0x000fe400078efcff */
[----:B------:R-:W-:Y:S02]  /*31b70*/  ISETP.LT.OR P5, PT, R26, 0x12, !P2 ;  /* 0x000000121a00780c */ /* 0x000fe400057a1670 */
[----:B------:R-:W-:-:S11]  /*31b80*/  LOP3.LUT R2, R2, 0xfff7ffff, RZ, 0xc0, !PT ;  /* 0xfff7ffff02027812 */ /* 0x000fd600078ec0ff */
[----:B------:R-:W-:Y:S02]  /*31b90*/  @P5 LOP3.LUT R2, R2, 0x80000, RZ, 0xfc, !PT ;  /* 0x0008000002025812 */ /* 0x000fe400078efcff */
[----:B------:R-:W-:Y:S02]  /*31ba0*/  LOP3.LUT P0, RZ, R0, 0x2000000, RZ, 0xc0, !PT ;  /* 0x0200000000ff7812 */ /* 0x000fe4000780c0ff */
[----:B----4-:R-:W-:-:S04]  /*31bb0*/  LOP3.LUT R30, R30, 0xff, RZ, 0xc0, !PT ;  /* 0x000000ff1e1e7812 */ /* 0x010fc800078ec0ff */
[----:B------:R-:W-:-:S05]  /*31bc0*/  F2FP.F16.E4M3.UNPACK_B R30, R30 ;  /* 0x0000001eff1e723e */ /* 0x000fca00020006ff */
[----:B------:R-:W-:-:S05]  /*31bd0*/  HADD2.F32 R30, -RZ, R30.H0_H0 ;  /* 0x2000001eff1e7230 */ /* 0x000fca0000004100 */
[----:B------:R-:W-:-:S04]  /*31be0*/  FMUL R30, R30, UR9 ;  /* 0x000000091e1e7c20 */ /* 0x000fc80008400000 */
[----:B---3--:R-:W-:Y:S02]  /*31bf0*/  FFMA R34, R143, UR8, R30 ;  /* 0x000000088f227c23 */ /* 0x008fe4000800001e */
[----:B------:R-:W0:Y:S01]  /*31c00*/  @!P5 LDC.64 R30, c[0x0][0x5c0] ;  /* 0x00017000ff1edb82 */ /* 0x000e220000000a00 */
[----:B------:R-:W-:Y:S01]  /*31c10*/  LOP3.LUT R0, R0, 0xfbffffff, RZ, 0xc0, !PT ;  /* 0xfbffffff00007812 */ /* 0x000fe200078ec0ff */
[----:B------:R-:W3:Y:S01]  /*31c20*/  LDL.LU R143, [R1+0x728] ;  /* 0x00072800018f7983 */ /* 0x000ee20000300800 */
        /* <DEDUP_REMOVED lines=8> */
[----:B------:R-:W4:Y:S01]  /*31cb0*/  @!P0 LDG.E.U8 R30, desc[UR26][R20.64+0x9] ;  /* 0x0000091a141e8981 */ /* 0x000f22000c1e1100 */
[----:B------:R-:W-:Y:S02]  /*31cc0*/  @!P5 IADD3.X R87, R27, R31, R8, P3, P4 ;  /* 0x0000001f1b57d210 */ /* 0x000fe40001fe8408 */
[----:B------:R-:W-:Y:S02]  /*31cd0*/  ISETP.LT.OR P4, PT, R26, 0x9, !P1 ;  /* 0x000000091a00780c */ /* 0x000fe40004f81670 */
[----:B------:R-:W-:-:S11]  /*31ce0*/  @P5 LOP3.LUT R0, R0, 0x4000000, RZ, 0xfc, !PT ;  /* 0x0400000000005812 */ /* 0x000fd600078efcff */
[----:B------:R-:W-:-:S04]  /*31cf0*/  @!P4 IADD3 R34, P3, P5, R3, R16, R7 ;  /* 0x000000100322c210 */ /* 0x000fc80007d7e007 */
[----:B------:R-:W-:Y:S02]  /*31d00*/  @!P4 IADD3.X R35, R4, R27, R6, P3, P5 ;  /* 0x0000001b0423c210 */ /* 0x000fe40001fea406 */
[----:B----4-:R-:W-:-:S04]  /*31d10*/  LOP3.LUT R30, R30, 0xff, RZ, 0xc0, !PT ;  /* 0x000000ff1e1e7812 */ /* 0x010fc800078ec0ff */
[----:B------:R-:W-:-:S05]  /*31d20*/  F2FP.F16.E4M3.UNPACK_B R30, R30 ;  /* 0x0000001eff1e723e */ /* 0x000fca00020006ff */
[----:B------:R-:W-:-:S05]  /*31d30*/  HADD2.F32 R30, -RZ, R30.H0_H0 ;  /* 0x2000001eff1e7230 */ /* 0x000fca0000004100 */
[----:B------:R-:W-:-:S04]  /*31d40*/  FMUL R30, R30, UR9 ;  /* 0x000000091e1e7c20 */ /* 0x000fc80008400000 */
[----:B--2---:R-:W-:Y:S02]  /*31d50*/  FFMA R30, R142, UR8, R30 ;  /* 0x000000088e1e7c23 */ /* 0x004fe4000800001e */
[----:B------:R-:W2:Y:S03]  /*31d60*/  LDL.LU R142, [R1+0x72c] ;  /* 0x00072c00018e7983 */ /* 0x000ea60000300800 */
[----:B------:R-:W-:Y:S01]  /*31d70*/  F2FP.SATFINITE.E4M3.F32.PACK_AB_MERGE_C R30, RZ, R30, RZ ;  /* 0x0000001eff1e723e */ /* 0x000fe200048070ff */
[----:B------:R-:W4:Y:S04]  /*31d80*/  LDL.LU R144, [R1+0x730] ;  /* 0x0007300001907983 */ /* 0x000f280000300800 */
[----:B------:R0:W-:Y:S01]  /*31d90*/  @!P0 STG.E.U8 desc[UR26][R40.64+0x9], R30 ;  /* 0x0000091e28008986 */ /* 0x0001e2000c10111a */
[----:B------:R-:W-:-:S02]  /*31da0*/  LOP3.LUT R0, R0, 0xfdffffff, RZ, 0xc0, !PT ;  /* 0xfdffffff00007812 */ /* 0x000fc400078ec0ff */
[----:B------:R-:W-:Y:S01]  /*31db0*/  LOP3.LUT R2, R2, 0xff7fffff, RZ, 0xc0, !PT ;  /* 0xff7fffff02027812 */ /* 0x000fe200078ec0ff */
[----:B------:R-:W4:Y:S01]  /*31dc0*/  LDL.LU R146, [R1+0x734] ;  /* 0x0007340001927983 */ /* 0x000f220000300800 */
[----:B0-----:R-:W0:Y:S01]  /*31dd0*/  @!P4 LDC.64 R30, c[0x0][0x5c0] ;  /* 0x00017000ff1ecb82 */ /* 0x001e220000000a00 */
[----:B------:R-:W-:Y:S02]  /*31de0*/  ISETP.LT.OR P0, PT, R26, 0x1a, !P2 ;  /* 0x0000001a1a00780c */ /* 0x000fe40005701670 */
[----:B------:R-:W4:Y:S01]  /*31df0*/  LDL.LU R147, [R1+0x738] ;  /* 0x0007380001937983 */ /* 0x000f220000300800 */
[----:B0-----:R-:W-:Y:S02]  /*31e00*/  @!P4 IADD3 R30, P3, R34, R30, RZ ;  /* 0x0000001e221ec210 */ /* 0x001fe40007f7e0ff */
[----:B------:R-:W-:-:S06]  /*31e10*/  PRMT R34, RZ, 0x7610, R34 ;  /* 0x00007610ff227816 */ /* 0x000fcc0000000022 */
[----:B------:R-:W3:Y:S01]  /*31e20*/  @!P4 LDG.E.U8 R34, desc[UR26][R22.64+0x8] ;  /* 0x0000081a1622c981 */ /* 0x000ee2000c1e1100 */
        /* <DEDUP_REMOVED lines=8> */
[----:B------:R-:W-:-:S05]  /*31eb0*/  FFMA R34, R143, UR8, R34 ;  /* 0x000000088f227c23 */ /* 0x000fca0008000022 */
[----:B------:R-:W-:-:S05]  /*31ec0*/  F2FP.SATFINITE.E4M3.F32.PACK_AB_MERGE_C R34, RZ, R34, RZ ;  /* 0x00000022ff22723e */ /* 0x000fca00048070ff */
[----:B------:R0:W-:Y:S02]  /*31ed0*/  @!P4 STG.E.U8 desc[UR26][R30.64+0x8], R34 ;  /* 0x000008221e00c986 */ /* 0x0001e4000c10111a */
[----:B0-----:R-:W0:Y:S08]  /*31ee0*/  @!P0 LDC.64 R30, c[0x0][0x5c0] ;  /* 0x00017000ff1e8b82 */ /* 0x001e300000000a00 */
[----:B------:R-:W1:Y:S01]  /*31ef0*/  @!P3 LDC.64 R34, c[0x0][0x5c0] ;  /* 0x00017000ff22bb82 */ /* 0x000e620000000a00 */
[----:B0-----:R-:W-:-:S02]  /*31f00*/  @!P0 IADD3 R40, P5, P6, R16, R30, R9 ;  /* 0x0000001e10288210 */ /* 0x001fc40007ebe009 */
[----:B------:R-:W-:-:S06]  /*31f10*/  PRMT R30, RZ, 0x7610, R30 ;  /* 0x00007610ff1e7816 */ /* 0x000fcc000000001e */
[----:B------:R-:W3:Y:S01]  /*31f20*/  @!P3 LDG.E.U8 R30, desc[UR26][R22.64+0x9] ;  /* 0x0000091a161eb981 */ /* 0x000ee2000c1e1100 */
[----:B------:R-:W-:Y:S02]  /*31f30*/  @!P0 IADD3.X R41, R27, R31, R8, P5, P6 ;  /* 0x0000001f1b298210 */ /* 0x000fe40002fec408 */
[----:B------:R-:W-:Y:S02]  /*31f40*/  ISETP.LT.OR P5, PT, R26, 0x21, !P2 ;  /* 0x000000211a00780c */ /* 0x000fe400057a1670 */
[----:B-1----:R-:W-:-:S05]  /*31f50*/  @!P3 IADD3 R34, P4, R36, R34, RZ ;  /* 0x000000222422b210 */ /* 0x002fca0007f9e0ff */
[----:B------:R-:W-:Y:S01]  /*31f60*/  @!P3 IMAD.X R35, R37, 0x1, R35, P4 ;  /* 0x000000012523b824 */ /* 0x000fe200020e0623 */
[----:B------:R-:W-:-:S04]  /*31f70*/  @P0 LOP3.LUT R0, R0, 0x2000000, RZ, 0xfc, !PT ;  /* 0x0200000000000812 */ /* 0x000fc800078efcff */
[----:B------:R-:W-:Y:S02]  /*31f80*/  LOP3.LUT P6, RZ, R0, 0x8000000, RZ, 0xc0, !PT ;  /* 0x0800000000ff7812 */ /* 0x000fe400078cc0ff */
[----:B---3--:R-:W-:-:S04]  /*31f90*/  LOP3.LUT R30, R30, 0xff, RZ, 0xc0, !PT ;  /* 0x000000ff1e1e7812 */ /* 0x008fc800078ec0ff */
        /* <DEDUP_REMOVED lines=10> */
[----:B------:R-:W-:Y:S02]  /*32040*/  @P5 LOP3.LUT R2, R2, 0x800000, RZ, 0xfc, !PT ;  /* 0x0080000002025812 */ /* 0x000fe400078efcff */
[----:B------:R-:W-:Y:S02]  /*32050*/  @!P5 IADD3.X R143, R27, R31, R8, P3, P4 ;  /* 0x0000001f1b8fd210 */ /* 0x000fe40001fe8408 */
        /* <DEDUP_REMOVED lines=8> */
[----:B----4-:R-:W-:Y:S02]  /*320e0*/  FFMA R34, R144, UR8, R30 ;  /* 0x0000000890227c23 */ /* 0x010fe4000800001e */
        /* <DEDUP_REMOVED lines=10> */
[----:B------:R-:W-:Y:S02]  /*32190*/  @!P5 IADD3.X R89, R27, R31, R8, P3, P4 ;  /* 0x0000001f1b59d210 */ /* 0x000fe40001fe8408 */
[----:B------:R-:W-:Y:S02]  /*321a0*/  ISETP.LT.OR P4, PT, R26, 0x11, !P1 ;  /* 0x000000111a00780c */ /* 0x000fe40004f81670 */
[----:B------:R-:W-:-:S04]  /*321b0*/  LOP3.LUT R0, R0, 0xf7ffffff, RZ, 0xc0, !PT ;  /* 0xf7ffffff00007812 */ /* 0x000fc800078ec0ff */
[----:B------:R-:W-:-:S07]  /*321c0*/  @P5 LOP3.LUT R0, R0, 0x8000000, RZ, 0xfc, !PT ;  /* 0x0800000000005812 */ /* 0x000fce00078efcff */
[----:B------:R-:W-:-:S04]  /*321d0*/  @!P4 IADD3 R34, P3, P5, R3, R16, R7 ;  /* 0x000000100322c210 */ /* 0x000fc80007d7e007 */
[----:B------:R-:W-:Y:S02]  /*321e0*/  @!P4 IADD3.X R35, R4, R27, R6, P3, P5 ;  /* 0x0000001b0423c210 */ /* 0x000fe40001fea406 */
[----:B--2---:R-:W-:-:S04]  /*321f0*/  LOP3.LUT R30, R30, 0xff, RZ, 0xc0, !PT ;  /* 0x000000ff1e1e7812 */ /* 0x004fc800078ec0ff */
[----:B------:R-:W-:-:S05]  /*32200*/  F2FP.F16.E4M3.UNPACK_B R30, R30 ;  /* 0x0000001eff1e723e */ /* 0x000fca00020006ff */
[----:B------:R-:W-:-:S05]  /*32210*/  HADD2.F32 R30, -RZ, R30.H0_H0 ;  /* 0x2000001eff1e7230 */ /* 0x000fca0000004100 */
[----:B------:R-:W-:-:S04]  /*32220*/  FMUL R30, R30, UR9 ;  /* 0x000000091e1e7c20 */ /* 0x000fc80008400000 */
[----:B------:R-:W-:Y:S02]  /*32230*/  FFMA R30, R146, UR8, R30 ;  /* 0x00000008921e7c23 */ /* 0x000fe4000800001e */
[----:B------:R-:W2:Y:S03]  /*32240*/  LDL.LU R146, [R1+0x73c] ;  /* 0x00073c0001927983 */ /* 0x000ea60000300800 */
[----:B------:R-:W-:Y:S01]  /*32250*/  F2FP.SATFINITE.E4M3.F32.PACK_AB_MERGE_C R30, RZ, R30, RZ ;  /* 0x0000001eff1e723e */ /* 0x000fe200048070ff */
[----:B------:R-:W3:Y:S04]  /*32260*/  LDL.LU R148, [R1+0x740] ;  /* 0x0007400001947983 */ /* 0x000ee80000300800 */
        /* <DEDUP_REMOVED lines=9> */
[----:B------:R-:W2:Y:S01]  /*32300*/  @!P4 LDG.E.U8 R34, desc[UR26][R22.64+0x10] ;  /* 0x0000101a1622c981 */ /* 0x000ea2000c1e1100 */
[----:B------:R-:W-:Y:S01]  /*32310*/  @!P4 IMAD.X R31, R35, 0x1, R31, P3 ;  /* 0x00000001231fc824 */ /* 0x000fe200018e061f */
[----:B------:R-:W-:-:S13]  /*32320*/  ISETP.LT.OR P3, PT, R26, 0x12, !P1 ;  /* 0x000000121a00780c */ /* 0x000fda0004f61670 */
[----:B------:R-:W-:-:S04]  /*32330*/  @!P3 IADD3 R36, P5, P6, R3, R16, R7 ;  /* 0x000000100324b210 */ /* 0x000fc80007ebe007 */
[----:B------:R-:W-:Y:S02]  /*32340*/  @!P3 IADD3.X R37, R4, R27, R6, P5, P6 ;  /* 0x0000001b0425b210 */ /* 0x000fe40002fec406 */
[----:B--2---:R-:W-:-:S04]  /*32350*/  LOP3.LUT R34, R34, 0xff, RZ, 0xc0, !PT ;  /* 0x000000ff22227812 */ /* 0x004fc800078ec0ff */
        /* <DEDUP_REMOVED lines=10> */
[----:B------:R-:W2:Y:S01]  /*32400*/  @!P3 LDG.E.U8 R30, desc[UR26][R22.64+0x11] ;  /* 0x0000111a161eb981 */ /* 0x000ea2000c1e1100 */
[----:B------:R-:W-:Y:S02]  /*32410*/  @!P0 IADD3.X R59, R27, R31, R8, P5, P6 ;  /* 0x0000001f1b3b8210 */ /* 0x000fe40002fec408 */
[----:B------:R-:W-:Y:S02]  /*32420*/  ISETP.LT.OR P5, PT, R26, 0x31, !P2 ;  /* 0x000000311a00780c */ /* 0x000fe400057a1670 */
[----:B-1----:R-:W-:-:S05]  /*32430*/  @!P3 IADD3 R34, P4, R36, R34, RZ ;  /* 0x000000222422b210 */ /* 0x002fca0007f9e0ff */
[----:B------:R-:W-:Y:S01]  /*32440*/  @!P3 IMAD.X R35, R37, 0x1, R35, P4 ;  /* 0x000000012523b824 */ /* 0x000fe200020e0623 */
        /* <DEDUP_REMOVED lines=44> */
[----:B----4-:R-:W-:Y:S02]  /*32710*/  FFMA R30, R150, UR8, R30 ;  /* 0x00000008961e7c23 */ /* 0x010fe4000800001e */
        /* <DEDUP_REMOVED lines=284> */
[----:B------:R-:W-:-:S04]  /*338e0*/  @P0 LOP3.LUT R0, R0, 0x4000, RZ, 0xfc, !PT ;  /* 0x0000400000000812 */ /* 0x000fc800078efcff */
        /* <DEDUP_REMOVED lines=13> */
[----:B0-----:R-:W-:Y:S02]  /*339c0*/  @!P5 IADD3 R166, P3, P4, R16, R30, R9 ;  /* 0x0000001e10a6d210 */ /* 0x001fe40007c7e009 */
[----:B------:R-:W-:-:S06]  /*339d0*/  PRMT R30, RZ, 0x7610, R30 ;  /* 0x00007610ff1e7816 */ /* 0x000fcc000000001e */
[----:B------:R-:W2:Y:S01]  /*339e0*/  @!P0 LDG.E.U8 R30, desc[UR26][R20.64+0x39] ;  /* 0x0000391a141e8981 */ /* 0x000ea2000c1e1100 */
[----:B------:R-:W-:Y:S02]  /*339f0*/  @!P5 IADD3.X R167, R27, R31, R8, P3, P4 ;  /* 0x0000001f1ba7d210 */ /* 0x000fe40001fe8408 */
[----:B------:R-:W-:Y:S02]  /*33a00*/  ISETP.LT.OR P4, PT, R26, 0x39, !P1 ;  /* 0x000000391a00780c */ /* 0x000fe40004f81670 */
[----:B------:R-:W-:-:S04]  /*33a10*/  LOP3.LUT R10, R10, 0xff7fffff, RZ, 0xc0, !PT ;  /* 0xff7fffff0a0a7812 */ /* 0x000fc800078ec0ff */
[----:B------:R-:W-:-:S07]  /*33a20*/  @P5 LOP3.LUT R10, R10, 0x800000, RZ, 0xfc, !PT ;  /* 0x008000000a0a5812 */ /* 0x000fce00078efcff */
[----:B-1----:R-:W-:-:S04]  /*33a30*/  @!P4 IADD3 R34, P3, P5, R3, R16, R7 ;  /* 0x000000100322c210 */ /* 0x002fc80007d7e007 */
        /* <DEDUP_REMOVED lines=8> */
[----:B------:R0:W-:Y:S02]  /*33ac0*/  @!P0 STG.E.U8 desc[UR26][R42.64+0x39], R30 ;  /* 0x0000391e2a008986 */ /* 0x0001e4000c10111a */
[----:B0-----:R-:W0:Y:S02]  /*33ad0*/  @!P4 LDC.64 R30, c[0x0][0x5c0] ;  /* 0x00017000ff1ecb82 */ /* 0x001e240000000a00 */
[----:B0-----:R-:W-:Y:S02]  /*33ae0*/  @!P4 IADD3 R30, P3, R34, R30, RZ ;  /* 0x0000001e221ec210 */ /* 0x001fe40007f7e0ff */
[----:B------:R-:W-:-:S06]  /*33af0*/  PRMT R34, RZ, 0x7610, R34 ;  /* 0x00007610ff227816 */ /* 0x000fcc0000000022 */
[----:B------:R-:W3:Y:S01]  /*33b00*/  @!P4 LDG.E.U8 R34, desc[UR26][R22.64+0x38] ;  /* 0x0000381a1622c981 */ /* 0x000ee2000c1e1100 */
        /* <DEDUP_REMOVED lines=9> */
[----:B------:R-:W-:Y:S01]  /*33ba0*/  FFMA R34, R168, UR8, R34 ;  /* 0x00000008a8227c23 */ /* 0x000fe20008000022 */
[----:B------:R-:W-:Y:S01]  /*33bb0*/  LOP3.LUT R2, R2, 0xfffffffe, RZ, 0xc0, !PT ;  /* 0xfffffffe02027812 */ /* 0x000fe200078ec0ff */
[----:B------:R-:W3:Y:S03]  /*33bc0*/  LDL.LU R168, [R1+0x790] ;  /* 0x0007900001a87983 */ /* 0x000ee60000300800 */
[----:B------:R-:W-:Y:S01]  /*33bd0*/  F2FP.SATFINITE.E4M3.F32.PACK_AB_MERGE_C R34, RZ, R34, RZ ;  /* 0x00000022ff22723e */ /* 0x000fe200048070ff */
[----:B------:R-:W4:Y:S04]  /*33be0*/  LDL.LU R173, [R1+0x794] ;  /* 0x0007940001ad7983 */ /* 0x000f280000300800 */
[----:B------:R0:W-:Y:S01]  /*33bf0*/  @!P4 STG.E.U8 desc[UR26][R30.64+0x38], R34 ;  /* 0x000038221e00c986 */ /* 0x0001e2000c10111a */
[----:B------:R-:W-:-:S02]  /*33c00*/  @P0 LOP3.LUT R2, R2, 0x1, RZ, 0xfc, !PT ;  /* 0x0000000102020812 */ /* 0x000fc400078efcff */
[----:B------:R-:W-:Y:S01]  /*33c10*/  LOP3.LUT R10, R10, 0xfbffffff, RZ, 0xc0, !PT ;  /* 0xfbffffff0a0a7812 */ /* 0x000fe200078ec0ff */
[----:B------:R-:W4:Y:S01]  /*33c20*/  LDL.LU R172, [R1+0x798] ;  /* 0x0007980001ac7983 */ /* 0x000f220000300800 */
[----:B------:R-:W-:-:S03]  /*33c30*/  LOP3.LUT R11, R11, 0xffffffef, RZ, 0xc0, !PT ;  /* 0xffffffef0b0b7812 */ /* 0x000fc600078ec0ff */
[----:B------:R-:W4:Y:S01]  /*33c40*/  LDL.LU R175, [R1+0x79c] ;  /* 0x00079c0001af7983 */ /* 0x000f220000300800 */
[----:B0-----:R-:W0:Y:S03]  /*33c50*/  @!P0 LDC.64 R30, c[0x0][0x5c0] ;  /* 0x00017000ff1e8b82 */ /* 0x001e260000000a00 */
[----:B------:R-:W4:Y:S04]  /*33c60*/  LDL.LU R174, [R1+0x7a0] ;  /* 0x0007a00001ae7983 */ /* 0x000f280000300800 */
[----:B------:R-:W4:Y:S01]  /*33c70*/  LDL.LU R181, [R1+0x7a4] ;  /* 0x0007a40001b57983 */ /* 0x000f220000300800 */
[----:B------:R-:W1:Y:S03]  /*33c80*/  @!P3 LDC.64 R34, c[0x0][0x5c0] ;  /* 0x00017000ff22bb82 */ /* 0x000e660000000a00 */
[----:B------:R-:W4:Y:S04]  /*33c90*/  LDL.LU R180, [R1+0x7a8] ;  /* 0x0007a80001b47983 */ /* 0x000f280000300800 */
[----:B------:R-:W4:Y:S04]  /*33ca0*/  LDL.LU R183, [R1+0x7ac] ;  /* 0x0007ac0001b77983 */ /* 0x000f280000300800 */
[----:B------:R-:W4:Y:S04]  /*33cb0*/  LDL.LU R182, [R1+0x7b0] ;  /* 0x0007b00001b67983 */ /* 0x000f280000300800 */
[----:B------:R-:W4:Y:S01]  /*33cc0*/  LDL.LU R189, [R1+0x7b4] ;  /* 0x0007b40001bd7983 */ /* 0x000f220000300800 */
[----:B0-----:R-:W-:-:S03]  /*33cd0*/  @!P0 IADD3 R100, P5, P6, R16, R30, R9 ;  /* 0x0000001e10648210 */ /* 0x001fc60007ebe009 */
[----:B------:R-:W4:Y:S01]  /*33ce0*/  LDL.LU R188, [R1+0x7b8] ;  /* 0x0007b80001bc7983 */ /* 0x000f220000300800 */
        /* <DEDUP_REMOVED lines=41> */
[----:B------:R-:W-:-:S11]  /*33f80*/  @P5 LOP3.LUT R11, R11, 0x10, RZ, 0xfc, !PT ;  /* 0x000000100b0b5812 */ /* 0x000fd600078efcff */
[----:B-1----:R-:W-:-:S04]  /*33f90*/  @!P4 IADD3 R34, P3, P5, R3, R16, R7 ;  /* 0x000000100322c210 */ /* 0x002fc80007d7e007 */
        /* <DEDUP_REMOVED lines=9> */
[----:B0-----:R-:W-:Y:S02]  /*34030*/  @!P4 IADD3 R30, P3, R34, R30, RZ ;  /* 0x0000001e221ec210 */ /* 0x001fe40007f7e0ff */
[----:B------:R-:W-:-:S06]  /*34040*/  PRMT R34, RZ, 0x7610, R34 ;  /* 0x00007610ff227816 */ /* 0x000fcc0000000022 */
[----:B------:R-:W2:Y:S01]  /*34050*/  @!P4 LDG.E.U8 R34, desc[UR26][R22.64+0x40] ;  /* 0x0000401a1622c981 */ /* 0x000ea2000c1e1100 */
[C---:B------:R-:W-:Y:S01]  /*34060*/  ISETP.LT.OR P0, PT, R26.reuse, 0x8a, !P2 ;  /* 0x0000008a1a00780c */ /* 0x040fe20005701670 */
        /* <DEDUP_REMOVED lines=140> */
[----:B------:R-:W-:Y:S02]  /*34930*/  FFMA R30, R189, UR8, R30 ;  /* 0x00000008bd1e7c23 */ /* 0x000fe4000800001e */
        /* <DEDUP_REMOVED lines=18> */
[----:B------:R-:W-:Y:S01]  /*34a60*/  F2FP.SATFINITE.E4M3.F32.PACK_AB_MERGE_C R34, RZ, R34, RZ ;  /* 0x00000022ff22723e */ /* 0x000fe200048070ff */
[----:B------:R-:W4:Y:S04]  /*34a70*/  LDL.LU R195, [R1+0x7c4] ;  /* 0x0007c40001c37983 */ /* 0x000f280000300800 */
[----:B------:R0:W-:Y:S01]  /*34a80*/  @!P4 STG.E.U8 desc[UR26][R30.64+0x50], R34 ;  /* 0x000050221e00c986 */ /* 0x0001e2000c10111a */
[----:B------:R-:W-:-:S02]  /*34a90*/  LOP3.LUT R12, R12, 0xfffffffd, RZ, 0xc0, !PT ;  /* 0xfffffffd0c0c7812 */ /* 0x000fc400078ec0ff */
[----:B------:R-:W-:Y:S01]  /*34aa0*/  LOP3.LUT R11, R11, 0xfdffffff, RZ, 0xc0, !PT ;  /* 0xfdffffff0b0b7812 */ /* 0x000fe200078ec0ff */
[----:B------:R-:W4:Y:S01]  /*34ab0*/  LDL.LU R194, [R1+0x7c8] ;  /* 0x0007c80001c27983 */ /* 0x000f220000300800 */
[----:B0-----:R-:W0:Y:S08]  /*34ac0*/  @!P0 LDC.64 R30, c[0x0][0x5c0] ;  /* 0x00017000ff1e8b82 */ /* 0x001e300000000a00 */
[----:B------:R-:W1:Y:S01]  /*34ad0*/  @!P3 LDC.64 R34, c[0x0][0x5c0] ;  /* 0x00017000ff22bb82 */ /* 0x000e620000000a00 */
[----:B------:R-:W-:Y:S01]  /*34ae0*/  @P0 LOP3.LUT R11, R11, 0x2000000, RZ, 0xfc, !PT ;  /* 0x020000000b0b0812 */ /* 0x000fe200078efcff */
[----:B------:R-:W4:Y:S04]  /*34af0*/  LDL.LU R199, [R1+0x7cc] ;  /* 0x0007cc0001c77983 */ /* 0x000f280000300800 */
[----:B------:R-:W4:Y:S01]  /*34b00*/  LDL.LU R198, [R1+0x7d0] ;  /* 0x0007d00001c67983 */ /* 0x000f220000300800 */
[----:B------:R-:W-:-:S03]  /*34b10*/  LOP3.LUT R14, R14, 0xfdffffff, RZ, 0xc0, !PT ;  /* 0xfdffffff0e0e7812 */ /* 0x000fc600078ec0ff */
[----:B------:R-:W4:Y:S01]  /*34b20*/  LDL.LU R203, [R1+0x7d4] ;  /* 0x0007d40001cb7983 */ /* 0x000f220000300800 */
[----:B0-----:R-:W-:-:S03]  /*34b30*/  @!P0 IADD3 R106, P5, P6, R16, R30, R9 ;  /* 0x0000001e106a8210 */ /* 0x001fc60007ebe009 */
[----:B------:R-:W4:Y:S01]  /*34b40*/  LDL.LU R202, [R1+0x7d8] ;  /* 0x0007d80001ca7983 */ /* 0x000f220000300800 */
[----:B------:R-:W-:Y:S02]  /*34b50*/  PRMT R30, RZ, 0x7610, R30 ;  /* 0x00007610ff1e7816 */ /* 0x000fe4000000001e */
[----:B------:R-:W-:Y:S01]  /*34b60*/  @!P0 IADD3.X R107, R27, R31, R8, P5, P6 ;  /* 0x0000001f1b6b8210 */ /* 0x000fe20002fec408 */
[----:B------:R-:W4:Y:S04]  /*34b70*/  LDL.LU R205, [R1+0x7dc] ;  /* 0x0007dc0001cd7983 */ /* 0x000f280000300800 */
[----:B------:R-:W2:Y:S01]  /*34b80*/  @!P3 LDG.E.U8 R30, desc[UR26][R22.64+0x51] ;  /* 0x0000511a161eb981 */ /* 0x000ea2000c1e1100 */
[----:B------:R-:W-:Y:S02]  /*34b90*/  ISETP.LT.OR P5, PT, R26, 0xb1, !P2 ;  /* 0x000000b11a00780c */ /* 0x000fe400057a1670 */
[----:B-1----:R-:W-:Y:S01]  /*34ba0*/  @!P3 IADD3 R34, P4, R36, R34, RZ ;  /* 0x000000222422b210 */ /* 0x002fe20007f9e0ff */
[----:B------:R-:W4:Y:S04]  /*34bb0*/  LDL.LU R204, [R1+0x7e0] ;  /* 0x0007e00001cc7983 */ /* 0x000f280000300800 */
[----:B------:R-:W-:Y:S01]  /*34bc0*/  @!P3 IMAD.X R35, R37, 0x1, R35, P4 ;  /* 0x000000012523b824 */ /* 0x000fe200020e0623 */
[----:B------:R-:W-:Y:S01]  /*34bd0*/  LOP3.LUT P6, RZ, R2, 0x10, RZ, 0xc0, !PT ;  /* 0x0000001002ff7812 */ /* 0x000fe200078cc0ff */
[----:B------:R-:W4:Y:S01]  /*34be0*/  LDL.LU R211, [R1+0x7e4] ;  /* 0x0007e40001d37983 */ /* 0x000f220000300800 */
[----:B--2---:R-:W-:-:S03]  /*34bf0*/  LOP3.LUT R30, R30, 0xff, RZ, 0xc0, !PT ;  /* 0x000000ff1e1e7812 */ /* 0x004fc600078ec0ff */
[----:B------:R-:W2:Y:S01]  /*34c00*/  LDL.LU R210, [R1+0x7e8] ;  /* 0x0007e80001d27983 */ /* 0x000ea20000300800 */
        /* <DEDUP_REMOVED lines=10> */
[----:B------:R-:W-:Y:S02]  /*34cb0*/  @P5 LOP3.LUT R12, R12, 0x2, RZ, 0xfc, !PT ;  /* 0x000000020c0c5812 */ /* 0x000fe400078efcff */
[----:B------:R-:W-:Y:S02]  /*34cc0*/  @!P5 IADD3.X R191, R27, R31, R8, P3, P4 ;  /* 0x0000001f1bbfd210 */ /* 0x000fe40001fe8408 */
[----:B------:R-:W-:Y:S02]  /*34cd0*/  ISETP.LT.OR P5, PT, R26, 0xb2, !P2 ;  /* 0x000000b21a00780c */ /* 0x000fe400057a1670 */
[----:B------:R-:W-:-:S11]  /*34ce0*/  LOP3.LUT R12, R12, 0xfffffffb, RZ, 0xc0, !PT ;  /* 0xfffffffb0c0c7812 */ /* 0x000fd600078ec0ff */
[----:B------:R-:W-:Y:S02]  /*34cf0*/  @P5 LOP3.LUT R12, R12, 0x4, RZ, 0xfc, !PT ;  /* 0x000000040c0c5812 */ /* 0x000fe400078efcff */
[----:B------:R-:W-:Y:S02]  /*34d00*/  LOP3.LUT P0, RZ, R28, 0x80, RZ, 0xc0, !PT ;  /* 0x000000801cff7812 */ /* 0x000fe4000780c0ff */
[----:B---3--:R-:W-:-:S04]  /*34d10*/  LOP3.LUT R30, R30, 0xff, RZ, 0xc0, !PT ;  /* 0x000000ff1e1e7812 */ /* 0x008fc800078ec0ff */
        /* <DEDUP_REMOVED lines=13> */
[----:B------:R-:W3:Y:S01]  /*34df0*/  @!P0 LDG.E.U8 R30, desc[UR26][R20.64+0x59] ;  /* 0x0000591a141e8981 */ /* 0x000ee2000c1e1100 */
[----:B------:R-:W-:Y:S02]  /*34e00*/  @!P5 IADD3.X R197, R27, R31, R8, P3, P4 ;  /* 0x0000001f1bc5d210 */ /* 0x000fe40001fe8408 */
[----:B------:R-:W-:Y:S02]  /*34e10*/  ISETP.LT.OR P4, PT, R26, 0x59, !P1 ;  /* 0x000000591a00780c */ /* 0x000fe40004f81670 */
[----:B------:R-:W-:-:S04]  /*34e20*/  LOP3.LUT R12, R12, 0xffffff7f, RZ, 0xc0, !PT ;  /* 0xffffff7f0c0c7812 */ /* 0x000fc800078ec0ff */
[----:B------:R-:W-:-:S07]  /*34e30*/  @P5 LOP3.LUT R12, R12, 0x80, RZ, 0xfc, !PT ;  /* 0x000000800c0c5812 */ /* 0x000fce00078efcff */
[----:B-1----:R-:W-:-:S04]  /*34e40*/  @!P4 IADD3 R34, P3, P5, R3, R16, R7 ;  /* 0x000000100322c210 */ /* 0x002fc80007d7e007 */
[----:B------:R-:W-:Y:S02]  /*34e50*/  @!P4 IADD3.X R35, R4, R27, R6, P3, P5 ;  /* 0x0000001b0423c210 */ /* 0x000fe40001fea406 */
[----:B---3--:R-:W-:-:S04]  /*34e60*/  LOP3.LUT R30, R30, 0xff, RZ, 0xc0, !PT ;  /* 0x000000ff1e1e7812 */ /* 0x008fc800078ec0ff */
        /* <DEDUP_REMOVED lines=27> */
[----:B------:R-:W-:Y:S02]  /*35020*/  LOP3.LUT R12, R12, 0xffffffef, RZ, 0xc0, !PT ;  /* 0xffffffef0c0c7812 */ /* 0x000fe400078ec0ff */
[----:B------:R-:W-:Y:S02]  /*35030*/  @!P0 IADD3.X R195, R27, R31, R8, P5, P6 ;  /* 0x0000001f1bc38210 */ /* 0x000fe40002fec408 */
[----:B------:R-:W-:Y:S02]  /*35040*/  @P0 LOP3.LUT R12, R12, 0x10, RZ, 0xfc, !PT ;  /* 0x000000100c0c0812 */ /* 0x000fe400078efcff */
[----:B------:R-:W-:Y:S02]  /*35050*/  LOP3.LUT P0, RZ, R28, 0x40, RZ, 0xc0, !PT ;  /* 0x000000401cff7812 */ /* 0x000fe4000780c0ff */
[----:B-1----:R-:W-:Y:S02]  /*35060*/  @!P3 IADD3 R34, P4, R36, R34, RZ ;  /* 0x000000222422b210 */ /* 0x002fe40007f9e0ff */
[----:B------:R-:W-:-:S03]  /*35070*/  ISETP.LT.OR P5, PT, R26, 0xc1, !P0 ;  /* 0x000000c11a00780c */ /* 0x000fc600047a1670 */
[----:B------:R-:W-:Y:S01]  /*35080*/  @!P3 IMAD.X R35, R37, 0x1, R35, P4 ;  /* 0x000000012523b824 */ /* 0x000fe200020e0623 */
[----:B------:R-:W-:Y:S02]  /*35090*/  LOP3.LUT P6, RZ, R2, 0x20, RZ, 0xc0, !PT ;  /* 0x0000002002ff7812 */ /* 0x000fe400078cc0ff */
        /* <DEDUP_REMOVED lines=90> */
[----:B------:R-:W-:-:S04]  /*35640*/  LOP3.LUT R12, R12, 0xfffffffe, RZ, 0xc0, !PT ;  /* 0xfffffffe0c0c7812 */ /* 0x000fc800078ec0ff */
        /* <DEDUP_REMOVED lines=31> */
[----:B0-----:R-:W0:Y:S02]  /*35840*/  @!P4 LDC.64 R30, c[0x0][0x5c0] ;  /* 0x00017000ff1ecb82 */ /* 0x001e240000000a00 */
[----:B0-----:R-:W-:Y:S02]  /*35850*/  @!P4 IADD3 R30, P3, R34, R30, RZ ;  /* 0x0000001e221ec210 */ /* 0x001fe40007f7e0ff */
[----:B------:R-:W-:-:S06]  /*35860*/  PRMT R34, RZ, 0x7610, R34 ;  /* 0x00007610ff227816 */ /* 0x000fcc0000000022 */
[----:B------:R-:W4:Y:S01]  /*35870*/  @!P4 LDG.E.U8 R34, desc[UR26][R22.64+0x68] ;  /* 0x0000681a1622c981 */ /* 0x000f22000c1e1100 */
[C---:B------:R-:W-:Y:S01]  /*35880*/  ISETP.LT.OR P2, PT, R26.reuse, 0xda, !P0 ;  /* 0x000000da1a00780c */ /* 0x040fe20004741670 */
[----:B------:R-:W-:Y:S01]  /*35890*/  @!P4 IMAD.X R31, R35, 0x1, R31, P3 ;  /* 0x00000001231fc824 */ /* 0x000fe200018e061f */
[----:B------:R-:W-:-:S13]  /*358a0*/  ISETP.LT.OR P3, PT, R26, 0x6a, !P1 ;  /* 0x0000006a1a00780c */ /* 0x000fda0004f61670 */
        /* <DEDUP_REMOVED lines=11> */
[----:B------:R-:W-:-:S03]  /*35960*/  LOP3.LUT R11, R11, 0xf7ffffff, RZ, 0xc0, !PT ;  /* 0xf7ffffff0b0b7812 */ /* 0x000fc600078ec0ff */
[----:B------:R-:W4:Y:S01]  /*35970*/  LDL.LU R216, [R1+0x7f8] ;  /* 0x0007f80001d87983 */ /* 0x000f220000300800 */
        /* <DEDUP_REMOVED lines=58> */
[----:B------:R0:W-:Y:S02]  /*35d20*/  @!P2 STG.E.U8 desc[UR26][R70.64+0x71], R30 ;  /* 0x0000711e4600a986 */ /* 0x0001e4000c10111a */
[----:B0-----:R-:W0:Y:S02]  /*35d30*/  @!P4 LDC.64 R30, c[0x0][0x5c0] ;  /* 0x00017000ff1ecb82 */ /* 0x001e240000000a00 */
[----:B0-----:R-:W-:-:S02]  /*35d40*/  @!P4 IADD3 R30, P3, R34, R30, RZ ;  /* 0x0000001e221ec210 */ /* 0x001fc40007f7e0ff */
        /* <DEDUP_REMOVED lines=31> */
[----:B------:R-:W-:Y:S01]  /*35f40*/  F2FP.SATFINITE.E4M3.F32.PACK_AB_MERGE_C R30, RZ, R30, RZ ;  /* 0x0000001eff1e723e */ /* 0x000fe200048070ff */
[----:B------:R-:W4:Y:S04]  /*35f50*/  LDL.LU R224, [R1+0x808] ;  /* 0x0008080001e07983 */ /* 0x000f280000300800 */
[----:B------:R0:W-:Y:S02]  /*35f60*/  @!P3 STG.E.U8 desc[UR26][R34.64+0x71], R30 ;  /* 0x0000711e2200b986 */ /* 0x0001e4000c10111a */
[----:B0-----:R-:W0:Y:S02]  /*35f70*/  @!P5 LDC.64 R30, c[0x0][0x5c0] ;  /* 0x00017000ff1edb82 */ /* 0x001e240000000a00 */
[----:B0-----:R-:W-:-:S02]  /*35f80*/  @!P5 IADD3 R220, P3, P4, R16, R30, R3 ;  /* 0x0000001e10dcd210 */ /* 0x001fc40007c7e003 */
        /* <DEDUP_REMOVED lines=35> */
[----:B--2---:R-:W-:Y:S02]  /*361c0*/  FFMA R30, R13, UR8, R30 ;  /* 0x000000080d1e7c23 */ /* 0x004fe4000800001e */
        /* <DEDUP_REMOVED lines=69> */
[----:B------:R-:W-:Y:S01]  /*36620*/  LOP3.LUT R11, R11, 0xffffdfff, RZ, 0xc0, !PT ;  /* 0xffffdfff0b0b7812 */ /* 0x000fe200078ec0ff */
[----:B------:R-:W-:Y:S03]  /*36630*/  @!P5 STL.64 [R1], R36 ;  /* 0x000000240100d387 */ /* 0x000fe60000100a00 */
        /* <DEDUP_REMOVED lines=78> */
[----:B------:R-:W-:Y:S03]  /*36b20*/  @!P5 STL.64 [R1+0x20], R36 ;  /* 0x000020240100d387 */ /* 0x000fe60000100a00 */
        /* <DEDUP_REMOVED lines=24> */
[----:B----4-:R-:W-:Y:S02]  /*36cb0*/  FFMA R34, R43, UR8, R34 ;  /* 0x000000082b227c23 */ /* 0x010fe40008000022 */
        /* <DEDUP_REMOVED lines=26> */
[----:B------:R-:W-:Y:S02]  /*36e60*/  @!P5 IADD3.X R37, R27, R31, R4, P3, P4 ;  /* 0x0000001f1b25d210 */ /* 0x000fe40001fe8404 */
[----:B------:R-:W-:Y:S01]  /*36e70*/  LOP3.LUT R11, R11, 0xfffffffb, RZ, 0xc0, !PT ;  /* 0xfffffffb0b0b7812 */ /* 0x000fe200078ec0ff */
[----:B------:R-:W-:Y:S03]  /*36e80*/  @!P2 STL.64 [R1+0x8], R38 ;  /* 0x000008260100a387 */ /* 0x000fe60000100a00 */
[----:B------:R-:W-:Y:S01]  /*36e90*/  @P5 LOP3.LUT R11, R11, 0x4, RZ, 0xfc, !PT ;  /* 0x000000040b0b5812 */ /* 0x000fe200078efcff */
[----:B------:R-:W4:Y:S04]  /*36ea0*/  LDL.LU R13, [R1+0x834] ;  /* 0x00083400010d7983 */ /* 0x000f280000300800 */
[----:B------:R0:W-:Y:S01]  /*36eb0*/  @!P5 STL.64 [R1+0x18], R36 ;  /* 0x000018240100d387 */ /* 0x0001e20000100a00 */
[----:B------:R-:W-:-:S02]  /*36ec0*/  ISETP.LT.OR P5, PT, R26, 0x122, !P0 ;  /* 0x000001221a00780c */ /* 0x000fc400047a1670 */
        /* <DEDUP_REMOVED lines=8> */
[----:B------:R-:W0:Y:S01]  /*36f50*/  @!P5 LDC.64 R30, c[0x0][0x5c0] ;  /* 0x00017000ff1edb82 */ /* 0x000e220000000a00 */
[----:B------:R-:W2:Y:S01]  /*36f60*/  LDL.LU R43, [R1+0x838] ;  /* 0x00083800012b7983 */ /* 0x000ea20000300800 */
[----:B0-----:R-:W-:-:S04]  /*36f70*/  @!P5 IADD3 R36, P3, P4, R16, R30, R3 ;  /* 0x0000001e1024d210 */ /* 0x001fc80007c7e003 */
[----:B------:R-:W-:-:S05]  /*36f80*/  @!P5 IADD3.X R37, R27, R31, R4, P3, P4 ;  /* 0x0000001f1b25d210 */ /* 0x000fca0001fe8404 */
[----:B------:R0:W-:Y:S01]  /*36f90*/  @!P5 STL.64 [R1+0x10], R36 ;  /* 0x000010240100d387 */ /* 0x0001e20000100a00 */
        /* <DEDUP_REMOVED lines=53> */
[----:B---3--:R-:W-:Y:S01]  /*372f0*/  FFMA R30, R13, UR8, R30 ;  /* 0x000000080d1e7c23 */ /* 0x008fe2000800001e */
[----:B------:R-:W-:Y:S01]  /*37300*/  LOP3.LUT R10, R10, 0x7fffffff, RZ, 0xc0, !PT ;  /* 0x7fffffff0a0a7812 */ /* 0x000fe200078ec0ff */
[----:B------:R-:W3:Y:S03]  /*37310*/  LDL.LU R13, [R1+0x844] ;  /* 0x00084400010d7983 */ /* 0x000ee60000300800 */
[----:B------:R-:W-:-:S05]  /*37320*/  F2FP.SATFINITE.E4M3.F32.PACK_AB_MERGE_C R30, RZ, R30, RZ ;  /* 0x0000001eff1e723e */ /* 0x000fca00048070ff */
[----:B------:R0:W-:Y:S02]  /*37330*/  @!P3 STG.E.U8 desc[UR26][R34.64+0x91], R30 ;  /* 0x0000911e2200b986 */ /* 0x0001e4000c10111a */
[----:B0-----:R-:W0:Y:S02]  /*37340*/  @!P5 LDC.64 R30, c[0x0][0x5c0] ;  /* 0x00017000ff1edb82 */ /* 0x001e240000000a00 */
[----:B0-----:R-:W-:Y:S02]  /*37350*/  @!P5 IADD3 R36, P3, P4, R16, R30, R3 ;  /* 0x0000001e1024d210 */ /* 0x001fe40007c7e003 */
[----:B------:R-:W-:-:S06]  /*37360*/  PRMT R30, RZ, 0x7610, R30 ;  /* 0x00007610ff1e7816 */ /* 0x000fcc000000001e */
[----:B------:R-:W4:Y:S01]  /*37370*/  @!P6 LDG.E.U8 R30, desc[UR26][R20.64+0x98] ;  /* 0x0000981a141ee981 */ /* 0x000f22000c1e1100 */
[----:B------:R-:W-:Y:S02]  /*37380*/  @P2 LOP3.LUT R10, R10, 0x80000000, RZ, 0xfc, !PT ;  /* 0x800000000a0a2812 */ /* 0x000fe400078efcff */
[----:B------:R-:W-:Y:S02]  /*37390*/  @!P5 IADD3.X R37, R27, R31, R4, P3, P4 ;  /* 0x0000001f1b25d210 */ /* 0x000fe40001fe8404 */
[----:B------:R-:W-:-:S03]  /*373a0*/  LOP3.LUT R10, R10, 0xbfffffff, RZ, 0xc0, !PT ;  /* 0xbfffffff0a0a7812 */ /* 0x000fc600078ec0ff */
[----:B------:R0:W-:Y:S01]  /*373b0*/  @!P5 STL.64 [R1+0x30], R36 ;  /* 0x000030240100d387 */ /* 0x0001e20000100a00 */
        /* <DEDUP_REMOVED lines=9> */
[----:B--2---:R-:W-:Y:S02]  /*37450*/  FFMA R34, R43, UR8, R30 ;  /* 0x000000082b227c23 */ /* 0x004fe4000800001e */
        /* <DEDUP_REMOVED lines=11> */
[----:B------:R-:W4:Y:S01]  /*37510*/  @!P2 LDG.E.U8 R30, desc[UR26][R20.64+0x99] ;  /* 0x0000991a141ea981 */ /* 0x000f22000c1e1100 */
[----:B------:R-:W-:Y:S02]  /*37520*/  @!P5 IADD3.X R37, R27, R31, R4, P3, P4 ;  /* 0x0000001f1b25d210 */ /* 0x000fe40001fe8404 */
[----:B------:R-:W-:Y:S02]  /*37530*/  ISETP.LT.OR P4, PT, R26, 0x99, !P1 ;  /* 0x000000991a00780c */ /* 0x000fe40004f81670 */
[----:B------:R-:W-:Y:S01]  /*37540*/  LOP3.LUT R10, R10, 0xdfffffff, RZ, 0xc0, !PT ;  /* 0xdfffffff0a0a7812 */ /* 0x000fe200078ec0ff */
[----:B------:R-:W-:Y:S03]  /*37550*/  @!P5 STL.64 [R1+0x58], R36 ;  /* 0x000058240100d387 */ /* 0x000fe60000100a00 */
[----:B------:R-:W-:-:S07]  /*37560*/  @P5 LOP3.LUT R10, R10, 0x20000000, RZ, 0xfc, !PT ;  /* 0x200000000a0a5812 */ /* 0x000fce00078efcff */
[----:B-1----:R-:W-:-:S04]  /*37570*/  @!P4 IADD3 R34, P3, P5, R3, R16, R7 ;  /* 0x000000100322c210 */ /* 0x002fc80007d7e007 */
[----:B------:R-:W-:Y:S02]  /*37580*/  @!P4 IADD3.X R35, R4, R27, R6, P3, P5 ;  /* 0x0000001b0423c210 */ /* 0x000fe40001fea406 */
[----:B----4-:R-:W-:-:S04]  /*37590*/  LOP3.LUT R30, R30, 0xff, RZ, 0xc0, !PT ;  /* 0x000000ff1e1e7812 */ /* 0x010fc800078ec0ff */
[----:B------:R-:W-:-:S05]  /*375a0*/  F2FP.F16.E4M3.UNPACK_B R30, R30 ;  /* 0x0000001eff1e723e */ /* 0x000fca00020006ff */
[----:B------:R-:W-:-:S05]  /*375b0*/  HADD2.F32 R30, -RZ, R30.H0_H0 ;  /* 0x2000001eff1e7230 */ /* 0x000fca0000004100 */
[----:B------:R-:W-:-:S04]  /*375c0*/  FMUL R30, R30, UR9 ;  /* 0x000000091e1e7c20 */ /* 0x000fc80008400000 */
[----:B---3--:R-:W-:Y:S02]  /*375d0*/  FFMA R30, R13, UR8, R30 ;  /* 0x000000080d1e7c23 */ /* 0x008fe4000800001e */
        /* <DEDUP_REMOVED lines=34> */
[----:B---3--:R-:W-:-:S05]  /*37800*/  FFMA R30, R13, UR8, R30 ;  /* 0x000000080d1e7c23 */ /* 0x008fca000800001e */
[----:B------:R-:W-:-:S05]  /*37810*/  F2FP.SATFINITE.E4M3.F32.PACK_AB_MERGE_C R30, RZ, R30, RZ ;  /* 0x0000001eff1e723e */ /* 0x000fca00048070ff */
[----:B------:R0:W-:Y:S02]  /*37820*/  @!P3 STG.E.U8 desc[UR26][R34.64+0x99], R30 ;  /* 0x0000991e2200b986 */ /* 0x0001e4000c10111a */
[----:B0-----:R-:W0:Y:S02]  /*37830*/  @!P5 LDC.64 R30, c[0x0][0x5c0] ;  /* 0x00017000ff1edb82 */ /* 0x001e240000000a00 */
[----:B0-----:R-:W-:Y:S02]  /*37840*/  @!P5 IADD3 R36, P3, P4, R16, R30, R3 ;  /* 0x0000001e1024d210 */ /* 0x001fe40007c7e003 */
[----:B------:R-:W-:-:S06]  /*37850*/  PRMT R30, RZ, 0x7610, R30 ;  /* 0x00007610ff1e7816 */ /* 0x000fcc000000001e */
[----:B------:R-:W3:Y:S01]  /*37860*/  @!P6 LDG.E.U8 R30, desc[UR26][R20.64+0xa0] ;  /* 0x0000a01a141ee981 */ /* 0x000ee2000c1e1100 */
        /* <DEDUP_REMOVED lines=301> */
[----:B--2---:R-:W-:Y:S01]  /*38b40*/  FFMA R34, R43, UR8, R34 ;  /* 0x000000082b227c23 */ /* 0x004fe20008000022 */
[----:B------:R-:W-:Y:S01]  /*38b50*/  LOP3.LUT P6, RZ, R2, 0x40000, RZ, 0xc0, !PT ;  /* 0x0004000002ff7812 */ /* 0x000fe200078cc0ff */
        /* <DEDUP_REMOVED lines=8> */
[----:B-1----:R-:W-:-:S05]  /*38be0*/  @!P4 IADD3 R34, P0, R36, R34, RZ ;  /* 0x000000222422c210 */ /* 0x002fca0007f1e0ff */
[----:B------:R-:W-:Y:S01]  /*38bf0*/  @!P4 IMAD.X R35, R37, 0x1, R35, P0 ;  /* 0x000000012523c824 */ /* 0x000fe200000e0623 */
[----:B------:R-:W-:Y:S02]  /*38c00*/  @!P2 IADD3.X R39, R27, R31, R4, P3, P5 ;  /* 0x0000001f1b27a210 */ /* 0x000fe40001fea404 */
[----:B----4-:R-:W-:-:S04]  /*38c10*/  LOP3.LUT R30, R30, 0xff, RZ, 0xc0, !PT ;  /* 0x000000ff1e1e7812 */ /* 0x010fc800078ec0ff */
[----:B------:R-:W-:-:S05]  /*38c20*/  F2FP.F16.E4M3.UNPACK_B R30, R30 ;  /* 0x0000001eff1e723e */ /* 0x000fca00020006ff */
[----:B------:R-:W-:-:S05]  /*38c30*/  HADD2.F32 R30, -RZ, R30.H0_H0 ;  /* 0x2000001eff1e7230 */ /* 0x000fca0000004100 */
[----:B------:R-:W-:-:S04]  /*38c40*/  FMUL R30, R30, UR9 ;  /* 0x000000091e1e7c20 */ /* 0x000fc80008400000 */
[----:B---3--:R-:W-:-:S05]  /*38c50*/  FFMA R30, R13, UR8, R30 ;  /* 0x000000080d1e7c23 */ /* 0x008fca000800001e */
        /* <DEDUP_REMOVED lines=10> */
[----:B------:R-:W3:Y:S01]  /*38d00*/  @!P6 LDG.E.U8 R34, desc[UR26][R30.64] ;  /* 0x0000001a1e22e981 */ /* 0x000ee2000c1e1100 */
[----:B------:R-:W-:-:S03]  /*38d10*/  LOP3.LUT R10, R10, 0xffffffef, RZ, 0xc0, !PT ;  /* 0xffffffef0a0a7812 */ /* 0x000fc600078ec0ff */
[----:B------:R-:W-:Y:S01]  /*38d20*/  @!P2 STL.64 [R1+0xb8], R38 ;  /* 0x0000b8260100a387 */ /* 0x000fe20000100a00 */
[----:B------:R-:W-:Y:S02]  /*38d30*/  @P2 LOP3.LUT R10, R10, 0x10, RZ, 0xfc, !PT ;  /* 0x000000100a0a2812 */ /* 0x000fe400078efcff */
[----:B------:R-:W-:-:S04]  /*38d40*/  ISETP.GE.AND P2, PT, R15, 0x81, PT ;  /* 0x000000810f00780c */ /* 0x000fc80003f46270 */
[C---:B------:R-:W-:Y:S02]  /*38d50*/  ISETP.LT.OR P5, PT, R26.reuse, 0xc1, !P2 ;  /* 0x000000c11a00780c */ /* 0x040fe400057a1670 */
[----:B------:R-:W-:Y:S01]  /*38d60*/  ISETP.LT.OR P4, PT, R26, 0xc2, !P2 ;  /* 0x000000c21a00780c */ /* 0x000fe20005781670 */
[----:B------:R0:W-:Y:S01]  /*38d70*/  STL.64 [R1+0xed8], R22 ;  /* 0x000ed81601007387 */ /* 0x0001e20000100a00 */
[----:B------:R-:W-:-:S03]  /*38d80*/  LOP3.LUT R14, R14, 0x7fffffff, RZ, 0xc0, !PT ;  /* 0x7fffffff0e0e7812 */ /* 0x000fc600078ec0ff */
[----:B------:R-:W4:Y:S01]  /*38d90*/  LDL.LU R13, [R1+0x894] ;  /* 0x00089400010d7983 */ /* 0x000f220000300800 */
        /* <DEDUP_REMOVED lines=10> */
[----:B------:R-:W0:Y:S01]  /*38e40*/  @!P4 LDC.64 R34, c[0x0][0x5c0] ;  /* 0x00017000ff22cb82 */ /* 0x000e220000000a00 */
[----:B------:R-:W-:-:S05]  /*38e50*/  F2FP.SATFINITE.E4M3.F32.PACK_AB_MERGE_C R36, RZ, R36, RZ ;  /* 0x00000024ff24723e */ /* 0x000fca00048070ff */
[----:B------:R0:W-:Y:S02]  /*38e60*/  @!P6 STG.E.U8 desc[UR26][R138.64], R36 ;  /* 0x000000248a00e986 */ /* 0x0001e4000c10111a */
[----:B0-----:R-:W-:Y:S02]  /*38e70*/  @!P4 IADD3 R138, P0, P3, R16, R34, R7 ;  /* 0x00000022108ac210 */ /* 0x001fe40007b1e007 */
[----:B------:R-:W-:-:S06]  /*38e80*/  PRMT R34, RZ, 0x7610, R34 ;  /* 0x00007610ff227816 */ /* 0x000fcc0000000022 */
[----:B------:R-:W2:Y:S01]  /*38e90*/  @!P1 LDG.E.U8 R34, desc[UR26][R30.64+0x1] ;  /* 0x0000011a1e229981 */ /* 0x000ea2000c1e1100 */
[----:B------:R-:W-:Y:S02]  /*38ea0*/  @!P4 IADD3.X R139, R27, R35, R6, P0, P3 ;  /* 0x000000231b8bc210 */ /* 0x000fe400007e6406 */
[----:B------:R-:W-:-:S04]  /*38eb0*/  LOP3.LUT R10, R10, 0xfffffff7, RZ, 0xc0, !PT ;  /* 0xfffffff70a0a7812 */ /* 0x000fc800078ec0ff */
[----:B------:R-:W-:-:S04]  /*38ec0*/  @P5 LOP3.LUT R10, R10, 0x8, RZ, 0xfc, !PT ;  /* 0x000000080a0a5812 */ /* 0x000fc800078efcff */
[----:B------:R-:W-:-:S04]  /*38ed0*/  LOP3.LUT R10, R10, 0xfffffffb, RZ, 0xc0, !PT ;  /* 0xfffffffb0a0a7812 */ /* 0x000fc800078ec0ff */
[----:B------:R-:W-:-:S04]  /*38ee0*/  @P4 LOP3.LUT R10, R10, 0x4, RZ, 0xfc, !PT ;  /* 0x000000040a0a4812 */ /* 0x000fc800078efcff */
[----:B------:R-:W-:Y:S02]  /*38ef0*/  LOP3.LUT R10, R10, 0xfffffffd, RZ, 0xc0, !PT ;  /* 0xfffffffd0a0a7812 */ /* 0x000fe400078ec0ff */
        /* <DEDUP_REMOVED lines=9> */
[----:B0-----:R-:W0:Y:S01]  /*38f90*/  @!P1 LDC.64 R34, c[0x0][0x5c0] ;  /* 0x00017000ff229b82 */ /* 0x001e220000000a00 */
[----:B------:R-:W-:Y:S02]  /*38fa0*/  @P1 LOP3.LUT R10, R10, 0x2, RZ, 0xfc, !PT ;  /* 0x000000020a0a1812 */ /* 0x000fe400078efcff */
[----:B0-----:R-:W-:-:S04]  /*38fb0*/  @!P1 IADD3 R36, P0, P3, R16, R34, R7 ;  /* 0x0000002210249210 */ /* 0x001fc80007b1e007 */
[----:B------:R-:W-:-:S05]  /*38fc0*/  @!P1 IADD3.X R37, R27, R35, R6, P0, P3 ;  /* 0x000000231b259210 */ /* 0x000fca00007e6406 */
[----:B------:R0:W-:Y:S01]  /*38fd0*/  @!P1 STL.64 [R1+0xc0], R36 ;  /* 0x0000c02401009387 */ /* 0x0001e20000100a00 */
[----:B------:R-:W-:-:S13]  /*38fe0*/  ISETP.LT.OR P1, PT, R26, 0xca, !P2 ;  /* 0x000000ca1a00780c */ /* 0x000fda0005721670 */
[----:B------:R-:W0:Y:S02]  /*38ff0*/  @!P1 LDC.64 R34, c[0x0][0x5c0] ;  /* 0x00017000ff229b82 */ /* 0x000e240000000a00 */
[----:B0-----:R-:W-:-:S04]  /*39000*/  @!P1 IADD3 R36, P0, P3, R16, R34, R7 ;  /* 0x0000002210249210 */ /* 0x001fc80007b1e007 */
[----:B------:R-:W-:Y:S02]  /*39010*/  @!P1 IADD3.X R37, R27, R35, R6, P0, P3 ;  /* 0x000000231b259210 */ /* 0x000fe400007e6406 */
[----:B------:R-:W-:-:S05]  /*39020*/  IADD3 R29, P0, R29, 0x108, RZ ;  /* 0x000001081d1d7810 */ /* 0x000fca0007f1e0ff */
[----:B------:R-:W-:Y:S01]  /*39030*/  IMAD.X R34, RZ, RZ, R25, P0 ;  /* 0x000000ffff227224 */ /* 0x000fe200000e0619 */
[----:B------:R-:W-:Y:S01]  /*39040*/  ISETP.GE.AND P0, PT, R15, 0x109, PT ;  /* 0x000001090f00780c */ /* 0x000fe20003f06270 */
[----:B------:R-:W3:Y:S03]  /*39050*/  LDL.LU.64 R24, [R1+0xee0] ;  /* 0x000ee00001187983 */ /* 0x000ee60000300a00 */
[----:B------:R-:W-:Y:S01]  /*39060*/  ISETP.LT.OR P4, PT, R26, 0x1, !P0 ;  /* 0x000000011a00780c */ /* 0x000fe20004781670 */
[----:B------:R0:W-:Y:S01]  /*39070*/  @!P1 STL.64 [R1+0xd0], R36 ;  /* 0x0000d02401009387 */ /* 0x0001e20000100a00 */
[----:B------:R-:W-:Y:S02]  /*39080*/  IMAD R34, R34, UR12, RZ ;  /* 0x0000000c22227c24 */ /* 0x000fe4000f8e02ff */
[C---:B------:R-:W-:Y:S01]  /*39090*/  IMAD.WIDE.U32 R32, R29.reuse, UR12, R32 ;  /* 0x0000000c1d207c25 */ /* 0x040fe2000f8e0020 */
[----:B------:R-:W4:Y:S03]  /*390a0*/  LDL.LU R43, [R1+0x89c] ;  /* 0x00089c00012b7983 */ /* 0x000f260000300800 */
[----:B------:R-:W-:-:S05]  /*390b0*/  IMAD R29, R29, UR13, R34 ;  /* 0x0000000d1d1d7c24 */ /* 0x000fca000f8e0222 */
[----:B0-----:R-:W-:Y:S01]  /*390c0*/  @!P4 IADD3 R36, P3, P5, R3, R16, R9 ;  /* 0x000000100324c210 */ /* 0x001fe20007d7e009 */
[----:B------:R-:W0:Y:S03]  /*390d0*/  @!P4 LDC.64 R34, c[0x0][0x5c0] ;  /* 0x00017000ff22cb82 */ /* 0x000e260000000a00 */
[----:B------:R-:W-:Y:S02]  /*390e0*/  @!P4 IADD3.X R37, R4, R27, R8, P3, P5 ;  /* 0x0000001b0425c210 */ /* 0x000fe40001fea408 */
[----:B------:R-:W-:-:S04]  /*390f0*/  IADD3 R32, P3, R32, UR14, RZ ;  /* 0x0000000e20207c10 */ /* 0x000fc8000ff7e0ff */
[--C-:B------:R-:W-:Y:S02]  /*39100*/  IADD3.X R33, R33, UR15, R29.reuse, P3, !PT ;  /* 0x0000000f21217c10 */ /* 0x100fe40009ffe41d */
[----:B------:R-:W-:-:S06]  /*39110*/  PRMT R29, RZ, 0x7610, R29 ;  /* 0x00007610ff1d7816 */ /* 0x000fcc000000001d */
[----:B------:R-:W2:Y:S01]  /*39120*/  @!P4 LDG.E.U8 R29, desc[UR26][R32.64] ;  /* 0x0000001a201dc981 */ /* 0x000ea2000c1e1100 */
[----:B0-----:R-:W-:-:S05]  /*39130*/  @!P4 IADD3 R34, P3, R36, R34, RZ ;  /* 0x000000222422c210 */ /* 0x001fca0007f7e0ff */
[----:B------:R-:W-:Y:S01]  /*39140*/  @!P4 IMAD.X R35, R37, 0x1, R35, P3 ;  /* 0x000000012523c824 */ /* 0x000fe200018e0623 */
[----:B------:R-:W-:Y:S02]  /*39150*/  ISETP.LT.OR P3, PT, R26, 0x2, !P0 ;  /* 0x000000021a00780c */ /* 0x000fe40004761670 */
[----:B------:R-:W-:Y:S02]  /*39160*/  LOP3.LUT R10, R10, 0xfffffffe, RZ, 0xc0, !PT ;  /* 0xfffffffe0a0a7812 */ /* 0x000fe400078ec0ff */
[----:B--2---:R-:W-:-:S09]  /*39170*/  LOP3.LUT R29, R29, 0xff, RZ, 0xc0, !PT ;  /* 0x000000ff1d1d7812 */ /* 0x004fd200078ec0ff */
[----:B------:R-:W0:Y:S01]  /*39180*/  @!P3 LDC.64 R36, c[0x0][0x5c0] ;  /* 0x00017000ff24bb82 */ /* 0x000e220000000a00 */
[----:B------:R-:W-:-:S05]  /*39190*/  F2FP.F16.E4M3.UNPACK_B R29, R29 ;  /* 0x0000001dff1d723e */ /* 0x000fca00020006ff */
[----:B------:R-:W-:-:S05]  /*391a0*/  HADD2.F32 R29, -RZ, R29.H0_H0 ;  /* 0x2000001dff1d7230 */ /* 0x000fca0000004100 */
[----:B------:R-:W-:-:S04]  /*391b0*/  FMUL R29, R29, UR9 ;  /* 0x000000091d1d7c20 */ /* 0x000fc80008400000 */
[----:B------:R-:W-:Y:S01]  /*391c0*/  FFMA R29, R13, UR8, R29 ;  /* 0x000000080d1d7c23 */ /* 0x000fe2000800001d */
[----:B------:R-:W-:Y:S01]  /*391d0*/  @P1 LOP3.LUT R10, R10, 0x1, RZ, 0xfc, !PT ;  /* 0x000000010a0a1812 */ /* 0x000fe200078efcff */
[----:B------:R-:W2:Y:S03]  /*391e0*/  LDL.LU R13, [R1+0x8a0] ;  /* 0x0008a000010d7983 */ /* 0x000ea60000300800 */
[----:B------:R-:W-:-:S05]  /*391f0*/  F2FP.SATFINITE.E4M3.F32.PACK_AB_MERGE_C R29, RZ, R29, RZ ;  /* 0x0000001dff1d723e */ /* 0x000fca00048070ff */
[----:B------:R1:W-:Y:S02]  /*39200*/  @!P4 STG.E.U8 desc[UR26][R34.64], R29 ;  /* 0x0000001d2200c986 */ /* 0x0003e4000c10111a */
[----:B-1----:R-:W-:-:S06]  /*39210*/  PRMT R29, RZ, 0x7610, R29 ;  /* 0x00007610ff1d7816 */ /* 0x002fcc000000001d */
[----:B------:R-:W3:Y:S01]  /*39220*/  @!P3 LDG.E.U8 R29, desc[UR26][R32.64+0x1] ;  /* 0x0000011a201db981 */ /* 0x000ee2000c1e1100 */
[----:B------:R-:W-:-:S13]  /*39230*/  ISETP.LT.OR P1, PT, R26, 0xd1, !P2 ;  /* 0x000000d11a00780c */ /* 0x000fda0005721670 */
[----:B------:R-:W1:Y:S01]  /*39240*/  @!P1 LDC.64 R34, c[0x0][0x5c0] ;  /* 0x00017000ff229b82 */ /* 0x000e620000000a00 */
[----:B------:R-:W-:-:S04]  /*39250*/  @!P3 IADD3 R38, P5, P6, R3, R16, R9 ;  /* 0x000000100326b210 */ /* 0x000fc80007ebe009 */
[----:B------:R-:W-:Y:S02]  /*39260*/  @!P3 IADD3.X R39, R4, R27, R8, P5, P6 ;  /* 0x0000001b0427b210 */ /* 0x000fe40002fec408 */
[----:B0-----:R-:W-:-:S05]  /*39270*/  @!P3 IADD3 R36, P4, R38, R36, RZ ;  /* 0x000000242624b210 */ /* 0x001fca0007f9e0ff */
[----:B------:R-:W-:Y:S01]  /*39280*/  @!P3 IMAD.X R37, R39, 0x1, R37, P4 ;  /* 0x000000012725b824 */ /* 0x000fe200020e0625 */
[----:B-1----:R-:W-:-:S04]  /*39290*/  @!P1 IADD3 R46, P5, P6, R16, R34, R7 ;  /* 0x00000022102e9210 */ /* 0x002fc80007ebe007 */
[----:B------:R-:W-:Y:S02]  /*392a0*/  @!P1 IADD3.X R47, R27, R35, R6, P5, P6 ;  /* 0x000000231b2f9210 */ /* 0x000fe40002fec406 */
[----:B------:R-:W-:Y:S02]  /*392b0*/  LOP3.LUT P6, RZ, R2, 0x200000, RZ, 0xc0, !PT ;  /* 0x0020000002ff7812 */ /* 0x000fe400078cc0ff */
[----:B---3--:R-:W-:-:S04]  /*392c0*/  LOP3.LUT R29, R29, 0xff, RZ, 0xc0, !PT ;  /* 0x000000ff1d1d7812 */ /* 0x008fc800078ec0ff */
[----:B------:R-:W-:-:S05]  /*392d0*/  F2FP.F16.E4M3.UNPACK_B R29, R29 ;  /* 0x0000001dff1d723e */ /* 0x000fca00020006ff */
[----:B------:R-:W-:-:S05]  /*392e0*/  HADD2.F32 R29, -RZ, R29.H0_H0 ;  /* 0x2000001dff1d7230 */ /* 0x000fca0000004100 */
[----:B------:R-:W-:-:S04]  /*392f0*/  FMUL R29, R29, UR9 ;  /* 0x000000091d1d7c20 */ /* 0x000fc80008400000 */
[----:B----4-:R-:W-:-:S05]  /*39300*/  FFMA R29, R43, UR8, R29 ;  /* 0x000000082b1d7c23 */ /* 0x010fca000800001d */
[----:B------:R-:W-:-:S05]  /*39310*/  F2FP.SATFINITE.E4M3.F32.PACK_AB_MERGE_C R29, RZ, R29, RZ ;  /* 0x0000001dff1d723e */ /* 0x000fca00048070ff */
[----:B------:R0:W-:Y:S02]  /*39320*/  @!P3 STG.E.U8 desc[UR26][R36.64+0x1], R29 ;  /* 0x0000011d2400b986 */ /* 0x0001e4000c10111a */
[----:B0-----:R-:W-:-:S06]  /*39330*/  PRMT R29, RZ, 0x7610, R29 ;  /* 0x00007610ff1d7816 */ /* 0x001fcc000000001d */
[----:B------:R-:W3:Y:S01]  /*39340*/  @!P6 LDG.E.U8 R29, desc[UR26][R30.64+0x8] ;  /* 0x0000081a1e1de981 */ /* 0x000ee2000c1e1100 */
[----:B------:R-:W-:-:S03]  /*39350*/  LOP3.LUT R5, R5, 0xdfffffff, RZ, 0xc0, !PT ;  /* 0xdfffffff05057812 */ /* 0x000fc600078ec0ff */
[----:B------:R-:W-:Y:S01]  /*39360*/  @!P1 STL.64 [R1+0xd8], R46 ;  /* 0x0000d82e01009387 */ /* 0x000fe20000100a00 */
[----:B------:R-:W-:Y:S02]  /*39370*/  @P1 LOP3.LUT R5, R5, 0x20000000, RZ, 0xfc, !PT ;  /* 0x2000000005051812 */ /* 0x000fe400078efcff */
[----:B------:R-:W-:Y:S01]  /*39380*/  LOP3.LUT P1, RZ, R2, 0x20000, RZ, 0xc0, !PT ;  /* 0x0002000002ff7812 */ /* 0x000fe2000782c0ff */
[----:B------:R-:W4:Y:S01]  /*39390*/  LDL.LU R43, [R1+0x8a4] ;  /* 0x0008a400012b7983 */ /* 0x000f220000300800 */
[----:B------:R-:W-:-:S13]  /*393a0*/  ISETP.LT.OR P5, PT, R26, 0xd2, !P2 ;  /* 0x000000d21a00780c */ /* 0x000fda00057a1670 */
[----:B------:R-:W0:Y:S01]  /*393b0*/  @!P5 LDC.64 R34, c[0x0][0x5c0] ;  /* 0x00017000ff22db82 */ /* 0x000e220000000a00 */
[----:B------:R-:W-:-:S04]  /*393c0*/  LOP3.LUT R5, R5, 0xefffffff, RZ, 0xc0, !PT ;  /* 0xefffffff05057812 */ /* 0x000fc800078ec0ff */
[----:B------:R-:W-:Y:S02]  /*393d0*/  @P5 LOP3.LUT R5, R5, 0x10000000, RZ, 0xfc, !PT ;  /* 0x1000000005055812 */ /* 0x000fe400078efcff */
[----:B0-----:R-:W-:-:S04]  /*393e0*/  @!P5 IADD3 R38, P3, P4, R16, R34, R7 ;  /* 0x000000221026d210 */ /* 0x001fc80007c7e007 */
[----:B------:R-:W-:-:S05]  /*393f0*/  @!P5 IADD3.X R39, R27, R35, R6, P3, P4 ;  /* 0x000000231b27d210 */ /* 0x000fca0001fe8406 */
[----:B------:R-:W-:Y:S01]  /*39400*/  @!P5 STL.64 [R1+0xc8], R38 ;  /* 0x0000c8260100d387 */ /* 0x000fe20000100a00 */
[----:B------:R-:W-:-:S13]  /*39410*/  ISETP.LT.OR P5, PT, R26, 0xd9, !P2 ;  /* 0x000000d91a00780c */ /* 0x000fda00057a1670 */
[----:B------:R-:W0:Y:S01]  /*39420*/  @!P5 LDC.64 R34, c[0x0][0x5c0] ;  /* 0x00017000ff22db82 */ /* 0x000e220000000a00 */
[----:B---3--:R-:W-:-:S04]  /*39430*/  LOP3.LUT R29, R29, 0xff, RZ, 0xc0, !PT ;  /* 0x000000ff1d1d7812 */ /* 0x008fc800078ec0ff */
[----:B------:R-:W-:-:S05]  /*39440*/  F2FP.F16.E4M3.UNPACK_B R29, R29 ;  /* 0x0000001dff1d723e */ /* 0x000fca00020006ff */
[----:B------:R-:W-:-:S05]  /*39450*/  HADD2.F32 R29, -RZ, R29.H0_H0 ;  /* 0x2000001dff1d7230 */ /* 0x000fca0000004100 */
[----:B------:R-:W-:-:S04]  /*39460*/  FMUL R29, R29, UR9 ;  /* 0x000000091d1d7c20 */ /* 0x000fc80008400000 */
[----:B--2---:R-:W-:Y:S01]  /*39470*/  FFMA R29, R13, UR8, R29 ;  /* 0x000000080d1d7c23 */ /* 0x004fe2000800001d */
[----:B0-----:R-:W-:Y:S01]  /*39480*/  @!P5 IADD3 R36, P3, P4, R16, R34, R7 ;  /* 0x000000221024d210 */ /* 0x001fe20007c7e007 */
[----:B------:R-:W2:Y:S03]  /*39490*/  LDL.LU R13, [R1+0x8a8] ;  /* 0x0008a800010d7983 */ /* 0x000ea60000300800 */
[----:B------:R-:W-:-:S05]  /*394a0*/  F2FP.SATFINITE.E4M3.F32.PACK_AB_MERGE_C R29, RZ, R29, RZ ;  /* 0x0000001dff1d723e */ /* 0x000fca00048070ff */
[----:B------:R0:W-:Y:S02]  /*394b0*/  @!P6 STG.E.U8 desc[UR26][R140.64+0x8], R29 ;  /* 0x0000081d8c00e986 */ /* 0x0001e4000c10111a */
[----:B0-----:R-:W-:-:S06]  /*394c0*/  PRMT R29, RZ, 0x7610, R29 ;  /* 0x00007610ff1d7816 */ /* 0x001fcc000000001d */
[----:B------:R-:W3:Y:S01]  /*394d0*/  @!P1 LDG.E.U8 R29, desc[UR26][R30.64+0x9] ;  /* 0x0000091a1e1d9981 */ /* 0x000ee2000c1e1100 */
[----:B------:R-:W-:Y:S02]  /*394e0*/  @!P5 IADD3.X R37, R27, R35, R6, P3, P4 ;  /* 0x000000231b25d210 */ /* 0x000fe40001fe8406 */
[----:B------:R-:W-:-:S03]  /*394f0*/  LOP3.LUT R5, R5, 0xf7ffffff, RZ, 0xc0, !PT ;  /* 0xf7ffffff05057812 */ /* 0x000fc600078ec0ff */
[----:B------:R0:W-:Y:S01]  /*39500*/  @!P5 STL.64 [R1+0xf0], R36 ;  /* 0x0000f0240100d387 */ /* 0x0001e20000100a00 */
[----:B------:R-:W-:Y:S02]  /*39510*/  @P5 LOP3.LUT R5, R5, 0x8000000, RZ, 0xfc, !PT ;  /* 0x0800000005055812 */ /* 0x000fe400078efcff */
[----:B------:R-:W-:-:S13]  /*39520*/  ISETP.LT.OR P5, PT, R26, 0xda, !P2 ;  /* 0x000000da1a00780c */ /* 0x000fda00057a1670 */
[----:B------:R-:W0:Y:S02]  /*39530*/  @!P5 LDC.64 R34, c[0x0][0x5c0] ;  /* 0x00017000ff22db82 */ /* 0x000e240000000a00 */
[----:B0-----:R-:W-:-:S04]  /*39540*/  @!P5 IADD3 R36, P3, P4, R16, R34, R7 ;  /* 0x000000221024d210 */ /* 0x001fc80007c7e007 */
[----:B------:R-:W-:Y:S02]  /*39550*/  @!P5 IADD3.X R37, R27, R35, R6, P3, P4 ;  /* 0x000000231b25d210 */ /* 0x000fe40001fe8406 */
[----:B------:R-:W-:-:S13]  /*39560*/  ISETP.LT.OR P4, PT, R26, 0x9, !P0 ;  /* 0x000000091a00780c */ /* 0x000fda0004781670 */
[----:B------:R-:W0:Y:S01]  /*39570*/  @!P4 LDC.64 R34, c[0x0][0x5c0] ;  /* 0x00017000ff22cb82 */ /* 0x000e220000000a00 */
[----:B------:R-:W-:Y:S01]  /*39580*/  LOP3.LUT R5, R5, 0xfbffffff, RZ, 0xc0, !PT ;  /* 0xfbffffff05057812 */ /* 0x000fe200078ec0ff */
[----:B------:R-:W-:Y:S03]  /*39590*/  @!P5 STL.64 [R1+0xf8], R36 ;  /* 0x0000f8240100d387 */ /* 0x000fe60000100a00 */
[----:B------:R-:W-:Y:S02]  /*395a0*/  @P5 LOP3.LUT R5, R5, 0x4000000, RZ, 0xfc, !PT ;  /* 0x0400000005055812 */ /* 0x000fe400078efcff */
        /* <DEDUP_REMOVED lines=8> */
[----:B-1----:R-:W-:-:S04]  /*39630*/  @!P4 IADD3 R29, P3, P5, R3, R16, R9 ;  /* 0x00000010031dc210 */ /* 0x002fc80007d7e009 */
[----:B------:R-:W-:Y:S02]  /*39640*/  @!P4 IADD3.X R36, R4, R27, R8, P3, P5 ;  /* 0x0000001b0424c210 */ /* 0x000fe40001fea408 */
[----:B0-----:R-:W-:Y:S02]  /*39650*/  @!P4 IADD3 R34, P3, R29, R34, RZ ;  /* 0x000000221d22c210 */ /* 0x001fe40007f7e0ff */
[----:B------:R-:W-:-:S06]  /*39660*/  PRMT R29, RZ, 0x7610, R29 ;  /* 0x00007610ff1d7816 */ /* 0x000fcc000000001d */
[----:B------:R-:W4:Y:S01]  /*39670*/  @!P4 LDG.E.U8 R29, desc[UR26][R32.64+0x8] ;  /* 0x0000081a201dc981 */ /* 0x000f22000c1e1100 */
[----:B------:R-:W-:Y:S01]  /*39680*/  @!P4 IMAD.X R35, R36, 0x1, R35, P3 ;  /* 0x000000012423c824 */ /* 0x000fe200018e0623 */
[C---:B------:R-:W-:Y:S02]  /*39690*/  ISETP.LT.OR P3, PT, R26.reuse, 0xa, !P0 ;  /* 0x0000000a1a00780c */ /* 0x040fe40004761670 */
[----:B------:R-:W-:-:S11]  /*396a0*/  ISETP.LT.OR P1, PT, R26, 0xe1, !P2 ;  /* 0x000000e11a00780c */ /* 0x000fd60005721670 */
[----:B------:R-:W0:Y:S01]  /*396b0*/  @!P3 LDC.64 R36, c[0x0][0x5c0] ;  /* 0x00017000ff24bb82 */ /* 0x000e220000000a00 */
[----:B----4-:R-:W-:-:S04]  /*396c0*/  LOP3.LUT R29, R29, 0xff, RZ, 0xc0, !PT ;  /* 0x000000ff1d1d7812 */ /* 0x010fc800078ec0ff */
[----:B------:R-:W-:-:S05]  /*396d0*/  F2FP.F16.E4M3.UNPACK_B R29, R29 ;  /* 0x0000001dff1d723e */ /* 0x000fca00020006ff */
[----:B------:R-:W-:-:S05]  /*396e0*/  HADD2.F32 R29, -RZ, R29.H0_H0 ;  /* 0x2000001dff1d7230 */ /* 0x000fca0000004100 */
[----:B------:R-:W-:-:S04]  /*396f0*/  FMUL R29, R29, UR9 ;  /* 0x000000091d1d7c20 */ /* 0x000fc80008400000 */
[----:B--2---:R-:W-:Y:S01]  /*39700*/  FFMA R29, R13, UR8, R29 ;  /* 0x000000080d1d7c23 */ /* 0x004fe2000800001d */
[----:B------:R-:W-:Y:S01]  /*39710*/  @!P3 IADD3 R38, P5, P6, R3, R16, R9 ;  /* 0x000000100326b210 */ /* 0x000fe20007ebe009 */
[----:B------:R-:W2:Y:S03]  /*39720*/  LDL.LU R13, [R1+0x8b0] ;  /* 0x0008b000010d7983 */ /* 0x000ea60000300800 */
[----:B------:R-:W-:-:S05]  /*39730*/  F2FP.SATFINITE.E4M3.F32.PACK_AB_MERGE_C R29, RZ, R29, RZ ;  /* 0x0000001dff1d723e */ /* 0x000fca00048070ff */
[----:B------:R1:W-:Y:S02]  /*39740*/  @!P4 STG.E.U8 desc[UR26][R34.64+0x8], R29 ;  /* 0x0000081d2200c986 */ /* 0x0003e4000c10111a */
[----:B-1----:R-:W-:Y:S01]  /*39750*/  PRMT R29, RZ, 0x7610, R29 ;  /* 0x00007610ff1d7816 */ /* 0x002fe2000000001d */
[----:B------:R-:W1:Y:S05]  /*39760*/  @!P1 LDC.64 R34, c[0x0][0x5c0] ;  /* 0x00017000ff229b82 */ /* 0x000e6a0000000a00 */
[----:B------:R-:W4:Y:S01]  /*39770*/  @!P3 LDG.E.U8 R29, desc[UR26][R32.64+0x9] ;  /* 0x0000091a201db981 */ /* 0x000f22000c1e1100 */
[----:B------:R-:W-:Y:S02]  /*39780*/  @!P3 IADD3.X R39, R4, R27, R8, P5, P6 ;  /* 0x0000001b0427b210 */ /* 0x000fe40002fec408 */
[----:B0-----:R-:W-:-:S05]  /*39790*/  @!P3 IADD3 R36, P4, R38, R36, RZ ;  /* 0x000000242624b210 */ /* 0x001fca0007f9e0ff */
[----:B------:R-:W-:Y:S01]  /*397a0*/  @!P3 IMAD.X R37, R39, 0x1, R37, P4 ;  /* 0x000000012725b824 */ /* 0x000fe200020e0625 */
[----:B-1----:R-:W-:-:S04]  /*397b0*/  @!P1 IADD3 R44, P5, P6, R16, R34, R7 ;  /* 0x00000022102c9210 */ /* 0x002fc80007ebe007 */
[----:B------:R-:W-:Y:S02]  /*397c0*/  @!P1 IADD3.X R45, R27, R35, R6, P5, P6 ;  /* 0x000000231b2d9210 */ /* 0x000fe40002fec406 */
        /* <DEDUP_REMOVED lines=266> */
[----:B------:R-:W-:Y:S02]  /*3a870*/  @!P5 IADD3.X R145, R27, R35, R6, P3, P4 ;  /* 0x000000231b91d210 */ /* 0x000fe40001fe8406 */
[----:B------:R-:W-:-:S13]  /*3a880*/  ISETP.LT.OR P5, PT, R26, 0x119, !P2 ;  /* 0x000001191a00780c */ /* 0x000fda00057a1670 */
[----:B------:R-:W0:Y:S01]  /*3a890*/  @!P5 LDC.64 R34, c[0x0][0x5c0] ;  /* 0x00017000ff22db82 */ /* 0x000e220000000a00 */
[----:B---3--:R-:W-:-:S04]  /*3a8a0*/  LOP3.LUT R29, R29, 0xff, RZ, 0xc0, !PT ;  /* 0x000000ff1d1d7812 */ /* 0x008fc800078ec0ff */
        /* <DEDUP_REMOVED lines=8> */
[----:B-1----:R-:W-:-:S06]  /*3a930*/  PRMT R29, RZ, 0x7610, R29 ;  /* 0x00007610ff1d7816 */ /* 0x002fcc000000001d */
[----:B------:R-:W3:Y:S01]  /*3a940*/  @!P1 LDG.E.U8 R29, desc[UR26][R30.64+0x29] ;  /* 0x0000291a1e1d9981 */ /* 0x000ee2000c1e1100 */
[----:B0-----:R-:W-:Y:S02]  /*3a950*/  @!P5 IADD3 R142, P3, P4, R16, R34, R7 ;  /* 0x00000022108ed210 */ /* 0x001fe40007c7e007 */
[----:B------:R-:W-:Y:S02]  /*3a960*/  @P5 LOP3.LUT R5, R5, 0x800, RZ, 0xfc, !PT ;  /* 0x0000080005055812 */ /* 0x000fe400078efcff */
[----:B------:R-:W-:Y:S02]  /*3a970*/  @!P5 IADD3.X R143, R27, R35, R6, P3, P4 ;  /* 0x000000231b8fd210 */ /* 0x000fe40001fe8406 */
[----:B------:R-:W-:-:S13]  /*3a980*/  ISETP.LT.OR P5, PT, R26, 0x11a, !P2 ;  /* 0x0000011a1a00780c */ /* 0x000fda00057a1670 */
[----:B------:R-:W0:Y:S02]  /*3a990*/  @!P5 LDC.64 R34, c[0x0][0x5c0] ;  /* 0x00017000ff22db82 */ /* 0x000e240000000a00 */
[----:B0-----:R-:W-:-:S04]  /*3a9a0*/  @!P5 IADD3 R140, P3, P4, R16, R34, R7 ;  /* 0x00000022108cd210 */ /* 0x001fc80007c7e007 */
[----:B------:R-:W-:Y:S02]  /*3a9b0*/  @!P5 IADD3.X R141, R27, R35, R6, P3, P4 ;  /* 0x000000231b8dd210 */ /* 0x000fe40001fe8406 */
[----:B------:R-:W-:-:S13]  /*3a9c0*/  ISETP.LT.OR P4, PT, R26, 0x29, !P0 ;  /* 0x000000291a00780c */ /* 0x000fda0004781670 */
[----:B------:R-:W0:Y:S01]  /*3a9d0*/  @!P4 LDC.64 R34, c[0x0][0x5c0] ;  /* 0x00017000ff22cb82 */ /* 0x000e220000000a00 */
[----:B------:R-:W-:-:S04]  /*3a9e0*/  LOP3.LUT R5, R5, 0xfffffbff, RZ, 0xc0, !PT ;  /* 0xfffffbff05057812 */ /* 0x000fc800078ec0ff */
        /* <DEDUP_REMOVED lines=45> */
[----:B0-----:R-:W-:-:S06]  /*3acc0*/  PRMT R29, RZ, 0x7610, R29 ;  /* 0x00007610ff1d7816 */ /* 0x001fcc000000001d */
[----:B------:R-:W4:Y:S01]  /*3acd0*/  @!P6 LDG.E.U8 R29, desc[UR26][R30.64+0x30] ;  /* 0x0000301a1e1de981 */ /* 0x000f22000c1e1100 */
[----:B------:R-:W-:Y:S02]  /*3ace0*/  @P1 LOP3.LUT R5, R5, 0x200, RZ, 0xfc, !PT ;  /* 0x0000020005051812 */ /* 0x000fe400078efcff */
[----:B------:R-:W-:Y:S02]  /*3acf0*/  LOP3.LUT P1, RZ, R2, 0x2000000, RZ, 0xc0, !PT ;  /* 0x0200000002ff7812 */ /* 0x000fe4000782c0ff */
        /* <DEDUP_REMOVED lines=18> */
[----:B------:R-:W4:Y:S01]  /*3ae20*/  @!P1 LDG.E.U8 R29, desc[UR26][R30.64+0x31] ;  /* 0x0000311a1e1d9981 */ /* 0x000f22000c1e1100 */
        /* <DEDUP_REMOVED lines=11> */
[----:B----4-:R-:W-:-:S04]  /*3aee0*/  LOP3.LUT R29, R29, 0xff, RZ, 0xc0, !PT ;  /* 0x000000ff1d1d7812 */ /* 0x010fc800078ec0ff */
[----:B------:R-:W-:-:S05]  /*3aef0*/  F2FP.F16.E4M3.UNPACK_B R29, R29 ;  /* 0x0000001dff1d723e */ /* 0x000fca00020006ff */
[----:B------:R-:W-:-:S05]  /*3af00*/  HADD2.F32 R29, -RZ, R29.H0_H0 ;  /* 0x2000001dff1d7230 */ /* 0x000fca0000004100 */
[----:B------:R-:W-:-:S04]  /*3af10*/  FMUL R29, R29, UR9 ;  /* 0x000000091d1d7c20 */ /* 0x000fc80008400000 */
[----:B---3--:R-:W-:-:S05]  /*3af20*/  FFMA R29, R43, UR8, R29 ;  /* 0x000000082b1d7c23 */ /* 0x008fca000800001d */
[----:B------:R-:W-:-:S05]  /*3af30*/  F2FP.SATFINITE.E4M3.F32.PACK_AB_MERGE_C R29, RZ, R29, RZ ;  /* 0x0000001dff1d723e */ /* 0x000fca00048070ff */
[----:B------:R1:W-:Y:S02]  /*3af40*/  @!P1 STG.E.U8 desc[UR26][R148.64+0x31], R29 ;  /* 0x0000311d94009986 */ /* 0x0003e4000c10111a */
[----:B-1----:R-:W-:-:S04]  /*3af50*/  @!P4 IADD3 R29, P3, P5, R3, R16, R9 ;  /* 0x00000010031dc210 */ /* 0x002fc80007d7e009 */
[----:B------:R-:W-:Y:S02]  /*3af60*/  @!P4 IADD3.X R36, R4, R27, R8, P3, P5 ;  /* 0x0000001b0424c210 */ /* 0x000fe40001fea408 */
[----:B0-----:R-:W-:Y:S02]  /*3af70*/  @!P4 IADD3 R34, P3, R29, R34, RZ ;  /* 0x000000221d22c210 */ /* 0x001fe40007f7e0ff */
[----:B------:R-:W-:-:S06]  /*3af80*/  PRMT R29, RZ, 0x7610, R29 ;  /* 0x00007610ff1d7816 */ /* 0x000fcc000000001d */
[----:B------:R-:W3:Y:S01]  /*3af90*/  @!P4 LDG.E.U8 R29, desc[UR26][R32.64+0x30] ;  /* 0x0000301a201dc981 */ /* 0x000ee2000c1e1100 */
[----:B------:R-:W-:Y:S01]  /*3afa0*/  @!P4 IMAD.X R35, R36, 0x1, R35, P3 ;  /* 0x000000012423c824 */ /* 0x000fe200018e0623 */
[C---:B------:R-:W-:Y:S02]  /*3afb0*/  ISETP.LT.OR P3, PT, R26.reuse, 0x32, !P0 ;  /* 0x000000321a00780c */ /* 0x040fe40004761670 */
[----:B------:R-:W-:Y:S04]  /*3afc0*/  STL [R1+0xed0], R129 ;  /* 0x000ed08101007387 */ /* 0x000fe80000100800 */
[----:B------:R-:W4:Y:S01]  /*3afd0*/  LDL.LU R43, [R1+0x8fc] ;  /* 0x0008fc00012b7983 */ /* 0x000f220000300800 */
[----:B------:R-:W-:-:S06]  /*3afe0*/  ISETP.LT.OR P1, PT, R26, 0x131, !P2 ;  /* 0x000001311a00780c */ /* 0x000fcc0005721670 */
[----:B------:R-:W0:Y:S01]  /*3aff0*/  @!P3 LDC.64 R36, c[0x0][0x5c0] ;  /* 0x00017000ff24bb82 */ /* 0x000e220000000a00 */
[----:B---3--:R-:W-:-:S04]  /*3b000*/  LOP3.LUT R29, R29, 0xff, RZ, 0xc0, !PT ;  /* 0x000000ff1d1d7812 */ /* 0x008fc800078ec0ff */
        /* <DEDUP_REMOVED lines=10> */
[----:B------:R-:W3:Y:S01]  /*3b0b0*/  @!P3 LDG.E.U8 R29, desc[UR26][R32.64+0x31] ;  /* 0x0000311a201db981 */ /* 0x000ee2000c1e1100 */
        /* <DEDUP_REMOVED lines=15> */
[----:B------:R-:W-:-:S04]  /*3b1b0*/  LOP3.LUT R5, R5, 0xffffffdf, RZ, 0xc0, !PT ;  /* 0xffffffdf05057812 */ /* 0x000fc800078ec0ff */
[----:B------:R-:W-:Y:S02]  /*3b1c0*/  @P1 LOP3.LUT R5, R5, 0x20, RZ, 0xfc, !PT ;  /* 0x0000002005051812 */ /* 0x000fe400078efcff */
[----:B------:R-:W-:Y:S01]  /*3b1d0*/  LOP3.LUT P1, RZ, R0, 0x8, RZ, 0xc0, !PT ;  /* 0x0000000800ff7812 */ /* 0x000fe2000782c0ff */
[----:B------:R-:W-:Y:S04]  /*3b1e0*/  STL [R1+0xec4], R122 ;  /* 0x000ec47a01007387 */ /* 0x000fe80000100800 */
[----:B------:R-:W-:Y:S04]  /*3b1f0*/  STL [R1+0xec0], R123 ;  /* 0x000ec07b01007387 */ /* 0x000fe80000100800 */
[----:B------:R-:W4:Y:S01]  /*3b200*/  LDL.LU R43, [R1+0x904] ;  /* 0x00090400012b7983 */ /* 0x000f220000300800 */
[----:B------:R-:W-:-:S13]  /*3b210*/  ISETP.LT.OR P5, PT, R26, 0x132, !P2 ;  /* 0x000001321a00780c */ /* 0x000fda00057a1670 */
[----:B------:R-:W0:Y:S01]  /*3b220*/  @!P5 LDC.64 R34, c[0x0][0x5c0] ;  /* 0x00017000ff22db82 */ /* 0x000e220000000a00 */
[----:B------:R-:W-:-:S04]  /*3b230*/  LOP3.LUT R5, R5, 0xffffffef, RZ, 0xc0, !PT ;  /* 0xffffffef05057812 */ /* 0x000fc800078ec0ff */
[----:B------:R-:W-:Y:S02]  /*3b240*/  @P5 LOP3.LUT R5, R5, 0x10, RZ, 0xfc, !PT ;  /* 0x0000001005055812 */ /* 0x000fe400078efcff */
[----:B0-----:R-:W-:Y:S02]  /*3b250*/  @!P5 IADD3 R120, P3, P4, R16, R34, R7 ;  /* 0x000000221078d210 */ /* 0x001fe40007c7e007 */
[----:B---3--:R-:W-:-:S04]  /*3b260*/  LOP3.LUT R29, R29, 0xff, RZ, 0xc0, !PT ;  /* 0x000000ff1d1d7812 */ /* 0x008fc800078ec0ff */
[----:B------:R-:W-:-:S05]  /*3b270*/  F2FP.F16.E4M3.UNPACK_B R29, R29 ;  /* 0x0000001dff1d723e */ /* 0x000fca00020006ff */
[----:B------:R-:W-:-:S05]  /*3b280*/  HADD2.F32 R29, -RZ, R29.H0_H0 ;  /* 0x2000001dff1d7230 */ /* 0x000fca0000004100 */
[----:B------:R-:W-:-:S04]  /*3b290*/  FMUL R29, R29, UR9 ;  /* 0x000000091d1d7c20 */ /* 0x000fc80008400000 */
[----:B--2---:R-:W-:-:S05]  /*3b2a0*/  FFMA R29, R13, UR8, R29 ;  /* 0x000000080d1d7c23 */ /* 0x004fca000800001d */
[----:B------:R-:W-:-:S05]  /*3b2b0*/  F2FP.SATFINITE.E4M3.F32.PACK_AB_MERGE_C R29, RZ, R29, RZ ;  /* 0x0000001dff1d723e */ /* 0x000fca00048070ff */
[----:B------:R0:W-:Y:S02]  /*3b2c0*/  @!P6 STG.E.U8 desc[UR26][R90.64+0x38], R29 ;  /* 0x0000381d5a00e986 */ /* 0x0001e4000c10111a */
[----:B0-----:R-:W-:-:S06]  /*3b2d0*/  PRMT R29, RZ, 0x7610, R29 ;  /* 0x00007610ff1d7816 */ /* 0x001fcc000000001d */
[----:B------:R-:W2:Y:S01]  /*3b2e0*/  @!P1 LDG.E.U8 R29, desc[UR26][R30.64+0x39] ;  /* 0x0000391a1e1d9981 */ /* 0x000ea2000c1e1100 */
[----:B------:R-:W-:Y:S02]  /*3b2f0*/  @!P5 IADD3.X R121, R27, R35, R6, P3, P4 ;  /* 0x000000231b79d210 */ /* 0x000fe40001fe8406 */
[----:B------:R-:W-:-:S13]  /*3b300*/  ISETP.LT.OR P5, PT, R26, 0x139, !P2 ;  /* 0x000001391a00780c */ /* 0x000fda00057a1670 */
[----:B------:R-:W0:Y:S01]  /*3b310*/  @!P5 LDC.64 R34, c[0x0][0x5c0] ;  /* 0x00017000ff22db82 */ /* 0x000e220000000a00 */
[----:B------:R-:W-:-:S04]  /*3b320*/  LOP3.LUT R5, R5, 0xfffffff7, RZ, 0xc0, !PT ;  /* 0xfffffff705057812 */ /* 0x000fc800078ec0ff */
[----:B------:R-:W-:Y:S02]  /*3b330*/  @P5 LOP3.LUT R5, R5, 0x8, RZ, 0xfc, !PT ;  /* 0x0000000805055812 */ /* 0x000fe400078efcff */
[----:B0-----:R-:W-:-:S04]  /*3b340*/  @!P5 IADD3 R118, P3, P4, R16, R34, R7 ;  /* 0x000000221076d210 */ /* 0x001fc80007c7e007 */
        /* <DEDUP_REMOVED lines=8> */
[----:B------:R-:W-:Y:S01]  /*3b3d0*/  @P5 LOP3.LUT R5, R5, 0x4, RZ, 0xfc, !PT ;  /* 0x0000000405055812 */ /* 0x000fe200078efcff */
[----:B------:R-:W-:Y:S04]  /*3b3e0*/  STL [R1+0xecc], R120 ;  /* 0x000ecc7801007387 */ /* 0x000fe80000100800 */
[----:B------:R-:W-:Y:S04]  /*3b3f0*/  STL [R1+0xec8], R121 ;  /* 0x000ec87901007387 */ /* 0x000fe80000100800 */
[----:B------:R-:W3:Y:S01]  /*3b400*/  LDL.LU R13, [R1+0x908] ;  /* 0x00090800010d7983 */ /* 0x000ee20000300800 */
[----:B--2---:R-:W-:-:S04]  /*3b410*/  LOP3.LUT R29, R29, 0xff, RZ, 0xc0, !PT ;  /* 0x000000ff1d1d7812 */ /* 0x004fc800078ec0ff */
[----:B------:R-:W-:-:S05]  /*3b420*/  F2FP.F16.E4M3.UNPACK_B R29, R29 ;  /* 0x0000001dff1d723e */ /* 0x000fca00020006ff */
[----:B------:R-:W-:-:S05]  /*3b430*/  HADD2.F32 R29, -RZ, R29.H0_H0 ;  /* 0x2000001dff1d7230 */ /* 0x000fca0000004100 */
[----:B------:R-:W-:-:S04]  /*3b440*/  FMUL R29, R29, UR9 ;  /* 0x000000091d1d7c20 */ /* 0x000fc80008400000 */
[----:B----4-:R-:W-:-:S05]  /*3b450*/  FFMA R29, R43, UR8, R29 ;  /* 0x000000082b1d7c23 */ /* 0x010fca000800001d */
[----:B------:R-:W-:-:S05]  /*3b460*/  F2FP.SATFINITE.E4M3.F32.PACK_AB_MERGE_C R29, RZ, R29, RZ ;  /* 0x0000001dff1d723e */ /* 0x000fca00048070ff */
[----:B------:R1:W-:Y:S02]  /*3b470*/  @!P1 STG.E.U8 desc[UR26][R48.64+0x39], R29 ;  /* 0x0000391d30009986 */ /* 0x0003e4000c10111a */
[----:B-1----:R-:W-:-:S04]  /*3b480*/  @!P4 IADD3 R29, P3, P5, R3, R16, R9 ;  /* 0x00000010031dc210 */ /* 0x002fc80007d7e009 */
[----:B------:R-:W-:Y:S02]  /*3b490*/  @!P4 IADD3.X R36, R4, R27, R8, P3, P5 ;  /* 0x0000001b0424c210 */ /* 0x000fe40001fea408 */
[----:B0-----:R-:W-:Y:S02]  /*3b4a0*/  @!P4 IADD3 R34, P3, R29, R34, RZ ;  /* 0x000000221d22c210 */ /* 0x001fe40007f7e0ff */
[----:B------:R-:W-:-:S06]  /*3b4b0*/  PRMT R29, RZ, 0x7610, R29 ;  /* 0x00007610ff1d7816 */ /* 0x000fcc000000001d */
[----:B------:R-:W2:Y:S01]  /*3b4c0*/  @!P4 LDG.E.U8 R29, desc[UR26][R32.64+0x38] ;  /* 0x0000381a201dc981 */ /* 0x000ea2000c1e1100 */
[----:B------:R-:W-:Y:S01]  /*3b4d0*/  @!P4 IMAD.X R35, R36, 0x1, R35, P3 ;  /* 0x000000012423c824 */ /* 0x000fe200018e0623 */
[C---:B------:R-:W-:Y:S02]  /*3b4e0*/  ISETP.LT.OR P3, PT, R26.reuse, 0x3a, !P0 ;  /* 0x0000003a1a00780c */ /* 0x040fe40004761670 */
[----:B------:R-:W-:Y:S04]  /*3b4f0*/  STL [R1+0xeb8], R118 ;  /* 0x000eb87601007387 */ /* 0x000fe80000100800 */
[----:B------:R-:W-:Y:S04]  /*3b500*/  STL [R1+0xeb4], R119 ;  /* 0x000eb47701007387 */ /* 0x000fe80000100800 */
[----:B------:R-:W-:Y:S01]  /*3b510*/  STL [R1+0xebc], R117 ;  /* 0x000ebc7501007387 */ /* 0x000fe20000100800 */
[----:B------:R-:W-:-:S02]  /*3b520*/  ISETP.LT.OR P1, PT, R26, 0x141, !P2 ;  /* 0x000001411a00780c */ /* 0x000fc40005721670 */
[----:B------:R-:W0:Y:S01]  /*3b530*/  @!P3 LDC.64 R36, c[0x0][0x5c0] ;  /* 0x00017000ff24bb82 */ /* 0x000e220000000a00 */
[----:B------:R-:W4:Y:S01]  /*3b540*/  LDL.LU R43, [R1+0x90c] ;  /* 0x00090c00012b7983 */ /* 0x000f220000300800 */
[----:B--2---:R-:W-:-:S04]  /*3b550*/  LOP3.LUT R29, R29, 0xff, RZ, 0xc0, !PT ;  /* 0x000000ff1d1d7812 */ /* 0x004fc800078ec0ff */
[----:B------:R-:W-:-:S05]  /*3b560*/  F2FP.F16.E4M3.UNPACK_B R29, R29 ;  /* 0x0000001dff1d723e */ /* 0x000fca00020006ff */
[----:B------:R-:W-:-:S05]  /*3b570*/  HADD2.F32 R29, -RZ, R29.H0_H0 ;  /* 0x2000001dff1d7230 */ /* 0x000fca0000004100 */
[----:B------:R-:W-:-:S04]  /*3b580*/  FMUL R29, R29, UR9 ;  /* 0x000000091d1d7c20 */ /* 0x000fc80008400000 */
[----:B---3--:R-:W-:Y:S01]  /*3b590*/  FFMA R29, R13, UR8, R29 ;  /* 0x000000080d1d7c23 */ /* 0x008fe2000800001d */
        /* <DEDUP_REMOVED lines=17> */
[----:B----4-:R-:W-:Y:S01]  /*3b6b0*/  FFMA R29, R43, UR8, R29 ;  /* 0x000000082b1d7c23 */ /* 0x010fe2000800001d */
        /* <DEDUP_REMOVED lines=242> */
[----:B----4-:R-:W-:-:S04]  /*3c5e0*/  LOP3.LUT R29, R29, 0xff, RZ, 0xc0, !PT ;  /* 0x000000ff1d1d7812 */ /* 0x010fc800078ec0ff */
[----:B------:R-:W-:-:S05]  /*3c5f0*/  F2FP.F16.E4M3.UNPACK_B R29, R29 ;  /* 0x0000001dff1d723e */ /* 0x000fca00020006ff */
[----:B------:R-:W-:-:S05]  /*3c600*/  HADD2.F32 R29, -RZ, R29.H0_H0 ;  /* 0x2000001dff1d7230 */ /* 0x000fca0000004100 */
[----:B------:R-:W-:-:S04]  /*3c610*/  FMUL R29, R29, UR9 ;  /* 0x000000091d1d7c20 */ /* 0x000fc80008400000 */
[----:B--2---:R-:W-:Y:S01]  /*3c620*/  FFMA R29, R13, UR8, R29 ;  /* 0x000000080d1d7c23 */ /* 0x004fe2000800001d */
[----:B------:R-:W-:Y:S01]  /*3c630*/  ISETP.LT.OR P5, PT, R26, 0x172, !P2 ;  /* 0x000001721a00780c */ /* 0x000fe200057a1670 */
[----:B------:R-:W2:Y:S03]  /*3c640*/  LDL.LU R13, [R1+0x948] ;  /* 0x00094800010d7983 */ /* 0x000ea60000300800 */
[----:B------:R-:W-:-:S05]  /*3c650*/  F2FP.SATFINITE.E4M3.F32.PACK_AB_MERGE_C R29, RZ, R29, RZ ;  /* 0x0000001dff1d723e */ /* 0x000fca00048070ff */
[----:B------:R0:W-:Y:S04]  /*3c660*/  @!P6 STG.E.U8 desc[UR26][R96.64+0x58], R29 ;  /* 0x0000581d6000e986 */ /* 0x0001e8000c10111a */
[----:B------:R-:W1:Y:S01]  /*3c670*/  @!P5 LDC.64 R34, c[0x0][0x5c0] ;  /* 0x00017000ff22db82 */ /* 0x000e620000000a00 */
[----:B0-----:R-:W-:-:S06]  /*3c680*/  PRMT R29, RZ, 0x7610, R29 ;  /* 0x00007610ff1d7816 */ /* 0x001fcc000000001d */
[----:B------:R-:W4:Y:S01]  /*3c690*/  @!P1 LDG.E.U8 R29, desc[UR26][R30.64+0x59] ;  /* 0x0000591a1e1d9981 */ /* 0x000f22000c1e1100 */
[----:B------:R-:W-:-:S04]  /*3c6a0*/  LOP3.LUT R2, R2, 0xffefffff, RZ, 0xc0, !PT ;  /* 0xffefffff02027812 */ /* 0x000fc800078ec0ff */
[----:B------:R-:W-:Y:S02]  /*3c6b0*/  @P5 LOP3.LUT R2, R2, 0x100000, RZ, 0xfc, !PT ;  /* 0x0010000002025812 */ /* 0x000fe400078efcff */
[----:B-1----:R-:W-:-:S04]  /*3c6c0*/  @!P5 IADD3 R74, P3, P4, R16, R34, R7 ;  /* 0x00000022104ad210 */ /* 0x002fc80007c7e007 */
[----:B------:R-:W-:Y:S02]  /*3c6d0*/  @!P5 IADD3.X R75, R27, R35, R6, P3, P4 ;  /* 0x000000231b4bd210 */ /* 0x000fe40001fe8406 */
[----:B------:R-:W-:Y:S02]  /*3c6e0*/  ISETP.LT.OR P5, PT, R26, 0x59, !P0 ;  /* 0x000000591a00780c */ /* 0x000fe400047a1670 */
[----:B----4-:R-:W-:-:S04]  /*3c6f0*/  LOP3.LUT R29, R29, 0xff, RZ, 0xc0, !PT ;  /* 0x000000ff1d1d7812 */ /* 0x010fc800078ec0ff */
[----:B------:R-:W-:-:S05]  /*3c700*/  F2FP.F16.E4M3.UNPACK_B R29, R29 ;  /* 0x0000001dff1d723e */ /* 0x000fca00020006ff */
[----:B------:R-:W-:-:S05]  /*3c710*/  HADD2.F32 R29, -RZ, R29.H0_H0 ;  /* 0x2000001dff1d7230 */ /* 0x000fca0000004100 */
[----:B------:R-:W-:-:S04]  /*3c720*/  FMUL R29, R29, UR9 ;  /* 0x000000091d1d7c20 */ /* 0x000fc80008400000 */
[----:B---3--:R-:W-:Y:S01]  /*3c730*/  FFMA R29, R43, UR8, R29 ;  /* 0x000000082b1d7c23 */ /* 0x008fe2000800001d */
[----:B------:R-:W-:Y:S01]  /*3c740*/  ISETP.LT.OR P2, PT, R26, 0x179, !P2 ;  /* 0x000001791a00780c */ /* 0x000fe20005741670 */
[----:B------:R-:W3:Y:S03]  /*3c750*/  LDL.LU R43, [R1+0x94c] ;  /* 0x00094c00012b7983 */ /* 0x000ee60000300800 */
[----:B------:R-:W-:-:S05]  /*3c760*/  F2FP.SATFINITE.E4M3.F32.PACK_AB_MERGE_C R29, RZ, R29, RZ ;  /* 0x0000001dff1d723e */ /* 0x000fca00048070ff */
[----:B------:R0:W-:Y:S04]  /*3c770*/  @!P1 STG.E.U8 desc[UR26][R94.64+0x59], R29 ;  /* 0x0000591d5e009986 */ /* 0x0001e8000c10111a */
[----:B------:R-:W1:Y:S01]  /*3c780*/  @!P2 LDC.64 R34, c[0x0][0x5c0] ;  /* 0x00017000ff22ab82 */ /* 0x000e620000000a00 */
[----:B0-----:R-:W-:-:S06]  /*3c790*/  PRMT R29, RZ, 0x7610, R29 ;  /* 0x00007610ff1d7816 */ /* 0x001fcc000000001d */
[----:B------:R-:W4:Y:S01]  /*3c7a0*/  @!P5 LDG.E.U8 R29, desc[UR26][R32.64+0x58] ;  /* 0x0000581a201dd981 */ /* 0x000f22000c1e1100 */
[----:B-1----:R-:W-:-:S04]  /*3c7b0*/  @!P2 IADD3 R72, P3, P4, R16, R34, R7 ;  /* 0x000000221048a210 */ /* 0x002fc80007c7e007 */
[----:B------:R-:W-:Y:S02]  /*3c7c0*/  @!P2 IADD3.X R73, R27, R35, R6, P3, P4 ;  /* 0x000000231b49a210 */ /* 0x000fe40001fe8406 */
[----:B------:R-:W0:Y:S01]  /*3c7d0*/  @!P5 LDC.64 R34, c[0x0][0x5c0] ;  /* 0x00017000ff22db82 */ /* 0x000e220000000a00 */
[----:B------:R-:W-:-:S04]  /*3c7e0*/  @!P5 IADD3 R36, P3, P4, R3, R16, R9 ;  /* 0x000000100324d210 */ /* 0x000fc80007c7e009 */
[----:B------:R-:W-:Y:S02]  /*3c7f0*/  @!P5 IADD3.X R37, R4, R27, R8, P3, P4 ;  /* 0x0000001b0425d210 */ /* 0x000fe40001fe8408 */
[----:B------:R-:W-:-:S13]  /*3c800*/  ISETP.LT.OR P3, PT, R26, 0x5a, !P0 ;  /* 0x0000005a1a00780c */ /* 0x000fda0004761670 */
[----:B------:R-:W-:-:S04]  /*3c810*/  @!P3 IADD3 R38, P4, P6, R3, R16, R9 ;  /* 0x000000100326b210 */ /* 0x000fc80007e9e009 */
[----:B------:R-:W-:Y:S02]  /*3c820*/  @!P3 IADD3.X R39, R4, R27, R8, P4, P6 ;  /* 0x0000001b0427b210 */ /* 0x000fe400027ec408 */
[----:B0-----:R-:W-:-:S05]  /*3c830*/  @!P5 IADD3 R34, P4, R36, R34, RZ ;  /* 0x000000222422d210 */ /* 0x001fca0007f9e0ff */
[----:B------:R-:W-:Y:S01]  /*3c840*/  @!P5 IMAD.X R35, R37, 0x1, R35, P4 ;  /* 0x000000012523d824 */ /* 0x000fe200020e0623 */
[----:B----4-:R-:W-:-:S04]  /*3c850*/  LOP3.LUT R29, R29, 0xff, RZ, 0xc0, !PT ;  /* 0x000000ff1d1d7812 */ /* 0x010fc800078ec0ff */
[----:B------:R-:W-:-:S05]  /*3c860*/  F2FP.F16.E4M3.UNPACK_B R29, R29 ;  /* 0x0000001dff1d723e */ /* 0x000fca00020006ff */
[----:B------:R-:W-:-:S05]  /*3c870*/  HADD2.F32 R29, -RZ, R29.H0_H0 ;  /* 0x2000001dff1d7230 */ /* 0x000fca0000004100 */
[----:B------:R-:W-:-:S04]  /*3c880*/  FMUL R29, R29, UR9 ;  /* 0x000000091d1d7c20 */ /* 0x000fc80008400000 */
[----:B--2---:R-:W-:Y:S01]  /*3c890*/  FFMA R29, R13, UR8, R29 ;  /* 0x000000080d1d7c23 */ /* 0x004fe2000800001d */
[----:B------:R-:W-:Y:S01]  /*3c8a0*/  ISETP.LT.OR P4, PT, R26, 0x61, !P0 ;  /* 0x000000611a00780c */ /* 0x000fe20004781670 */
[----:B------:R-:W2:Y:S03]  /*3c8b0*/  LDL.LU R13, [R1+0x950] ;  /* 0x00095000010d7983 */ /* 0x000ea60000300800 */
[----:B------:R-:W-:Y:S01]  /*3c8c0*/  F2FP.SATFINITE.E4M3.F32.PACK_AB_MERGE_C R29, RZ, R29, RZ ;  /* 0x0000001dff1d723e */ /* 0x000fe200048070ff */
[----:B------:R-:W4:Y:S04]  /*3c8d0*/  LDL.LU R69, [R1+0x954] ;  /* 0x0009540001457983 */ /* 0x000f280000300800 */
[----:B------:R0:W-:Y:S02]  /*3c8e0*/  @!P5 STG.E.U8 desc[UR26][R34.64+0x58], R29 ;  /* 0x0000581d2200d986 */ /* 0x0001e4000c10111a */
[----:B0-----:R-:W-:Y:S01]  /*3c8f0*/  PRMT R29, RZ, 0x7610, R29 ;  /* 0x00007610ff1d7816 */ /* 0x001fe2000000001d */
[----:B------:R-:W0:Y:S05]  /*3c900*/  @!P3 LDC.64 R34, c[0x0][0x5c0] ;  /* 0x00017000ff22bb82 */ /* 0x000e2a0000000a00 */
[----:B------:R-:W3:Y:S01]  /*3c910*/  @!P3 LDG.E.U8 R29, desc[UR26][R32.64+0x59] ;  /* 0x0000591a201db981 */ /* 0x000ee2000c1e1100 */
[----:B------:R-:W-:-:S02]  /*3c920*/  @!P4 IADD3 R36, P1, P6, R3, R16, R9 ;  /* 0x000000100324c210 */ /* 0x000fc40007e3e009 */
[----:B------:R-:W-:Y:S02]  /*3c930*/  LOP3.LUT R14, R14, 0xfbffffff, RZ, 0xc0, !PT ;  /* 0xfbffffff0e0e7812 */ /* 0x000fe400078ec0ff */
[----:B------:R-:W-:Y:S02]  /*3c940*/  @!P4 IADD3.X R37, R4, R27, R8, P1, P6 ;  /* 0x0000001b0425c210 */ /* 0x000fe40000fec408 */
[----:B------:R-:W-:Y:S02]  /*3c950*/  @P2 LOP3.LUT R14, R14, 0x4000000, RZ, 0xfc, !PT ;  /* 0x040000000e0e2812 */ /* 0x000fe400078efcff */
[----:B------:R-:W-:Y:S02]  /*3c960*/  LOP3.LUT P2, RZ, R10, 0x20, RZ, 0xc0, !PT ;  /* 0x000000200aff7812 */ /* 0x000fe4000784c0ff */
[----:B0-----:R-:W-:-:S05]  /*3c970*/  @!P3 IADD3 R34, P1, R38, R34, RZ ;  /* 0x000000222622b210 */ /* 0x001fca0007f3e0ff */
[----:B------:R-:W-:Y:S01]  /*3c980*/  @!P3 IMAD.X R35, R39, 0x1, R35, P1 ;  /* 0x000000012723b824 */ /* 0x000fe200008e0623 */
[----:B---3--:R-:W-:-:S04]  /*3c990*/  LOP3.LUT R29, R29, 0xff, RZ, 0xc0, !PT ;  /* 0x000000ff1d1d7812 */ /* 0x008fc800078ec0ff */
[----:B------:R-:W-:-:S05]  /*3c9a0*/  F2FP.F16.E4M3.UNPACK_B R29, R29 ;  /* 0x0000001dff1d723e */ /* 0x000fca00020006ff */
[----:B------:R-:W-:-:S05]  /*3c9b0*/  HADD2.F32 R29, -RZ, R29.H0_H0 ;  /* 0x2000001dff1d7230 */ /* 0x000fca0000004100 */
[----:B------:R-:W-:-:S04]  /*3c9c0*/  FMUL R29, R29, UR9 ;  /* 0x000000091d1d7c20 */ /* 0x000fc80008400000 */
[----:B------:R-:W-:-:S05]  /*3c9d0*/  FFMA R29, R43, UR8, R29 ;  /* 0x000000082b1d7c23 */ /* 0x000fca000800001d */
[----:B------:R-:W-:-:S05]  /*3c9e0*/  F2FP.SATFINITE.E4M3.F32.PACK_AB_MERGE_C R29, RZ, R29, RZ ;  /* 0x0000001dff1d723e */ /* 0x000fca00048070ff */
[----:B------:R0:W-:Y:S02]  /*3c9f0*/  @!P3 STG.E.U8 desc[UR26][R34.64+0x59], R29 ;  /* 0x0000591d2200b986 */ /* 0x0001e4000c10111a */
[----:B0-----:R-:W-:-:S06]  /*3ca00*/  PRMT R29, RZ, 0x7610, R29 ;  /* 0x00007610ff1d7816 */ /* 0x001fcc000000001d */
[----:B------:R-:W3:Y:S01]  /*3ca10*/  @!P2 LDG.E.U8 R29, desc[UR26][R30.64+0x60] ;  /* 0x0000601a1e1da981 */ /* 0x000ee2000c1e1100 */
[----:B------:R-:W-:Y:S02]  /*3ca20*/  LOP3.LUT P1, RZ, R10, 0x40, RZ, 0xc0, !PT ;  /* 0x000000400aff7812 */ /* 0x000fe4000782c0ff */
[----:B---3--:R-:W-:-:S04]  /*3ca30*/  LOP3.LUT R29, R29, 0xff, RZ, 0xc0, !PT ;  /* 0x000000ff1d1d7812 */ /* 0x008fc800078ec0ff */
[----:B------:R-:W-:-:S05]  /*3ca40*/  F2FP.F16.E4M3.UNPACK_B R29, R29 ;  /* 0x0000001dff1d723e */ /* 0x000fca00020006ff */
[----:B------:R-:W-:-:S05]  /*3ca50*/  HADD2.F32 R29, -RZ, R29.H0_H0 ;  /* 0x2000001dff1d7230 */ /* 0x000fca0000004100 */
[----:B------:R-:W-:-:S04]  /*3ca60*/  FMUL R29, R29, UR9 ;  /* 0x000000091d1d7c20 */ /* 0x000fc80008400000 */
[----:B--2---:R-:W-:Y:S01]  /*3ca70*/  FFMA R29, R13, UR8, R29 ;  /* 0x000000080d1d7c23 */ /* 0x004fe2000800001d */
[----:B------:R-:W-:Y:S01]  /*3ca80*/  ISETP.LT.OR P6, PT, R26, 0x62, !P0 ;  /* 0x000000621a00780c */ /* 0x000fe200047c1670 */
[----:B------:R-:W2:Y:S03]  /*3ca90*/  LDL.LU R13, [R1+0x958] ;  /* 0x00095800010d7983 */ /* 0x000ea60000300800 */
[----:B------:R-:W-:-:S05]  /*3caa0*/  F2FP.SATFINITE.E4M3.F32.PACK_AB_MERGE_C R29, RZ, R29, RZ ;  /* 0x0000001dff1d723e */ /* 0x000fca00048070ff */
[----:B------:R0:W-:Y:S02]  /*3cab0*/  @!P2 STG.E.U8 desc[UR26][R158.64+0x60], R29 ;  /* 0x0000601d9e00a986 */ /* 0x0001e4000c10111a */
[----:B0-----:R-:W-:-:S06]  /*3cac0*/  PRMT R29, RZ, 0x7610, R29 ;  /* 0x00007610ff1d7816 */ /* 0x001fcc000000001d */
[----:B------:R-:W3:Y:S01]  /*3cad0*/  @!P1 LDG.E.U8 R29, desc[UR26][R30.64+0x61] ;  /* 0x0000611a1e1d9981 */ /* 0x000ee2000c1e1100 */
[----:B------:R-:W-:-:S04]  /*3cae0*/  LOP3.LUT R28, R28, 0xffffffdf, RZ, 0xc0, !PT ;  /* 0xffffffdf1c1c7812 */ /* 0x000fc800078ec0ff */
[----:B------:R-:W-:Y:S02]  /*3caf0*/  @P4 LOP3.LUT R28, R28, 0x20, RZ, 0xfc, !PT ;  /* 0x000000201c1c4812 */ /* 0x000fe400078efcff */
[----:B------:R-:W-:-:S04]  /*3cb00*/  @!P6 IADD3 R38, P4, P5, R3, R16, R9 ;  /* 0x000000100326e210 */ /* 0x000fc80007d9e009 */
[----:B------:R-:W-:Y:S02]  /*3cb10*/  @!P6 IADD3.X R40, R4, R27, R8, P4, P5 ;  /* 0x0000001b0428e210 */ /* 0x000fe400027ea408 */
[----:B------:R-:W-:-:S13]  /*3cb20*/  ISETP.LT.OR P5, PT, R26, 0x69, !P0 ;  /* 0x000000691a00780c */ /* 0x000fda00047a1670 */
[----:B------:R-:W-:-:S04]  /*3cb30*/  @!P5 IADD3 R39, P4, P3, R3, R16, R9 ;  /* 0x000000100327d210 */ /* 0x000fc80007b9e009 */
[----:B------:R-:W-:Y:S02]  /*3cb40*/  @!P5 IADD3.X R41, R4, R27, R8, P4, P3 ;  /* 0x0000001b0429d210 */ /* 0x000fe400027e6408 */
[----:B------:R-:W-:Y:S02]  /*3cb50*/  ISETP.LT.OR P3, PT, R26, 0x6a, !P0 ;  /* 0x0000006a1a00780c */ /* 0x000fe40004761670 */
[----:B------:R-:W-:-:S04]  /*3cb60*/  LOP3.LUT R28, R28, 0xfffffff7, RZ, 0xc0, !PT ;  /* 0xfffffff71c1c7812 */ /* 0x000fc800078ec0ff */
[----:B------:R-:W-:-:S07]  /*3cb70*/  @P5 LOP3.LUT R28, R28, 0x8, RZ, 0xfc, !PT ;  /* 0x000000081c1c5812 */ /* 0x000fce00078efcff */
[----:B------:R-:W-:-:S04]  /*3cb80*/  @!P3 IADD3 R42, P5, P4, R3, R16, R9 ;  /* 0x00000010032ab210 */ /* 0x000fc80007cbe009 */
[----:B------:R-:W-:Y:S02]  /*3cb90*/  @!P3 IADD3.X R43, R4, R27, R8, P5, P4 ;  /* 0x0000001b042bb210 */ /* 0x000fe40002fe8408 */
[----:B------:R-:W-:Y:S02]  /*3cba0*/  LOP3.LUT P4, RZ, R28, 0x20, RZ, 0xc0, !PT ;  /* 0x000000201cff7812 */ /* 0x000fe4000788c0ff */
[----:B---3--:R-:W-:-:S11]  /*3cbb0*/  LOP3.LUT R29, R29, 0xff, RZ, 0xc0, !PT ;  /* 0x000000ff1d1d7812 */ /* 0x008fd600078ec0ff */
[----:B------:R-:W0:Y:S01]  /*3cbc0*/  @!P4 LDC.64 R34, c[0x0][0x5c0] ;  /* 0x00017000ff22cb82 */ /* 0x000e220000000a00 */
[----:B------:R-:W-:-:S05]  /*3cbd0*/  F2FP.F16.E4M3.UNPACK_B R29, R29 ;  /* 0x0000001dff1d723e */ /* 0x000fca00020006ff */
[----:B------:R-:W-:-:S05]  /*3cbe0*/  HADD2.F32 R29, -RZ, R29.H0_H0 ;  /* 0x2000001dff1d7230 */ /* 0x000fca0000004100 */
[----:B------:R-:W-:-:S04]  /*3cbf0*/  FMUL R29, R29, UR9 ;  /* 0x000000091d1d7c20 */ /* 0x000fc80008400000 */
[----:B----4-:R-:W-:Y:S01]  /*3cc00*/  FFMA R29, R69, UR8, R29 ;  /* 0x00000008451d7c23 */ /* 0x010fe2000800001d */
[----:B------:R-:W-:Y:S01]  /*3cc10*/  ISETP.LT.OR P5, PT, R26, 0x71, !P0 ;  /* 0x000000711a00780c */ /* 0x000fe200047a1670 */
[----:B------:R-:W3:Y:S03]  /*3cc20*/  LDL.LU R69, [R1+0x95c] ;  /* 0x00095c0001457983 */ /* 0x000ee60000300800 */
[----:B------:R-:W-:-:S05]  /*3cc30*/  F2FP.SATFINITE.E4M3.F32.PACK_AB_MERGE_C R29, RZ, R29, RZ ;  /* 0x0000001dff1d723e */ /* 0x000fca00048070ff */
[----:B------:R1:W-:Y:S02]  /*3cc40*/  @!P1 STG.E.U8 desc[UR26][R160.64+0x61], R29 ;  /* 0x0000611da0009986 */ /* 0x0003e4000c10111a */
[----:B-1----:R-:W-:-:S06]  /*3cc50*/  PRMT R29, RZ, 0x7610, R29 ;  /* 0x00007610ff1d7816 */ /* 0x002fcc000000001d */
[----:B------:R-:W4:Y:S01]  /*3cc60*/  @!P4 LDG.E.U8 R29, desc[UR26][R32.64+0x60] ;  /* 0x0000601a201dc981 */ /* 0x000f22000c1e1100 */
[----:B------:R-:W-:-:S04]  /*3cc70*/  LOP3.LUT R28, R28, 0xffffffef, RZ, 0xc0, !PT ;  /* 0xffffffef1c1c7812 */ /* 0x000fc800078ec0ff */
[----:B------:R-:W-:Y:S02]  /*3cc80*/  @P3 LOP3.LUT R28, R28, 0x10, RZ, 0xfc, !PT ;  /* 0x000000101c1c3812 */ /* 0x000fe400078efcff */
        /* <DEDUP_REMOVED lines=16> */
[----:B0-----:R-:W-:Y:S01]  /*3cd90*/  PRMT R29, RZ, 0x7610, R29 ;  /* 0x00007610ff1d7816 */ /* 0x001fe2000000001d */
[----:B------:R-:W0:Y:S05]  /*3cda0*/  @!P6 LDC.64 R34, c[0x0][0x5c0] ;  /* 0x00017000ff22eb82 */ /* 0x000e2a0000000a00 */
[----:B------:R-:W4:Y:S01]  /*3cdb0*/  @!P6 LDG.E.U8 R29, desc[UR26][R32.64+0x61] ;  /* 0x0000611a201de981 */ /* 0x000f22000c1e1100 */
[----:B------:R-:W-:Y:S02]  /*3cdc0*/  LOP3.LUT R28, R28, 0xfffffffd, RZ, 0xc0, !PT ;  /* 0xfffffffd1c1c7812 */ /* 0x000fe400078ec0ff */
[----:B------:R-:W-:-:S02]  /*3cdd0*/  @!P5 IADD3 R36, P1, P3, R3, R16, R9 ;  /* 0x000000100324d210 */ /* 0x000fc40007b3e009 */
[----:B------:R-:W-:Y:S02]  /*3cde0*/  @P2 LOP3.LUT R28, R28, 0x2, RZ, 0xfc, !PT ;  /* 0x000000021c1c2812 */ /* 0x000fe400078efcff */
[C---:B------:R-:W-:Y:S02]  /*3cdf0*/  LOP3.LUT P2, RZ, R0.reuse, 0x80000000, RZ, 0xc0, !PT ;  /* 0x8000000000ff7812 */ /* 0x040fe4000784c0ff */
[----:B------:R-:W-:Y:S02]  /*3ce00*/  LOP3.LUT R0, R0, 0xffffffbf, RZ, 0xc0, !PT ;  /* 0xffffffbf00007812 */ /* 0x000fe400078ec0ff */
[----:B------:R-:W-:Y:S02]  /*3ce10*/  @!P5 IADD3.X R37, R4, R27, R8, P1, P3 ;  /* 0x0000001b0425d210 */ /* 0x000fe40000fe6408 */
[----:B------:R-:W-:Y:S02]  /*3ce20*/  @P5 LOP3.LUT R0, R0, 0x40, RZ, 0xfc, !PT ;  /* 0x0000004000005812 */ /* 0x000fe400078efcff */
[----:B0-----:R-:W-:-:S05]  /*3ce30*/  @!P6 IADD3 R34, P5, R38, R34, RZ ;  /* 0x000000222622e210 */ /* 0x001fca0007fbe0ff */
[----:B------:R-:W-:Y:S01]  /*3ce40*/  @!P6 IMAD.X R35, R40, 0x1, R35, P5 ;  /* 0x000000012823e824 */ /* 0x000fe200028e0623 */
        /* <DEDUP_REMOVED lines=8> */
[----:B------:R0:W-:Y:S02]  /*3ced0*/  @!P6 STG.E.U8 desc[UR26][R34.64+0x61], R29 ;  /* 0x0000611d2200e986 */ /* 0x0001e4000c10111a */
[----:B0-----:R-:W-:-:S06]  /*3cee0*/  PRMT R29, RZ, 0x7610, R29 ;  /* 0x00007610ff1d7816 */ /* 0x001fcc000000001d */
[----:B------:R-:W4:Y:S01]  /*3cef0*/  @!P2 LDG.E.U8 R29, desc[UR26][R30.64+0x68] ;  /* 0x0000681a1e1da981 */ /* 0x000f22000c1e1100 */
[----:B------:R-:W-:-:S04]  /*3cf00*/  @!P4 IADD3 R38, P1, P3, R3, R16, R9 ;  /* 0x000000100326c210 */ /* 0x000fc80007b3e009 */
[----:B------:R-:W-:Y:S02]  /*3cf10*/  @!P4 IADD3.X R48, R4, R27, R8, P1, P3 ;  /* 0x0000001b0430c210 */ /* 0x000fe40000fe6408 */
        /* <DEDUP_REMOVED lines=11> */
[----:B------:R-:W4:Y:S01]  /*3cfd0*/  @!P1 LDG.E.U8 R29, desc[UR26][R30.64+0x69] ;  /* 0x0000691a1e1d9981 */ /* 0x000f22000c1e1100 */
[C---:B------:R-:W-:Y:S02]  /*3cfe0*/  LOP3.LUT P3, RZ, R28.reuse, 0x10, RZ, 0xc0, !PT ;  /* 0x000000101cff7812 */ /* 0x040fe4000786c0ff */
[----:B------:R-:W-:Y:S02]  /*3cff0*/  LOP3.LUT R28, R28, 0xfffffffe, RZ, 0xc0, !PT ;  /* 0xfffffffe1c1c7812 */ /* 0x000fe400078ec0ff */
[----:B------:R-:W-:Y:S02]  /*3d000*/  LOP3.LUT R0, R0, 0xfffffffd, RZ, 0xc0, !PT ;  /* 0xfffffffd00007812 */ /* 0x000fe400078ec0ff */
[----:B------:R-:W-:Y:S02]  /*3d010*/  @P4 LOP3.LUT R28, R28, 0x1, RZ, 0xfc, !PT ;  /* 0x000000011c1c4812 */ /* 0x000fe400078efcff */
[----:B------:R-:W-:Y:S02]  /*3d020*/  @!P5 IADD3 R40, P4, P6, R3, R16, R9 ;  /* 0x000000100328d210 */ /* 0x000fe40007e9e009 */
[----:B------:R-:W-:-:S02]  /*3d030*/  @P5 LOP3.LUT R0, R0, 0x2, RZ, 0xfc, !PT ;  /* 0x0000000200005812 */ /* 0x000fc400078efcff */
[----:B------:R-:W-:Y:S02]  /*3d040*/  @!P5 IADD3.X R49, R4, R27, R8, P4, P6 ;  /* 0x0000001b0431d210 */ /* 0x000fe400027ec408 */
[----:B------:R-:W-:Y:S02]  /*3d050*/  ISETP.LT.OR P5, PT, R26, 0x82, !P0 ;  /* 0x000000821a00780c */ /* 0x000fe400047a1670 */
[----:B------:R-:W-:-:S11]  /*3d060*/  LOP3.LUT R0, R0, 0xffffffdf, RZ, 0xc0, !PT ;  /* 0xffffffdf00007812 */ /* 0x000fd600078ec0ff */
[----:B------:R-:W-:Y:S02]  /*3d070*/  @!P5 IADD3 R50, P4, P6, R3, R16, R9 ;  /* 0x000000100332d210 */ /* 0x000fe40007e9e009 */
[----:B------:R-:W-:Y:S02]  /*3d080*/  @P5 LOP3.LUT R0, R0, 0x20, RZ, 0xfc, !PT ;  /* 0x0000002000005812 */ /* 0x000fe400078efcff */
[----:B------:R-:W-:Y:S02]  /*3d090*/  @!P5 IADD3.X R51, R4, R27, R8, P4, P6 ;  /* 0x0000001b0433d210 */ /* 0x000fe400027ec408 */
[----:B------:R-:W-:Y:S02]  /*3d0a0*/  LOP3.LUT P5, RZ, R28, 0x8, RZ, 0xc0, !PT ;  /* 0x000000081cff7812 */ /* 0x000fe400078ac0ff */
[----:B----4-:R-:W-:-:S11]  /*3d0b0*/  LOP3.LUT R29, R29, 0xff, RZ, 0xc0, !PT ;  /* 0x000000ff1d1d7812 */ /* 0x010fd600078ec0ff */
[----:B------:R-:W0:Y:S01]  /*3d0c0*/  @!P5 LDC.64 R34, c[0x0][0x5c0] ;  /* 0x00017000ff22db82 */ /* 0x000e220000000a00 */
        /* <DEDUP_REMOVED lines=8> */
[----:B-1----:R-:W-:-:S06]  /*3d150*/  PRMT R29, RZ, 0x7610, R29 ;  /* 0x00007610ff1d7816 */ /* 0x002fcc000000001d */
[----:B------:R-:W4:Y:S01]  /*3d160*/  @!P5 LDG.E.U8 R29, desc[UR26][R32.64+0x68] ;  /* 0x0000681a201dd981 */ /* 0x000f22000c1e1100 */
        /* <DEDUP_REMOVED lines=16> */
[----:B0-----:R-:W-:Y:S01]  /*3d270*/  PRMT R29, RZ, 0x7610, R29 ;  /* 0x00007610ff1d7816 */ /* 0x001fe2000000001d */
[----:B------:R-:W0:Y:S05]  /*3d280*/  @!P3 LDC.64 R34, c[0x0][0x5c0] ;  /* 0x00017000ff22bb82 */ /* 0x000e2a0000000a00 */
[----:B------:R-:W4:Y:S01]  /*3d290*/  @!P3 LDG.E.U8 R29, desc[UR26][R32.64+0x69] ;  /* 0x0000691a201db981 */ /* 0x000f22000c1e1100 */
[----:B------:R-:W-:Y:S02]  /*3d2a0*/  @P4 LOP3.LUT R0, R0, 0x100, RZ, 0xfc, !PT ;  /* 0x0000010000004812 */ /* 0x000fe400078efcff */
[----:B------:R-:W-:-:S02]  /*3d2b0*/  LOP3.LUT P4, RZ, R10, 0x8000, RZ, 0xc0, !PT ;  /* 0x000080000aff7812 */ /* 0x000fc4000788c0ff */
[----:B------:R-:W-:Y:S02]  /*3d2c0*/  LOP3.LUT R0, R0, 0xfffffdff, RZ, 0xc0, !PT ;  /* 0xfffffdff00007812 */ /* 0x000fe400078ec0ff */
[----:B------:R-:W-:Y:S02]  /*3d2d0*/  LOP3.LUT R28, R28, 0xfffffffb, RZ, 0xc0, !PT ;  /* 0xfffffffb1c1c7812 */ /* 0x000fe400078ec0ff */
[----:B------:R-:W-:Y:S02]  /*3d2e0*/  @P2 LOP3.LUT R0, R0, 0x200, RZ, 0xfc, !PT ;  /* 0x0000020000002812 */ /* 0x000fe400078efcff */
[----:B------:R-:W-:-:S05]  /*3d2f0*/  ISETP.LT.OR P2, PT, R26, 0x91, !P0 ;  /* 0x000000911a00780c */ /* 0x000fca0004741670 */
[----:B------:R-:W-:Y:S02]  /*3d300*/  @P4 LOP3.LUT R28, R28, 0x4, RZ, 0xfc, !PT ;  /* 0x000000041c1c4812 */ /* 0x000fe400078efcff */
[----:B------:R-:W-:Y:S02]  /*3d310*/  ISETP.LT.OR P4, PT, R26, 0x92, !P0 ;  /* 0x000000921a00780c */ /* 0x000fe40004781670 */
[----:B------:R-:W-:-:S04]  /*3d320*/  LOP3.LUT R0, R0, 0xfffff7ff, RZ, 0xc0, !PT ;  /* 0xfffff7ff00007812 */ /* 0x000fc800078ec0ff */
[C-C-:B------:R-:W-:Y:S02]  /*3d330*/  @!P2 IADD3 R39, P1, P6, R3.reuse, R16, R9.reuse ;  /* 0x000000100327a210 */ /* 0x140fe40007e3e009 */
[----:B------:R-:W-:Y:S02]  /*3d340*/  @P2 LOP3.LUT R0, R0, 0x800, RZ, 0xfc, !PT ;  /* 0x0000080000002812 */ /* 0x000fe400078efcff */
[----:B------:R-:W-:Y:S02]  /*3d350*/  @!P2 IADD3.X R41, R4, R27, R8, P1, P6 ;  /* 0x0000001b0429a210 */ /* 0x000fe40000fec408 */
[----:B0-----:R-:W-:Y:S02]  /*3d360*/  @!P3 IADD3 R34, P2, R42, R34, RZ ;  /* 0x000000222a22b210 */ /* 0x001fe40007f5e0ff */
[----:B------:R-:W-:Y:S02]  /*3d370*/  LOP3.LUT R0, R0, 0xfffffbff, RZ, 0xc0, !PT ;  /* 0xfffffbff00007812 */ /* 0x000fe400078ec0ff */
[----:B------:R-:W-:-:S02]  /*3d380*/  @!P4 IADD3 R42, P5, P6, R3, R16, R9 ;  /* 0x00000010032ac210 */ /* 0x000fc40007ebe009 */
[----:B------:R-:W-:Y:S02]  /*3d390*/  @P4 LOP3.LUT R0, R0, 0x400, RZ, 0xfc, !PT ;  /* 0x0000040000004812 */ /* 0x000fe400078efcff */
[----:B------:R-:W-:Y:S01]  /*3d3a0*/  @!P4 IADD3.X R56, R4, R27, R8, P5, P6 ;  /* 0x0000001b0438c210 */ /* 0x000fe20002fec408 */
[----:B------:R-:W-:Y:S01]  /*3d3b0*/  @!P3 IMAD.X R35, R43, 0x1, R35, P2 ;  /* 0x000000012b23b824 */ /* 0x000fe200010e0623 */
[----:B------:R-:W-:Y:S02]  /*3d3c0*/  LOP3.LUT P4, RZ, R28, 0x4, RZ, 0xc0, !PT ;  /* 0x000000041cff7812 */ /* 0x000fe4000788c0ff */
[----:B----4-:R-:W-:-:S04]  /*3d3d0*/  LOP3.LUT R29, R29, 0xff, RZ, 0xc0, !PT ;  /* 0x000000ff1d1d7812 */ /* 0x010fc800078ec0ff */
[----:B------:R-:W-:-:S05]  /*3d3e0*/  F2FP.F16.E4M3.UNPACK_B R29, R29 ;  /* 0x0000001dff1d723e */ /* 0x000fca00020006ff */
[----:B------:R-:W-:-:S05]  /*3d3f0*/  HADD2.F32 R29, -RZ, R29.H0_H0 ;  /* 0x2000001dff1d7230 */ /* 0x000fca0000004100 */
[----:B------:R-:W-:-:S04]  /*3d400*/  FMUL R29, R29, UR9 ;  /* 0x000000091d1d7c20 */ /* 0x000fc80008400000 */
[----:B---3--:R-:W-:Y:S01]  /*3d410*/  FFMA R29, R69, UR8, R29 ;  /* 0x00000008451d7c23 */ /* 0x008fe2000800001d */
[----:B------:R-:W-:Y:S01]  /*3d420*/  LOP3.LUT P1, RZ, R10, 0x10000, RZ, 0xc0, !PT ;  /* 0x000100000aff7812 */ /* 0x000fe2000782c0ff */
[----:B------:R-:W3:Y:S03]  /*3d430*/  LDL.LU R69, [R1+0x974] ;  /* 0x0009740001457983 */ /* 0x000ee60000300800 */
[----:B------:R-:W-:-:S05]  /*3d440*/  F2FP.SATFINITE.E4M3.F32.PACK_AB_MERGE_C R29, RZ, R29, RZ ;  /* 0x0000001dff1d723e */ /* 0x000fca00048070ff */
[----:B------:R0:W-:Y:S02]  /*3d450*/  @!P3 STG.E.U8 desc[UR26][R34.64+0x69], R29 ;  /* 0x0000691d2200b986 */ /* 0x0001e4000c10111a */
[----:B0-----:R-:W-:-:S06]  /*3d460*/  PRMT R29, RZ, 0x7610, R29 ;  /* 0x00007610ff1d7816 */ /* 0x001fcc000000001d */
[----:B------:R-:W4:Y:S02]  /*3d470*/  @!P4 LDG.E.U8 R29, desc[UR26][R30.64+0x70] ;  /* 0x0000701a1e1dc981 */ /* 0x000f24000c1e1100 */
        /* <DEDUP_REMOVED lines=11> */
[----:B------:R-:W-:Y:S02]  /*3d530*/  LOP3.LUT R0, R0, 0xfffffffe, RZ, 0xc0, !PT ;  /* 0xfffffffe00007812 */ /* 0x000fe400078ec0ff */
[----:B------:R-:W-:Y:S02]  /*3d540*/  @!P6 IADD3 R43, P3, P5, R3, R16, R9 ;  /* 0x00000010032be210 */ /* 0x000fe40007d7e009 */
[----:B------:R-:W-:Y:S02]  /*3d550*/  @P6 LOP3.LUT R0, R0, 0x1, RZ, 0xfc, !PT ;  /* 0x0000000100006812 */ /* 0x000fe400078efcff */
[----:B------:R-:W-:Y:S02]  /*3d560*/  @!P6 IADD3.X R57, R4, R27, R8, P3, P5 ;  /* 0x0000001b0439e210 */ /* 0x000fe40001fea408 */
[C---:B------:R-:W-:Y:S02]  /*3d570*/  ISETP.LT.OR P6, PT, R26.reuse, 0x9a, !P0 ;  /* 0x0000009a1a00780c */ /* 0x040fe400047c1670 */
[----:B------:R-:W-:-:S02]  /*3d580*/  ISETP.LT.OR P4, PT, R26, 0xa1, !P0 ;  /* 0x000000a11a00780c */ /* 0x000fc40004781670 */
[----:B------:R-:W-:-:S09]  /*3d590*/  LOP3.LUT R0, R0, 0xffffefff, RZ, 0xc0, !PT ;  /* 0xffffefff00007812 */ /* 0x000fd200078ec0ff */
[CCC-:B------:R-:W-:Y:S02]  /*3d5a0*/  @!P6 IADD3 R58, P3, P5, R3.reuse, R16.reuse, R9.reuse ;  /* 0x00000010033ae210 */ /* 0x1c0fe40007d7e009 */
[----:B------:R-:W-:Y:S02]  /*3d5b0*/  @P6 LOP3.LUT R0, R0, 0x1000, RZ, 0xfc, !PT ;  /* 0x0000100000006812 */ /* 0x000fe400078efcff */
[----:B------:R-:W-:Y:S02]  /*3d5c0*/  @!P6 IADD3.X R59, R4, R27, R8, P3, P5 ;  /* 0x0000001b043be210 */ /* 0x000fe40001fea408 */
[----:B------:R-:W-:Y:S02]  /*3d5d0*/  LOP3.LUT R0, R0, 0xffffdfff, RZ, 0xc0, !PT ;  /* 0xffffdfff00007812 */ /* 0x000fe400078ec0ff */
[----:B------:R-:W-:Y:S02]  /*3d5e0*/  @!P4 IADD3 R60, P3, P5, R3, R16, R9 ;  /* 0x00000010033cc210 */ /* 0x000fe40007d7e009 */
[----:B------:R-:W-:-:S02]  /*3d5f0*/  @P4 LOP3.LUT R0, R0, 0x2000, RZ, 0xfc, !PT ;  /* 0x0000200000004812 */ /* 0x000fc400078efcff */
[----:B------:R-:W-:Y:S02]  /*3d600*/  @!P4 IADD3.X R61, R4, R27, R8, P3, P5 ;  /* 0x0000001b043dc210 */ /* 0x000fe40001fea408 */
[----:B------:R-:W-:-:S13]  /*3d610*/  ISETP.LT.OR P4, PT, R26, 0x71, !P0 ;  /* 0x000000711a00780c */ /* 0x000fda0004781670 */
[----:B------:R-:W0:Y:S01]  /*3d620*/  @!P4 LDC.64 R34, c[0x0][0x5c0] ;  /* 0x00017000ff22cb82 */ /* 0x000e220000000a00 */
        /* <DEDUP_REMOVED lines=9> */
[----:B-1----:R-:W-:-:S06]  /*3d6c0*/  PRMT R29, RZ, 0x7610, R29 ;  /* 0x00007610ff1d7816 */ /* 0x002fcc000000001d */
[----:B------:R-:W4:Y:S01]  /*3d6d0*/  @!P4 LDG.E.U8 R29, desc[UR26][R32.64+0x70] ;  /* 0x0000701a201dc981 */ /* 0x000f22000c1e1100 */
        /* <DEDUP_REMOVED lines=17> */
[----:B------:R-:W-:Y:S02]  /*3d7f0*/  @!P6 IADD3 R44, P3, P5, R3, R16, R9 ;  /* 0x00000010032ce210 */ /* 0x000fe40007d7e009 */
[----:B------:R-:W-:-:S02]  /*3d800*/  LOP3.LUT R0, R0, 0xffffbfff, RZ, 0xc0, !PT ;  /* 0xffffbfff00007812 */ /* 0x000fc400078ec0ff */
[----:B------:R-:W-:Y:S02]  /*3d810*/  @!P6 IADD3.X R45, R4, R27, R8, P3, P5 ;  /* 0x0000001b042de210 */ /* 0x000fe40001fea408 */
[----:B------:R-:W-:Y:S02]  /*3d820*/  @P1 LOP3.LUT R0, R0, 0x4000, RZ, 0xfc, !PT ;  /* 0x0000400000001812 */ /* 0x000fe400078efcff */
[----:B------:R-:W-:Y:S02]  /*3d830*/  LOP3.LUT P1, RZ, R10, 0x800000, RZ, 0xc0, !PT ;  /* 0x008000000aff7812 */ /* 0x000fe4000782c0ff */
        /* <DEDUP_REMOVED lines=13> */
[----:B------:R-:W-:-:S04]  /*3d910*/  LOP3.LUT R0, R0, 0xffff7fff, RZ, 0xc0, !PT ;  /* 0xffff7fff00007812 */ /* 0x000fc800078ec0ff */
[----:B------:R-:W-:Y:S02]  /*3d920*/  @P6 LOP3.LUT R0, R0, 0x8000, RZ, 0xfc, !PT ;  /* 0x0000800000006812 */ /* 0x000fe400078efcff */
[----:B------:R-:W-:Y:S02]  /*3d930*/  ISETP.LT.OR P2, PT, R26, 0xb1, !P0 ;  /* 0x000000b11a00780c */ /* 0x000fe40004741670 */
[----:B------:R-:W-:Y:S02]  /*3d940*/  LOP3.LUT R0, R0, 0xfffffff7, RZ, 0xc0, !PT ;  /* 0xfffffff700007812 */ /* 0x000fe400078ec0ff */
[----:B------:R-:W-:Y:S02]  /*3d950*/  @!P4 IADD3 R46, P5, P6, R3, R16, R9 ;  /* 0x00000010032ec210 */ /* 0x000fe40007ebe009 */
[----:B------:R-:W-:Y:S02]  /*3d960*/  @P4 LOP3.LUT R0, R0, 0x8, RZ, 0xfc, !PT ;  /* 0x0000000800004812 */ /* 0x000fe400078efcff */
[----:B------:R-:W-:-:S02]  /*3d970*/  @!P4 IADD3.X R64, R4, R27, R8, P5, P6 ;  /* 0x0000001b0440c210 */ /* 0x000fc40002fec408 */
[----:B------:R-:W-:Y:S02]  /*3d980*/  ISETP.LT.OR P4, PT, R26, 0xb2, !P0 ;  /* 0x000000b21a00780c */ /* 0x000fe40004781670 */
[----:B------:R-:W-:Y:S02]  /*3d990*/  LOP3.LUT R14, R14, 0xbfffffff, RZ, 0xc0, !PT ;  /* 0xbfffffff0e0e7812 */ /* 0x000fe400078ec0ff */
[----:B------:R-:W-:Y:S02]  /*3d9a0*/  @!P2 IADD3 R35, P3, P5, R3, R16, R9 ;  /* 0x000000100323a210 */ /* 0x000fe40007d7e009 */
[----:B------:R-:W-:Y:S02]  /*3d9b0*/  @P2 LOP3.LUT R14, R14, 0x40000000, RZ, 0xfc, !PT ;  /* 0x400000000e0e2812 */ /* 0x000fe400078efcff */
[----:B------:R-:W-:Y:S02]  /*3d9c0*/  @!P2 IADD3.X R47, R4, R27, R8, P3, P5 ;  /* 0x0000001b042fa210 */ /* 0x000fe40001fea408 */
[----:B------:R-:W-:-:S02]  /*3d9d0*/  LOP3.LUT P6, RZ, R0, 0x40, RZ, 0xc0, !PT ;  /* 0x0000004000ff7812 */ /* 0x000fc400078cc0ff */
[----:B------:R-:W-:Y:S02]  /*3d9e0*/  LOP3.LUT P2, RZ, R2, 0x1, RZ, 0xc0, !PT ;  /* 0x0000000102ff7812 */ /* 0x000fe4000784c0ff */
[----:B------:R-:W-:Y:S02]  /*3d9f0*/  LOP3.LUT R0, R0, 0xfffeffff, RZ, 0xc0, !PT ;  /* 0xfffeffff00007812 */ /* 0x000fe400078ec0ff */
[----:B------:R-:W-:Y:S02]  /*3da00*/  @!P4 IADD3 R65, P3, P5, R3, R16, R9 ;  /* 0x000000100341c210 */ /* 0x000fe40007d7e009 */
[----:B------:R-:W-:Y:S02]  /*3da10*/  @P4 LOP3.LUT R0, R0, 0x10000, RZ, 0xfc, !PT ;  /* 0x0001000000004812 */ /* 0x000fe400078efcff */
[----:B------:R-:W-:Y:S02]  /*3da20*/  @!P4 IADD3.X R66, R4, R27, R8, P3, P5 ;  /* 0x0000001b0442c210 */ /* 0x000fe40001fea408 */
[----:B------:R-:W-:-:S02]  /*3da30*/  LOP3.LUT P4, RZ, R28, 0x1, RZ, 0xc0, !PT ;  /* 0x000000011cff7812 */ /* 0x000fc4000788c0ff */
[----:B------:R-:W-:Y:S02]  /*3da40*/  PRMT R28, RZ, 0x7610, R28 ;  /* 0x00007610ff1c7816 */ /* 0x000fe4000000001c */
[----:B----4-:R-:W-:-:S04]  /*3da50*/  LOP3.LUT R29, R29, 0xff, RZ, 0xc0, !PT ;  /* 0x000000ff1d1d7812 */ /* 0x010fc800078ec0ff */
[----:B------:R-:W-:-:S05]  /*3da60*/  F2FP.F16.E4M3.UNPACK_B R29, R29 ;  /* 0x0000001dff1d723e */ /* 0x000fca00020006ff */
[----:B------:R-:W-:-:S05]  /*3da70*/  HADD2.F32 R29, -RZ, R29.H0_H0 ;  /* 0x2000001dff1d7230 */ /* 0x000fca0000004100 */
[----:B------:R-:W-:-:S04]  /*3da80*/  FMUL R29, R29, UR9 ;  /* 0x000000091d1d7c20 */ /* 0x000fc80008400000 */
[----:B--2---:R-:W-:Y:S01]  /*3da90*/  FFMA R29, R13, UR8, R29 ;  /* 0x000000080d1d7c23 */ /* 0x004fe2000800001d */
[----:B------:R-:W-:Y:S01]  /*3daa0*/  PRMT R34, RZ, 0x7610, R34 ;  /* 0x00007610ff227816 */ /* 0x000fe20000000022 */
[----:B------:R-:W2:Y:S03]  /*3dab0*/  LDL.LU R13, [R1+0x988] ;  /* 0x00098800010d7983 */ /* 0x000ea60000300800 */
[----:B------:R-:W-:Y:S01]  /*3dac0*/  F2FP.SATFINITE.E4M3.F32.PACK_AB_MERGE_C R29, RZ, R29, RZ ;  /* 0x0000001dff1d723e */ /* 0x000fe200048070ff */
[----:B------:R-:W4:Y:S04]  /*3dad0*/  LDL.LU R147, [R1+0x98c] ;  /* 0x00098c0001937983 */ /* 0x000f280000300800 */
[----:B------:R-:W-:Y:S04]  /*3dae0*/  @!P1 STG.E.U8 desc[UR26][R166.64+0x78], R29 ;  /* 0x0000781da6009986 */ /* 0x000fe8000c10111a */
[----:B------:R-:W3:Y:S02]  /*3daf0*/  @!P2 LDG.E.U8 R28, desc[UR26][R30.64+0x79] ;  /* 0x0000791a1e1ca981 */ /* 0x000ee4000c1e1100 */
[----:B---3--:R-:W-:-:S04]  /*3db00*/  LOP3.LUT R28, R28, 0xff, RZ, 0xc0, !PT ;  /* 0x000000ff1c1c7812 */ /* 0x008fc800078ec0ff */
[----:B------:R-:W-:-:S05]  /*3db10*/  F2FP.F16.E4M3.UNPACK_B R28, R28 ;  /* 0x0000001cff1c723e */ /* 0x000fca00020006ff */
[----:B------:R-:W-:-:S05]  /*3db20*/  HADD2.F32 R28, -RZ, R28.H0_H0 ;  /* 0x2000001cff1c7230 */ /* 0x000fca0000004100 */
[----:B------:R-:W-:-:S04]  /*3db30*/  FMUL R28, R28, UR9 ;  /* 0x000000091c1c7c20 */ /* 0x000fc80008400000 */
[----:B------:R-:W-:-:S05]  /*3db40*/  FFMA R28, R69, UR8, R28 ;  /* 0x00000008451c7c23 */ /* 0x000fca000800001c */
[----:B------:R-:W-:-:S05]  /*3db50*/  F2FP.SATFINITE.E4M3.F32.PACK_AB_MERGE_C R28, RZ, R28, RZ ;  /* 0x0000001cff1c723e */ /* 0x000fca00048070ff */
[----:B------:R0:W-:Y:S04]  /*3db60*/  @!P2 STG.E.U8 desc[UR26][R100.64+0x79], R28 ;  /* 0x0000791c6400a986 */ /* 0x0001e8000c10111a */
[----:B------:R-:W3:Y:S01]  /*3db70*/  @!P6 LDG.E.U8 R34, desc[UR26][R32.64+0x78] ;  /* 0x0000781a2022e981 */ /* 0x000ee2000c1e1100 */
[C---:B------:R-:W-:Y:S01]  /*3db80*/  ISETP.LT.OR P1, PT, R26.reuse, 0xb9, !P0 ;  /* 0x000000b91a00780c */ /* 0x040fe20004721670 */
[----:B0-----:R-:W0:Y:S01]  /*3db90*/  @!P6 LDC.64 R28, c[0x0][0x5c0] ;  /* 0x00017000ff1ceb82 */ /* 0x001e220000000a00 */
[----:B------:R-:W-:-:S11]  /*3dba0*/  ISETP.LT.OR P2, PT, R26, 0xba, !P0 ;  /* 0x000000ba1a00780c */ /* 0x000fd60004741670 */
[----:B------:R-:W-:-:S04]  /*3dbb0*/  @!P1 IADD3 R67, P3, P5, R3, R16, R9 ;  /* 0x0000001003439210 */ /* 0x000fc80007d7e009 */
[----:B------:R-:W-:Y:S02]  /*3dbc0*/  @!P1 IADD3.X R68, R4, R27, R8, P3, P5 ;  /* 0x0000001b04449210 */ /* 0x000fe40001fea408 */
[----:B------:R-:W-:-:S04]  /*3dbd0*/  @!P2 IADD3 R69, P3, P5, R3, R16, R9 ;  /* 0x000000100345a210 */ /* 0x000fc80007d7e009 */
[----:B------:R-:W-:Y:S02]  /*3dbe0*/  @!P2 IADD3.X R70, R4, R27, R8, P3, P5 ;  /* 0x0000001b0446a210 */ /* 0x000fe40001fea408 */
[----:B0-----:R-:W-:-:S05]  /*3dbf0*/  @!P6 IADD3 R28, P3, R36, R28, RZ ;  /* 0x0000001c241ce210 */ /* 0x001fca0007f7e0ff */
[----:B------:R-:W-:Y:S01]  /*3dc00*/  @!P6 IMAD.X R29, R37, 0x1, R29, P3 ;  /* 0x00000001251de824 */ /* 0x000fe200018e061d */
[----:B---3--:R-:W-:-:S04]  /*3dc10*/  LOP3.LUT R34, R34, 0xff, RZ, 0xc0, !PT ;  /* 0x000000ff22227812 */ /* 0x008fc800078ec0ff */
[----:B------:R-:W-:-:S05]  /*3dc20*/  F2FP.F16.E4M3.UNPACK_B R34, R34 ;  /* 0x00000022ff22723e */ /* 0x000fca00020006ff */
[----:B------:R-:W-:-:S05]  /*3dc30*/  HADD2.F32 R34, -RZ, R34.H0_H0 ;  /* 0x20000022ff227230 */ /* 0x000fca0000004100 */
[----:B------:R-:W-:-:S04]  /*3dc40*/  FMUL R34, R34, UR9 ;  /* 0x0000000922227c20 */ /* 0x000fc80008400000 */
[----:B--2---:R-:W-:Y:S01]  /*3dc50*/  FFMA R34, R13, UR8, R34 ;  /* 0x000000080d227c23 */ /* 0x004fe20008000022 */
[----:B------:R-:W-:Y:S01]  /*3dc60*/  LOP3.LUT R0, R0, 0xfffbffff, RZ, 0xc0, !PT ;  /* 0xfffbffff00007812 */ /* 0x000fe200078ec0ff */
[----:B------:R-:W2:Y:S03]  /*3dc70*/  LDL.LU R13, [R1+0x990] ;  /* 0x00099000010d7983 */ /* 0x000ea60000300800 */
[----:B------:R-:W-:Y:S01]  /*3dc80*/  F2FP.SATFINITE.E4M3.F32.PACK_AB_MERGE_C R34, RZ, R34, RZ ;  /* 0x00000022ff22723e */ /* 0x000fe200048070ff */
[----:B------:R-:W3:Y:S04]  /*3dc90*/  LDL.LU R129, [R1+0x994] ;  /* 0x0009940001817983 */ /* 0x000ee80000300800 */
[----:B------:R0:W-:Y:S02]  /*3dca0*/  @!P6 STG.E.U8 desc[UR26][R28.64+0x78], R34 ;  /* 0x000078221c00e986 */ /* 0x0001e4000c10111a */
[----:B0-----:R-:W-:Y:S01]  /*3dcb0*/  PRMT R34, RZ, 0x7610, R34 ;  /* 0x00007610ff227816 */ /* 0x001fe20000000022 */
[----:B------:R-:W0:Y:S05]  /*3dcc0*/  @!P4 LDC.64 R28, c[0x0][0x5c0] ;  /* 0x00017000ff1ccb82 */ /* 0x000e2a0000000a00 */
[----:B------:R-:W4:Y:S01]  /*3dcd0*/  @!P4 LDG.E.U8 R34, desc[UR26][R32.64+0x79] ;  /* 0x0000791a2022c981 */ /* 0x000f22000c1e1100 */
[----:B------:R-:W-:-:S02]  /*3dce0*/  @P1 LOP3.LUT R0, R0, 0x40000, RZ, 0xfc, !PT ;  /* 0x0004000000001812 */ /* 0x000fc400078efcff */
[C---:B------:R-:W-:Y:S02]  /*3dcf0*/  LOP3.LUT P1, RZ, R14.reuse, 0x80000000, RZ, 0xc0, !PT ;  /* 0x800000000eff7812 */ /* 0x040fe4000782c0ff */
[----:B------:R-:W-:-:S04]  /*3dd00*/  LOP3.LUT R14, R14, 0xf7ffffff, RZ, 0xc0, !PT ;  /* 0xf7ffffff0e0e7812 */ /* 0x000fc800078ec0ff */
[----:B------:R-:W-:Y:S02]  /*3dd10*/  @P0 LOP3.LUT R14, R14, 0x8000000, RZ, 0xfc, !PT ;  /* 0x080000000e0e0812 */ /* 0x000fe400078efcff */
[----:B------:R-:W-:-:S13]  /*3dd20*/  ISETP.LT.OR P0, PT, R26, 0xc1, !P1 ;  /* 0x000000c11a00780c */ /* 0x000fda0004f01670 */
[----:B------:R-:W-:-:S04]  /*3dd30*/  @!P0 IADD3 R36, P3, P5, R3, R16, R7 ;  /* 0x0000001003248210 */ /* 0x000fc80007d7e007 */
[----:B------:R-:W-:Y:S02]  /*3dd40*/  @!P0 IADD3.X R37, R4, R27, R6, P3, P5 ;  /* 0x0000001b04258210 */ /* 0x000fe40001fea406 */
[----:B------:R-:W-:Y:S02]  /*3dd50*/  ISETP.LT.OR P0, PT, R26, 0xc2, !P1 ;  /* 0x000000c21a00780c */ /* 0x000fe40004f01670 */
[----:B0-----:R-:W-:-:S05]  /*3dd60*/  @!P4 IADD3 R28, P3, R38, R28, RZ ;  /* 0x0000001c261cc210 */ /* 0x001fca0007f7e0ff */
[----:B------:R-:W-:-:S06]  /*3dd70*/  @!P4 IMAD.X R29, R48, 0x1, R29, P3 ;  /* 0x00000001301dc824 */ /* 0x000fcc00018e061d */
[----:B------:R-:W-:-:S04]  /*3dd80*/  @!P0 IADD3 R38, P5, P6, R3, R16, R7 ;  /* 0x0000001003268210 */ /* 0x000fc80007ebe007 */
[----:B------:R-:W-:Y:S02]  /*3dd90*/  @!P0 IADD3.X R71, R4, R27, R6, P5, P6 ;  /* 0x0000001b04478210 */ /* 0x000fe40002fec406 */
        /* <DEDUP_REMOVED lines=8> */
[----:B0-----:R-:W-:-:S06]  /*3de20*/  PRMT R28, RZ, 0x7610, R28 ;  /* 0x00007610ff1c7816 */ /* 0x001fcc000000001c */
[----:B------:R-:W4:Y:S01]  /*3de30*/  @!P6 LDG.E.U8 R28, desc[UR26][R30.64+0x80] ;  /* 0x0000801a1e1ce981 */ /* 0x000f22000c1e1100 */
        /* <DEDUP_REMOVED lines=11> */
[----:B0-----:R-:W-:-:S06]  /*3def0*/  PRMT R28, RZ, 0x7610, R28 ;  /* 0x00007610ff1c7816 */ /* 0x001fcc000000001c */
[----:B------:R-:W3:Y:S01]  /*3df00*/  @!P0 LDG.E.U8 R28, desc[UR26][R30.64+0x81] ;  /* 0x0000811a1e1c8981 */ /* 0x000ee2000c1e1100 */
[----:B------:R-:W-:-:S04]  /*3df10*/  @P2 LOP3.LUT R0, R0, 0x20000, RZ, 0xfc, !PT ;  /* 0x0002000000002812 */ /* 0x000fc800078efcff */
[----:B------:R-:W-:Y:S02]  /*3df20*/  LOP3.LUT P2, RZ, R0, 0x2, RZ, 0xc0, !PT ;  /* 0x0000000200ff7812 */ /* 0x000fe4000784c0ff */
[----:B------:R-:W-:Y:S02]  /*3df30*/  PRMT R34, RZ, 0x7610, R34 ;  /* 0x00007610ff227816 */ /* 0x000fe40000000022 */
[----:B------:R-:W-:Y:S02]  /*3df40*/  ISETP.LT.OR P5, PT, R26, 0xc9, !P1 ;  /* 0x000000c91a00780c */ /* 0x000fe40004fa1670 */
        /* <DEDUP_REMOVED lines=8> */
[----:B------:R-:W-:-:S04]  /*3dfd0*/  @!P5 IADD3 R48, P3, P4, R3, R16, R7 ;  /* 0x000000100330d210 */ /* 0x000fc80007c7e007 */
[----:B------:R-:W-:Y:S02]  /*3dfe0*/  @!P5 IADD3.X R92, R4, R27, R6, P3, P4 ;  /* 0x0000001b045cd210 */ /* 0x000fe40001fe8406 */
[C---:B------:R-:W-:Y:S01]  /*3dff0*/  ISETP.LT.OR P5, PT, R26.reuse, 0xca, !P1 ;  /* 0x000000ca1a00780c */ /* 0x040fe20004fa1670 */
[----:B0-----:R-:W0:Y:S01]  /*3e000*/  @!P2 LDC.64 R28, c[0x0][0x5c0] ;  /* 0x00017000ff1cab82 */ /* 0x001e220000000a00 */
[----:B------:R-:W-:-:S11]  /*3e010*/  ISETP.LT.OR P0, PT, R26, 0xd2, !P1 ;  /* 0x000000d21a00780c */ /* 0x000fd60004f01670 */
[----:B------:R-:W-:-:S04]  /*3e020*/  @!P5 IADD3 R93, P3, P4, R3, R16, R7 ;  /* 0x00000010035dd210 */ /* 0x000fc80007c7e007 */
[----:B------:R-:W-:Y:S02]  /*3e030*/  @!P5 IADD3.X R94, R4, R27, R6, P3, P4 ;  /* 0x0000001b045ed210 */ /* 0x000fe40001fe8406 */
[----:B------:R-:W-:-:S13]  /*3e040*/  ISETP.LT.OR P5, PT, R26, 0xd1, !P1 ;  /* 0x000000d11a00780c */ /* 0x000fda0004fa1670 */
[----:B------:R-:W-:-:S04]  /*3e050*/  @!P5 IADD3 R95, P3, P4, R3, R16, R7 ;  /* 0x00000010035fd210 */ /* 0x000fc80007c7e007 */
[----:B------:R-:W-:Y:S02]  /*3e060*/  @!P5 IADD3.X R97, R4, R27, R6, P3, P4 ;  /* 0x0000001b0461d210 */ /* 0x000fe40001fe8406 */
[----:B------:R-:W-:-:S04]  /*3e070*/  @!P0 IADD3 R96, P3, P4, R3, R16, R7 ;  /* 0x0000001003608210 */ /* 0x000fc80007c7e007 */
[----:B------:R-:W-:Y:S02]  /*3e080*/  @!P0 IADD3.X R98, R4, R27, R6, P3, P4 ;  /* 0x0000001b04628210 */ /* 0x000fe40001fe8406 */
[----:B0-----:R-:W-:Y:S02]  /*3e090*/  @!P2 IADD3 R28, P3, R40, R28, RZ ;  /* 0x0000001c281ca210 */ /* 0x001fe40007f7e0ff */
[----:B------:R-:W-:-:S03]  /*3e0a0*/  LOP3.LUT P6, RZ, R0, 0x20, RZ, 0xc0, !PT ;  /* 0x0000002000ff7812 */ /* 0x000fc600078cc0ff */
[----:B------:R-:W-:Y:S01]  /*3e0b0*/  @!P2 IMAD.X R29, R49, 0x1, R29, P3 ;  /* 0x00000001311da824 */ /* 0x000fe200018e061d */
[----:B---3--:R-:W-:-:S04]  /*3e0c0*/  LOP3.LUT R34, R34, 0xff, RZ, 0xc0, !PT ;  /* 0x000000ff22227812 */ /* 0x008fc800078ec0ff */
[----:B------:R-:W-:-:S05]  /*3e0d0*/  F2FP.F16.E4M3.UNPACK_B R34, R34 ;  /* 0x00000022ff22723e */ /* 0x000fca00020006ff */
[----:B------:R-:W-:-:S05]  /*3e0e0*/  HADD2.F32 R34, -RZ, R34.H0_H0 ;  /* 0x20000022ff227230 */ /* 0x000fca0000004100 */
[----:B------:R-:W-:-:S04]  /*3e0f0*/  FMUL R34, R34, UR9 ;  /* 0x0000000922227c20 */ /* 0x000fc80008400000 */
[----:B--2---:R-:W-:Y:S01]  /*3e100*/  FFMA R34, R13, UR8, R34 ;  /* 0x000000080d227c23 */ /* 0x004fe20008000022 */
[----:B------:R-:W-:Y:S01]  /*3e110*/  ISETP.LT.OR P5, PT, R26, 0xd9, !P1 ;  /* 0x000000d91a00780c */ /* 0x000fe20004fa1670 */
[----:B------:R-:W2:Y:S03]  /*3e120*/  LDL.LU R13, [R1+0x9a0] ;  /* 0x0009a000010d7983 */ /* 0x000ea60000300800 */
[----:B------:R-:W-:Y:S01]  /*3e130*/  F2FP.SATFINITE.E4M3.F32.PACK_AB_MERGE_C R34, RZ, R34, RZ ;  /* 0x00000022ff22723e */ /* 0x000fe200048070ff */
[----:B------:R-:W3:Y:S04]  /*3e140*/  LDL.LU R129, [R1+0x9a4] ;  /* 0x0009a40001817983 */ /* 0x000ee80000300800 */
[----:B------:R0:W-:Y:S02]  /*3e150*/  @!P2 STG.E.U8 desc[UR26][R28.64+0x80], R34 ;  /* 0x000080221c00a986 */ /* 0x0001e4000c10111a */
[----:B0-----:R-:W-:Y:S01]  /*3e160*/  PRMT R34, RZ, 0x7610, R34 ;  /* 0x00007610ff227816 */ /* 0x001fe20000000022 */
[----:B------:R-:W0:Y:S05]  /*3e170*/  @!P6 LDC.64 R28, c[0x0][0x5c0] ;  /* 0x00017000ff1ceb82 */ /* 0x000e2a0000000a00 */
[----:B------:R-:W4:Y:S01]  /*3e180*/  @!P6 LDG.E.U8 R34, desc[UR26][R32.64+0x81] ;  /* 0x0000811a2022e981 */ /* 0x000f22000c1e1100 */
[----:B------:R-:W-:-:S04]  /*3e190*/  @!P5 IADD3 R40, P3, P4, R3, R16, R7 ;  /* 0x000000100328d210 */ /* 0x000fc80007c7e007 */
[----:B------:R-:W-:Y:S02]  /*3e1a0*/  @!P5 IADD3.X R49, R4, R27, R6, P3, P4 ;  /* 0x0000001b0431d210 */ /* 0x000fe40001fe8406 */
[----:B------:R-:W-:Y:S02]  /*3e1b0*/  LOP3.LUT P0, RZ, R11, 0x10, RZ, 0xc0, !PT ;  /* 0x000000100bff7812 */ /* 0x000fe4000780c0ff */
        /* <DEDUP_REMOVED lines=11> */
[----:B------:R-:W-:-:S13]  /*3e270*/  ISETP.LT.OR P2, PT, R26, 0xda, !P1 ;  /* 0x000000da1a00780c */ /* 0x000fda0004f41670 */
        /* <DEDUP_REMOVED lines=8> */
[----:B------:R-:W-:Y:S01]  /*3e300*/  LOP3.LUT P6, RZ, R0, 0x100, RZ, 0xc0, !PT ;  /* 0x0000010000ff7812 */ /* 0x000fe200078cc0ff */
[----:B------:R-:W2:Y:S03]  /*3e310*/  LDL.LU R13, [R1+0x9a8] ;  /* 0x0009a800010d7983 */ /* 0x000ea60000300800 */
[----:B------:R-:W-:Y:S01]  /*3e320*/  F2FP.SATFINITE.E4M3.F32.PACK_AB_MERGE_C R28, RZ, R28, RZ ;  /* 0x0000001cff1c723e */ /* 0x000fe200048070ff */
[----:B------:R-:W4:Y:S04]  /*3e330*/  LDL.LU R122, [R1+0x9ac] ;  /* 0x0009ac00017a7983 */ /* 0x000f280000300800 */
[----:B------:R0:W-:Y:S02]  /*3e340*/  @!P0 STG.E.U8 desc[UR26][R178.64+0x88], R28 ;  /* 0x0000881cb2008986 */ /* 0x0001e4000c10111a */
[----:B0-----:R-:W-:-:S06]  /*3e350*/  PRMT R28, RZ, 0x7610, R28 ;  /* 0x00007610ff1c7816 */ /* 0x001fcc000000001c */
[----:B------:R-:W3:Y:S01]  /*3e360*/  @!P2 LDG.E.U8 R28, desc[UR26][R30.64+0x89] ;  /* 0x0000891a1e1ca981 */ /* 0x000ee2000c1e1100 */
        /* <DEDUP_REMOVED lines=80> */
[----:B------:R-:W-:Y:S01]  /*3e870*/  ISETP.LT.OR P5, PT, R26, 0xfa, !P1 ;  /* 0x000000fa1a00780c */ /* 0x000fe20004fa1670 */
[----:B0-----:R-:W0:-:S12]  /*3e880*/  @!P0 LDC.64 R28, c[0x0][0x5c0] ;  /* 0x00017000ff1c8b82 */ /* 0x001e180000000a00 */
[----:B------:R-:W-:-:S04]  /*3e890*/  @!P5 IADD3 R153, P3, P4, R3, R16, R7 ;  /* 0x000000100399d210 */ /* 0x000fc80007c7e007 */
[----:B------:R-:W-:Y:S02]  /*3e8a0*/  @!P5 IADD3.X R154, R4, R27, R6, P3, P4 ;  /* 0x0000001b049ad210 */ /* 0x000fe40001fe8406 */
[----:B------:R-:W-:-:S13]  /*3e8b0*/  ISETP.LT.OR P5, PT, R26, 0x101, !P1 ;  /* 0x000001011a00780c */ /* 0x000fda0004fa1670 */
[----:B------:R-:W-:-:S04]  /*3e8c0*/  @!P5 IADD3 R155, P3, P4, R3, R16, R7 ;  /* 0x00000010039bd210 */ /* 0x000fc80007c7e007 */
[----:B------:R-:W-:Y:S02]  /*3e8d0*/  @!P5 IADD3.X R157, R4, R27, R6, P3, P4 ;  /* 0x0000001b049dd210 */ /* 0x000fe40001fe8406 */
[----:B------:R-:W-:Y:S02]  /*3e8e0*/  ISETP.LT.OR P5, PT, R26, 0x102, !P1 ;  /* 0x000001021a00780c */ /* 0x000fe40004fa1670 */
[----:B------:R-:W-:-:S11]  /*3e8f0*/  LOP3.LUT P2, RZ, R0, 0x400, RZ, 0xc0, !PT ;  /* 0x0000040000ff7812 */ /* 0x000fd6000784c0ff */
        /* <DEDUP_REMOVED lines=44> */
[----:B------:R0:W-:Y:S01]  /*3ebc0*/  @!P6 STG.E.U8 desc[UR26][R186.64+0x98], R28 ;  /* 0x0000981cba00e986 */ /* 0x0001e2000c10111a */
[----:B------:R-:W-:-:S02]  /*3ebd0*/  PRMT R34, RZ, 0x7610, R34 ;  /* 0x00007610ff227816 */ /* 0x000fc40000000022 */
[----:B------:R-:W-:Y:S01]  /*3ebe0*/  ISETP.LT.OR P5, PT, R26, 0x111, !P1 ;  /* 0x000001111a00780c */ /* 0x000fe20004fa1670 */
[----:B------:R-:W4:Y:S01]  /*3ebf0*/  LDL.LU R122, [R1+0x9d0] ;  /* 0x0009d000017a7983 */ /* 0x000f220000300800 */
[----:B0-----:R-:W-:-:S06]  /*3ec00*/  PRMT R28, RZ, 0x7610, R28 ;  /* 0x00007610ff1c7816 */ /* 0x001fcc000000001c */
        /* <DEDUP_REMOVED lines=29> */
[----:B------:R-:W-:Y:S02]  /*3ede0*/  ISETP.LT.OR P5, PT, R26, 0x121, !P1 ;  /* 0x000001211a00780c */ /* 0x000fe40004fa1670 */
[----:B------:R-:W-:Y:S01]  /*3edf0*/  LOP3.LUT P0, RZ, R11, 0x200000, RZ, 0xc0, !PT ;  /* 0x002000000bff7812 */ /* 0x000fe2000780c0ff */
[----:B------:R-:W2:Y:S04]  /*3ee00*/  LDL.LU R13, [R1+0x9d4] ;  /* 0x0009d400010d7983 */ /* 0x000ea80000300800 */
[----:B------:R-:W3:Y:S01]  /*3ee10*/  LDL.LU R163, [R1+0x9d8] ;  /* 0x0009d80001a37983 */ /* 0x000ee20000300800 */
[----:B------:R-:W-:-:S03]  /*3ee20*/  F2FP.SATFINITE.E4M3.F32.PACK_AB_MERGE_C R34, RZ, R34, RZ ;  /* 0x00000022ff22723e */ /* 0x000fc600048070ff */
[----:B------:R-:W3:Y:S04]  /*3ee30*/  LDL.LU R171, [R1+0x9dc] ;  /* 0x0009dc0001ab7983 */ /* 0x000ee80000300800 */
[----:B------:R0:W-:Y:S02]  /*3ee40*/  @!P2 STG.E.U8 desc[UR26][R28.64+0x98], R34 ;  /* 0x000098221c00a986 */ /* 0x0001e4000c10111a */
[----:B0-----:R-:W-:Y:S01]  /*3ee50*/  PRMT R34, RZ, 0x7610, R34 ;  /* 0x00007610ff227816 */ /* 0x001fe20000000022 */
[----:B------:R-:W0:Y:S05]  /*3ee60*/  @!P6 LDC.64 R28, c[0x0][0x5c0] ;  /* 0x00017000ff1ceb82 */ /* 0x000e2a0000000a00 */
[----:B------:R-:W4:Y:S01]  /*3ee70*/  @!P6 LDG.E.U8 R34, desc[UR26][R32.64+0x99] ;  /* 0x0000991a2022e981 */ /* 0x000f22000c1e1100 */
        /* <DEDUP_REMOVED lines=27> */
[----:B------:R-:W-:Y:S02]  /*3f030*/  PRMT R34, RZ, 0x7610, R34 ;  /* 0x00007610ff227816 */ /* 0x000fe40000000022 */
[----:B------:R-:W-:Y:S02]  /*3f040*/  ISETP.LT.OR P5, PT, R26, 0x129, !P1 ;  /* 0x000001291a00780c */ /* 0x000fe40004fa1670 */
[----:B----4-:R-:W-:-:S04]  /*3f050*/  LOP3.LUT R28, R28, 0xff, RZ, 0xc0, !PT ;  /* 0x000000ff1c1c7812 */ /* 0x010fc800078ec0ff */
[----:B------:R-:W-:-:S05]  /*3f060*/  F2FP.F16.E4M3.UNPACK_B R28, R28 ;  /* 0x0000001cff1c723e */ /* 0x000fca00020006ff */
[----:B------:R-:W-:-:S05]  /*3f070*/  HADD2.F32 R28, -RZ, R28.H0_H0 ;  /* 0x2000001cff1c7230 */ /* 0x000fca0000004100 */
[----:B------:R-:W-:-:S04]  /*3f080*/  FMUL R28, R28, UR9 ;  /* 0x000000091c1c7c20 */ /* 0x000fc80008400000 */
[----:B--2---:R-:W-:-:S05]  /*3f090*/  FFMA R28, R13, UR8, R28 ;  /* 0x000000080d1c7c23 */ /* 0x004fca000800001c */
[----:B------:R-:W-:-:S05]  /*3f0a0*/  F2FP.SATFINITE.E4M3.F32.PACK_AB_MERGE_C R28, RZ, R28, RZ ;  /* 0x0000001cff1c723e */ /* 0x000fca00048070ff */
[----:B------:R0:W-:Y:S04]  /*3f0b0*/  @!P2 STG.E.U8 desc[UR26][R182.64+0xa1], R28 ;  /* 0x0000a11cb600a986 */ /* 0x0001e8000c10111a */
[----:B------:R-:W2:Y:S01]  /*3f0c0*/  @!P6 LDG.E.U8 R34, desc[UR26][R32.64+0xa0] ;  /* 0x0000a01a2022e981 */ /* 0x000ea2000c1e1100 */
[----:B------:R-:W-:-:S04]  /*3f0d0*/  @!P5 IADD3 R120, P3, P4, R3, R16, R7 ;  /* 0x000000100378d210 */ /* 0x000fc80007c7e007 */
[----:B------:R-:W-:Y:S02]  /*3f0e0*/  @!P5 IADD3.X R121, R4, R27, R6, P3, P4 ;  /* 0x0000001b0479d210 */ /* 0x000fe40001fe8406 */
[----:B------:R-:W-:Y:S01]  /*3f0f0*/  ISETP.LT.OR P5, PT, R26, 0x12a, !P1 ;  /* 0x0000012a1a00780c */ /* 0x000fe20004fa1670 */
[----:B0-----:R-:W0:-:S12]  /*3f100*/  @!P6 LDC.64 R28, c[0x0][0x5c0] ;  /* 0x00017000ff1ceb82 */ /* 0x001e180000000a00 */
[----:B------:R-:W-:-:S04]  /*3f110*/  @!P5 IADD3 R122, P3, P4, R3, R16, R7 ;  /* 0x00000010037ad210 */ /* 0x000fc80007c7e007 */
[----:B------:R-:W-:Y:S02]  /*3f120*/  @!P5 IADD3.X R123, R4, R27, R6, P3, P4 ;  /* 0x0000001b047bd210 */ /* 0x000fe40001fe8406 */
[C---:B------:R-:W-:Y:S02]  /*3f130*/  ISETP.LT.OR P5, PT, R26.reuse, 0x131, !P1 ;  /* 0x000001311a00780c */ /* 0x040fe40004fa1670 */
[----:B------:R-:W-:-:S11]  /*3f140*/  ISETP.LT.OR P2, PT, R26, 0x132, !P1 ;  /* 0x000001321a00780c */ /* 0x000fd60004f41670 */
[----:B------:R-:W-:-:S04]  /*3f150*/  @!P5 IADD3 R117, P3, P4, R3, R16, R7 ;  /* 0x000000100375d210 */ /* 0x000fc80007c7e007 */
[----:B------:R-:W-:Y:S02]  /*3f160*/  @!P5 IADD3.X R118, R4, R27, R6, P3, P4 ;  /* 0x0000001b0476d210 */ /* 0x000fe40001fe8406 */
[----:B------:R-:W-:-:S04]  /*3f170*/  @!P2 IADD3 R119, P3, P4, R3, R16, R7 ;  /* 0x000000100377a210 */ /* 0x000fc80007c7e007 */
[----:B------:R-:W-:Y:S02]  /*3f180*/  @!P2 IADD3.X R13, R4, R27, R6, P3, P4 ;  /* 0x0000001b040da210 */ /* 0x000fe40001fe8406 */
[----:B0-----:R-:W-:Y:S02]  /*3f190*/  @!P6 IADD3 R28, P3, R60, R28, RZ ;  /* 0x0000001c3c1ce210 */ /* 0x001fe40007f7e0ff */
[----:B------:R-:W-:-:S03]  /*3f1a0*/  LOP3.LUT P0, RZ, R0, 0x4000, RZ, 0xc0, !PT ;  /* 0x0000400000ff7812 */ /* 0x000fc6000780c0ff */
[----:B------:R-:W-:Y:S01]  /*3f1b0*/  @!P6 IMAD.X R29, R61, 0x1, R29, P3 ;  /* 0x000000013d1de824 */ /* 0x000fe200018e061d */
[----:B--2---:R-:W-:-:S04]  /*3f1c0*/  LOP3.LUT R34, R34, 0xff, RZ, 0xc0, !PT ;  /* 0x000000ff22227812 */ /* 0x004fc800078ec0ff */
[----:B------:R-:W-:-:S05]  /*3f1d0*/  F2FP.F16.E4M3.UNPACK_B R34, R34 ;  /* 0x00000022ff22723e */ /* 0x000fca00020006ff */
[----:B------:R-:W-:-:S05]  /*3f1e0*/  HADD2.F32 R34, -RZ, R34.H0_H0 ;  /* 0x20000022ff227230 */ /* 0x000fca0000004100 */
[----:B------:R-:W-:-:S04]  /*3f1f0*/  FMUL R34, R34, UR9 ;  /* 0x0000000922227c20 */ /* 0x000fc80008400000 */
[----:B---3--:R-:W-:Y:S01]  /*3f200*/  FFMA R34, R163, UR8, R34 ;  /* 0x00000008a3227c23 */ /* 0x008fe20008000022 */
[----:B------:R-:W-:Y:S02]  /*3f210*/  ISETP.LT.OR P5, PT, R26, 0x139, !P1 ;  /* 0x000001391a00780c */ /* 0x000fe40004fa1670 */
[----:B------:R-:W-:Y:S01]  /*3f220*/  LOP3.LUT P2, RZ, R11, 0x10000000, RZ, 0xc0, !PT ;  /* 0x100000000bff7812 */ /* 0x000fe2000784c0ff */
[----:B------:R-:W2:Y:S04]  /*3f230*/  LDL.LU R163, [R1+0x9e0] ;  /* 0x0009e00001a37983 */ /* 0x000ea80000300800 */
[----:B------:R-:W3:Y:S01]  /*3f240*/  LDL.LU R165, [R1+0x9e4] ;  /* 0x0009e40001a57983 */ /* 0x000ee20000300800 */
[----:B------:R-:W-:-:S05]  /*3f250*/  F2FP.SATFINITE.E4M3.F32.PACK_AB_MERGE_C R34, RZ, R34, RZ ;  /* 0x00000022ff22723e */ /* 0x000fca00048070ff */
        /* <DEDUP_REMOVED lines=26> */
[----:B------:R-:W-:Y:S02]  /*3f400*/  LOP3.LUT P0, RZ, R0, 0x8000, RZ, 0xc0, !PT ;  /* 0x0000800000ff7812 */ /* 0x000fe4000780c0ff */
[----:B------:R-:W-:Y:S01]  /*3f410*/  PRMT R34, RZ, 0x7610, R34 ;  /* 0x00007610ff227816 */ /* 0x000fe20000000022 */
[----:B------:R-:W2:Y:S01]  /*3f420*/  LDL.LU R163, [R1+0x9e8] ;  /* 0x0009e80001a37983 */ /* 0x000ea20000300800 */
[----:B------:R-:W-:Y:S02]  /*3f430*/  ISETP.LT.OR P5, PT, R26, 0x141, !P1 ;  /* 0x000001411a00780c */ /* 0x000fe40004fa1670 */
[----:B------:R-:W-:Y:S01]  /*3f440*/  F2FP.SATFINITE.E4M3.F32.PACK_AB_MERGE_C R28, RZ, R28, RZ ;  /* 0x0000001cff1c723e */ /* 0x000fe200048070ff */
[----:B------:R-:W4:Y:S04]  /*3f450*/  LDL.LU R42, [R1+0x9ec] ;  /* 0x0009ec00012a7983 */ /* 0x000f280000300800 */
[----:B------:R-:W4:Y:S04]  /*3f460*/  LDL.LU R39, [R1+0x9f0] ;  /* 0x0009f00001277983 */ /* 0x000f280000300800 */
[----:B------:R0:W-:Y:S04]  /*3f470*/  @!P2 STG.E.U8 desc[UR26][R192.64+0xa8], R28 ;  /* 0x0000a81cc000a986 */ /* 0x0001e8000c10111a */
[----:B------:R-:W4:Y:S01]  /*3f480*/  LDL.LU R41, [R1+0x9f4] ;  /* 0x0009f40001297983 */ /* 0x000f220000300800 */
[----:B0-----:R-:W-:-:S06]  /*3f490*/  PRMT R28, RZ, 0x7610, R28 ;  /* 0x00007610ff1c7816 */ /* 0x001fcc000000001c */
[----:B------:R-:W3:Y:S01]  /*3f4a0*/  @!P6 LDG.E.U8 R28, desc[UR26][R30.64+0xa9] ;  /* 0x0000a91a1e1ce981 */ /* 0x000ee2000c1e1100 */
[----:B------:R-:W-:-:S04]  /*3f4b0*/  @!P5 IADD3 R179, P3, P4, R3, R16, R7 ;  /* 0x0000001003b3d210 */ /* 0x000fc80007c7e007 */
[----:B------:R-:W-:Y:S02]  /*3f4c0*/  @!P5 IADD3.X R181, R4, R27, R6, P3, P4 ;  /* 0x0000001b04b5d210 */ /* 0x000fe40001fe8406 */
        /* <DEDUP_REMOVED lines=25> */
[----:B--2---:R-:W-:-:S05]  /*3f660*/  FFMA R34, R163, UR8, R34 ;  /* 0x00000008a3227c23 */ /* 0x004fca0008000022 */
[----:B------:R-:W-:-:S05]  /*3f670*/  F2FP.SATFINITE.E4M3.F32.PACK_AB_MERGE_C R34, RZ, R34, RZ ;  /* 0x00000022ff22723e */ /* 0x000fca00048070ff */
[----:B------:R0:W-:Y:S02]  /*3f680*/  @!P0 STG.E.U8 desc[UR26][R28.64+0xa8], R34 ;  /* 0x0000a8221c008986 */ /* 0x0001e4000c10111a */
[----:B0-----:R-:W-:Y:S01]  /*3f690*/  PRMT R34, RZ, 0x7610, R34 ;  /* 0x00007610ff227816 */ /* 0x001fe20000000022 */
[----:B------:R-:W0:Y:S05]  /*3f6a0*/  @!P2 LDC.64 R28, c[0x0][0x5c0] ;  /* 0x00017000ff1cab82 */ /* 0x000e2a0000000a00 */
[----:B------:R-:W2:Y:S01]  /*3f6b0*/  @!P2 LDG.E.U8 R34, desc[UR26][R32.64+0xa9] ;  /* 0x0000a91a2022a981 */ /* 0x000ea2000c1e1100 */
[----:B------:R-:W-:Y:S02]  /*3f6c0*/  ISETP.LT.OR P5, PT, R26, 0x151, !P1 ;  /* 0x000001511a00780c */ /* 0x000fe40004fa1670 */
[----:B------:R-:W-:-:S11]  /*3f6d0*/  LOP3.LUT P6, RZ, R12, 0x2, RZ, 0xc0, !PT ;  /* 0x000000020cff7812 */ /* 0x000fd600078cc0ff */
[----:B------:R-:W-:-:S04]  /*3f6e0*/  @!P5 IADD3 R163, P3, P4, R3, R16, R7 ;  /* 0x0000001003a3d210 */ /* 0x000fc80007c7e007 */
[----:B------:R-:W-:Y:S02]  /*3f6f0*/  @!P5 IADD3.X R165, R4, R27, R6, P3, P4 ;  /* 0x0000001b04a5d210 */ /* 0x000fe40001fe8406 */
[----:B0-----:R-:W-:-:S05]  /*3f700*/  @!P2 IADD3 R28, P3, R46, R28, RZ ;  /* 0x0000001c2e1ca210 */ /* 0x001fca0007f7e0ff */
[----:B------:R-:W-:Y:S01]  /*3f710*/  @!P2 IMAD.X R29, R64, 0x1, R29, P3 ;  /* 0x00000001401da824 */ /* 0x000fe200018e061d */
[----:B--2---:R-:W-:-:S04]  /*3f720*/  LOP3.LUT R34, R34, 0xff, RZ, 0xc0, !PT ;  /* 0x000000ff22227812 */ /* 0x004fc800078ec0ff */
[----:B------:R-:W-:-:S05]  /*3f730*/  F2FP.F16.E4M3.UNPACK_B R34, R34 ;  /* 0x00000022ff22723e */ /* 0x000fca00020006ff */
[----:B------:R-:W-:-:S05]  /*3f740*/  HADD2.F32 R34, -RZ, R34.H0_H0 ;  /* 0x20000022ff227230 */ /* 0x000fca0000004100 */
[----:B------:R-:W-:-:S04]  /*3f750*/  FMUL R34, R34, UR9 ;  /* 0x0000000922227c20 */ /* 0x000fc80008400000 */
[----:B----4-:R-:W-:-:S05]  /*3f760*/  FFMA R34, R42, UR8, R34 ;  /* 0x000000082a227c23 */ /* 0x010fca0008000022 */
[----:B------:R-:W-:-:S05]  /*3f770*/  F2FP.SATFINITE.E4M3.F32.PACK_AB_MERGE_C R34, RZ, R34, RZ ;  /* 0x00000022ff22723e */ /* 0x000fca00048070ff */
[----:B------:R0:W-:Y:S02]  /*3f780*/  @!P2 STG.E.U8 desc[UR26][R28.64+0xa9], R34 ;  /* 0x0000a9221c00a986 */ /* 0x0001e4000c10111a */
[----:B0-----:R-:W-:-:S06]  /*3f790*/  PRMT R28, RZ, 0x7610, R28 ;  /* 0x00007610ff1c7816 */ /* 0x001fcc000000001c */
[----:B------:R-:W2:Y:S01]  /*3f7a0*/  @!P6 LDG.E.U8 R28, desc[UR26][R30.64+0xb0] ;  /* 0x0000b01a1e1ce981 */ /* 0x000ea2000c1e1100 */
[----:B------:R-:W-:-:S13]  /*3f7b0*/  ISETP.LT.OR P0, PT, R26, 0x152, !P1 ;  /* 0x000001521a00780c */ /* 0x000fda0004f01670 */
[----:B------:R-:W-:-:S04]  /*3f7c0*/  @!P0 IADD3 R106, P4, P5, R3, R16, R7 ;  /* 0x00000010036a8210 */ /* 0x000fc80007d9e007 */
[----:B------:R-:W-:Y:S02]  /*3f7d0*/  @!P0 IADD3.X R107, R4, R27, R6, P4, P5 ;  /* 0x0000001b046b8210 */ /* 0x000fe400027ea406 */
[----:B------:R-:W-:Y:S02]  /*3f7e0*/  LOP3.LUT P0, RZ, R12, 0x4, RZ, 0xc0, !PT ;  /* 0x000000040cff7812 */ /* 0x000fe4000780c0ff */
[----:B--2---:R-:W-:-:S04]  /*3f7f0*/  LOP3.LUT R28, R28, 0xff, RZ, 0xc0, !PT ;  /* 0x000000ff1c1c7812 */ /* 0x004fc800078ec0ff */
[----:B------:R-:W-:-:S05]  /*3f800*/  F2FP.F16.E4M3.UNPACK_B R28, R28 ;  /* 0x0000001cff1c723e */ /* 0x000fca00020006ff */
[----:B------:R-:W-:-:S05]  /*3f810*/  HADD2.F32 R28, -RZ, R28.H0_H0 ;  /* 0x2000001cff1c7230 */ /* 0x000fca0000004100 */
[----:B------:R-:W-:-:S04]  /*3f820*/  FMUL R28, R28, UR9 ;  /* 0x000000091c1c7c20 */ /* 0x000fc80008400000 */
[----:B------:R-:W-:Y:S01]  /*3f830*/  FFMA R28, R39, UR8, R28 ;  /* 0x00000008271c7c23 */ /* 0x000fe2000800001c */
[----:B------:R-:W-:Y:S02]  /*3f840*/  LOP3.LUT P2, RZ, R14, 0x40000000, RZ, 0xc0, !PT ;  /* 0x400000000eff7812 */ /* 0x000fe4000784c0ff */
[----:B------:R-:W-:Y:S01]  /*3f850*/  PRMT R34, RZ, 0x7610, R34 ;  /* 0x00007610ff227816 */ /* 0x000fe20000000022 */
[----:B------:R-:W2:Y:S01]  /*3f860*/  LDL.LU R39, [R1+0x9f8] ;  /* 0x0009f80001277983 */ /* 0x000ea20000300800 */
[----:B------:R-:W-:-:S05]  /*3f870*/  F2FP.SATFINITE.E4M3.F32.PACK_AB_MERGE_C R28, RZ, R28, RZ ;  /* 0x0000001cff1c723e */ /* 0x000fca00048070ff */
[----:B------:R0:W-:Y:S02]  /*3f880*/  @!P6 STG.E.U8 desc[UR26][R190.64+0xb0], R28 ;  /* 0x0000b01cbe00e986 */ /* 0x0001e4000c10111a */
[----:B0-----:R-:W-:-:S06]  /*3f890*/  PRMT R28, RZ, 0x7610, R28 ;  /* 0x00007610ff1c7816 */ /* 0x001fcc000000001c */
[----:B------:R-:W3:Y:S01]  /*3f8a0*/  @!P0 LDG.E.U8 R28, desc[UR26][R30.64+0xb1] ;  /* 0x0000b11a1e1c8981 */ /* 0x000ee2000c1e1100 */
[----:B------:R-:W-:Y:S02]  /*3f8b0*/  ISETP.LT.OR P5, PT, R26, 0x159, !P1 ;  /* 0x000001591a00780c */ /* 0x000fe40004fa1670 */
[----:B---3--:R-:W-:-:S04]  /*3f8c0*/  LOP3.LUT R28, R28, 0xff, RZ, 0xc0, !PT ;  /* 0x000000ff1c1c7812 */ /* 0x008fc800078ec0ff */
[----:B------:R-:W-:-:S05]  /*3f8d0*/  F2FP.F16.E4M3.UNPACK_B R28, R28 ;  /* 0x0000001cff1c723e */ /* 0x000fca00020006ff */
[----:B------:R-:W-:-:S05]  /*3f8e0*/  HADD2.F32 R28, -RZ, R28.H0_H0 ;  /* 0x2000001cff1c7230 */ /* 0x000fca0000004100 */
[----:B------:R-:W-:-:S04]  /*3f8f0*/  FMUL R28, R28, UR9 ;  /* 0x000000091c1c7c20 */ /* 0x000fc80008400000 */
[----:B------:R-:W-:Y:S01]  /*3f900*/  FFMA R28, R41, UR8, R28 ;  /* 0x00000008291c7c23 */ /* 0x000fe2000800001c */
[----:B------:R-:W-:Y:S02]  /*3f910*/  @!P5 IADD3 R62, P3, P4, R3, R16, R7 ;  /* 0x00000010033ed210 */ /* 0x000fe40007c7e007 */
[----:B------:R-:W-:Y:S01]  /*3f920*/  LOP3.LUT P6, RZ, R0, 0x10000, RZ, 0xc0, !PT ;  /* 0x0001000000ff7812 */ /* 0x000fe200078cc0ff */
[----:B------:R-:W3:Y:S01]  /*3f930*/  LDL.LU R41, [R1+0x9fc] ;  /* 0x0009fc0001297983 */ /* 0x000ee20000300800 */
[----:B------:R-:W-:-:S05]  /*3f940*/  F2FP.SATFINITE.E4M3.F32.PACK_AB_MERGE_C R28, RZ, R28, RZ ;  /* 0x0000001cff1c723e */ /* 0x000fca00048070ff */
[----:B------:R0:W-:Y:S04]  /*3f950*/  @!P0 STG.E.U8 desc[UR26][R188.64+0xb1], R28 ;  /* 0x0000b11cbc008986 */ /* 0x0001e8000c10111a */
[----:B------:R-:W4:Y:S01]  /*3f960*/  @!P2 LDG.E.U8 R34, desc[UR26][R32.64+0xb0] ;  /* 0x0000b01a2022a981 */ /* 0x000f22000c1e1100 */
[----:B------:R-:W-:Y:S02]  /*3f970*/  @!P5 IADD3.X R63, R4, R27, R6, P3, P4 ;  /* 0x0000001b043fd210 */ /* 0x000fe40001fe8406 */
[C---:B------:R-:W-:Y:S02]  /*3f980*/  ISETP.LT.OR P5, PT, R26.reuse, 0x15a, !P1 ;  /* 0x0000015a1a00780c */ /* 0x040fe40004fa1670 */
[----:B------:R-:W-:Y:S01]  /*3f990*/  ISETP.LT.OR P0, PT, R26, 0x162, !P1 ;  /* 0x000001621a00780c */ /* 0x000fe20004f01670 */
[----:B0-----:R-:W0:Y:S10]  /*3f9a0*/  @!P2 LDC.64 R28, c[0x0][0x5c0] ;  /* 0x00017000ff1cab82 */ /* 0x001e340000000a00 */
[----:B------:R-:W-:-:S04]  /*3f9b0*/  @!P5 IADD3 R59, P3, P4, R3, R16, R7 ;  /* 0x00000010033bd210 */ /* 0x000fc80007c7e007 */
[----:B------:R-:W-:Y:S02]  /*3f9c0*/  @!P5 IADD3.X R61, R4, R27, R6, P3, P4 ;  /* 0x0000001b043dd210 */ /* 0x000fe40001fe8406 */
[----:B------:R-:W-:-:S13]  /*3f9d0*/  ISETP.LT.OR P5, PT, R26, 0x161, !P1 ;  /* 0x000001611a00780c */ /* 0x000fda0004fa1670 */
[----:B------:R-:W-:-:S04]  /*3f9e0*/  @!P5 IADD3 R58, P3, P4, R3, R16, R7 ;  /* 0x00000010033ad210 */ /* 0x000fc80007c7e007 */
[----:B------:R-:W-:Y:S02]  /*3f9f0*/  @!P5 IADD3.X R60, R4, R27, R6, P3, P4 ;  /* 0x0000001b043cd210 */ /* 0x000fe40001fe8406 */
        /* <DEDUP_REMOVED lines=10> */
[----:B------:R-:W2:Y:S04]  /*3faa0*/  LDL.LU R39, [R1+0xa00] ;  /* 0x000a000001277983 */ /* 0x000ea80000300800 */
[----:B------:R-:W4:Y:S01]  /*3fab0*/  LDL.LU R64, [R1+0xa04] ;  /* 0x000a040001407983 */ /* 0x000f220000300800 */
[----:B------:R-:W-:Y:S02]  /*3fac0*/  LOP3.LUT R14, R14, 0xefffffff, RZ, 0xc0, !PT ;  /* 0xefffffff0e0e7812 */ /* 0x000fe400078ec0ff */
[----:B------:R-:W-:Y:S01]  /*3fad0*/  F2FP.SATFINITE.E4M3.F32.PACK_AB_MERGE_C R34, RZ, R34, RZ ;  /* 0x00000022ff22723e */ /* 0x000fe200048070ff */
[----:B------:R-:W4:Y:S04]  /*3fae0*/  LDL.LU R192, [R1+0xa08] ;  /* 0x000a080001c07983 */ /* 0x000f280000300800 */
[----:B------:R-:W4:Y:S04]  /*3faf0*/  LDL.LU R193, [R1+0xa0c] ;  /* 0x000a0c0001c17983 */ /* 0x000f280000300800 */
[----:B------:R0:W-:Y:S02]  /*3fb00*/  @!P2 STG.E.U8 desc[UR26][R28.64+0xb0], R34 ;  /* 0x0000b0221c00a986 */ /* 0x0001e4000c10111a */
[----:B0-----:R-:W-:Y:S01]  /*3fb10*/  PRMT R34, RZ, 0x7610, R34 ;  /* 0x00007610ff227816 */ /* 0x001fe20000000022 */
[----:B------:R-:W0:Y:S05]  /*3fb20*/  @!P6 LDC.64 R28, c[0x0][0x5c0] ;  /* 0x00017000ff1ceb82 */ /* 0x000e2a0000000a00 */
[----:B------:R-:W3:Y:S01]  /*3fb30*/  @!P6 LDG.E.U8 R34, desc[UR26][R32.64+0xb1] ;  /* 0x0000b11a2022e981 */ /* 0x000ee2000c1e1100 */
[----:B------:R-:W-:-:S02]  /*3fb40*/  ISETP.LT.OR P2, PT, R26, 0x16a, !P1 ;  /* 0x0000016a1a00780c */ /* 0x000fc40004f41670 */
[----:B------:R-:W-:-:S04]  /*3fb50*/  @!P0 IADD3 R45, P3, P4, R3, R16, R7 ;  /* 0x00000010032d8210 */ /* 0x000fc80007c7e007 */
[----:B------:R-:W-:-:S07]  /*3fb60*/  @!P0 IADD3.X R46, R4, R27, R6, P3, P4 ;  /* 0x0000001b042e8210 */ /* 0x000fce0001fe8406 */
[----:B------:R-:W-:Y:S02]  /*3fb70*/  @!P2 IADD3 R43, P4, P5, R3, R16, R7 ;  /* 0x00000010032ba210 */ /* 0x000fe40007d9e007 */
[----:B0-----:R-:W-:Y:S02]  /*3fb80*/  @!P6 IADD3 R28, P3, R65, R28, RZ ;  /* 0x0000001c411ce210 */ /* 0x001fe40007f7e0ff */
[----:B------:R-:W-:Y:S02]  /*3fb90*/  @!P2 IADD3.X R44, R4, R27, R6, P4, P5 ;  /* 0x0000001b042ca210 */ /* 0x000fe400027ea406 */
[----:B------:R-:W-:Y:S01]  /*3fba0*/  LOP3.LUT P5, RZ, R12, 0x80, RZ, 0xc0, !PT ;  /* 0x000000800cff7812 */ /* 0x000fe200078ac0ff */
        /* <DEDUP_REMOVED lines=10> */
[C---:B------:R-:W-:Y:S02]  /*3fc50*/  ISETP.LT.OR P6, PT, R26.reuse, 0x171, !P1 ;  /* 0x000001711a00780c */ /* 0x040fe40004fc1670 */
[----:B------:R-:W-:-:S11]  /*3fc60*/  ISETP.LT.OR P5, PT, R26, 0x172, !P1 ;  /* 0x000001721a00780c */ /* 0x000fd60004fa1670 */
[----:B------:R-:W-:-:S04]  /*3fc70*/  @!P6 IADD3 R41, P3, P4, R3, R16, R7 ;  /* 0x000000100329e210 */ /* 0x000fc80007c7e007 */
[----:B------:R-:W-:Y:S02]  /*3fc80*/  @!P6 IADD3.X R42, R4, R27, R6, P3, P4 ;  /* 0x0000001b042ae210 */ /* 0x000fe40001fe8406 */
[----:B------:R-:W-:Y:S02]  /*3fc90*/  @!P5 IADD3 R35, P3, P4, R3, R16, R7 ;  /* 0x000000100323d210 */ /* 0x000fe40007c7e007 */
[----:B---3--:R-:W-:-:S04]  /*3fca0*/  LOP3.LUT R28, R28, 0xff, RZ, 0xc0, !PT ;  /* 0x000000ff1c1c7812 */ /* 0x008fc800078ec0ff */
[----:B------:R-:W-:-:S05]  /*3fcb0*/  F2FP.F16.E4M3.UNPACK_B R28, R28 ;  /* 0x0000001cff1c723e */ /* 0x000fca00020006ff */
[----:B------:R-:W-:-:S05]  /*3fcc0*/  HADD2.F32 R28, -RZ, R28.H0_H0 ;  /* 0x2000001cff1c7230 */ /* 0x000fca0000004100 */
[----:B------:R-:W-:-:S04]  /*3fcd0*/  FMUL R28, R28, UR9 ;  /* 0x000000091c1c7c20 */ /* 0x000fc80008400000 */
[----:B--2---:R-:W-:Y:S01]  /*3fce0*/  FFMA R28, R39, UR8, R28 ;  /* 0x00000008271c7c23 */ /* 0x004fe2000800001c */
[----:B------:R-:W-:Y:S02]  /*3fcf0*/  @!P5 IADD3.X R39, R4, R27, R6, P3, P4 ;  /* 0x0000001b0427d210 */ /* 0x000fe40001fe8406 */
[C---:B------:R-:W-:Y:S02]  /*3fd00*/  LOP3.LUT P3, RZ, R12.reuse, 0x80, RZ, 0xc0, !PT ;  /* 0x000000800cff7812 */ /* 0x040fe4000786c0ff */
[----:B------:R-:W-:Y:S02]  /*3fd10*/  LOP3.LUT P4, RZ, R12, 0x10, RZ, 0xc0, !PT ;  /* 0x000000100cff7812 */ /* 0x000fe4000788c0ff */
[----:B------:R-:W-:Y:S02]  /*3fd20*/  F2FP.SATFINITE.E4M3.F32.PACK_AB_MERGE_C R34, RZ, R28, RZ ;  /* 0x0000001cff22723e */ /* 0x000fe400048070ff */
[----:B------:R-:W-:-:S07]  /*3fd30*/  PRMT R28, RZ, 0x7610, R28 ;  /* 0x00007610ff1c7816 */ /* 0x000fce000000001c */
[----:B------:R0:W-:Y:S04]  /*3fd40*/  @!P3 STG.E.U8 desc[UR26][R196.64+0xb8], R34 ;  /* 0x0000b822c400b986 */ /* 0x0001e8000c10111a */
[----:B------:R-:W2:Y:S01]  /*3fd50*/  @!P4 LDG.E.U8 R28, desc[UR26][R30.64+0xb9] ;  /* 0x0000b91a1e1cc981 */ /* 0x000ea2000c1e1100 */
[----:B------:R-:W-:Y:S02]  /*3fd60*/  @P0 LOP3.LUT R14, R14, 0x10000000, RZ, 0xfc, !PT ;  /* 0x100000000e0e0812 */ /* 0x000fe400078efcff */
[----:B------:R-:W-:Y:S02]  /*3fd70*/  LOP3.LUT P0, RZ, R0, 0x40000, RZ, 0xc0, !PT ;  /* 0x0004000000ff7812 */ /* 0x000fe4000780c0ff */
[----:B0-----:R-:W-:Y:S02]  /*3fd80*/  PRMT R34, RZ, 0x7610, R34 ;  /* 0x00007610ff227816 */ /* 0x001fe40000000022 */
[----:B--2---:R-:W-:-:S04]  /*3fd90*/  LOP3.LUT R28, R28, 0xff, RZ, 0xc0, !PT ;  /* 0x000000ff1c1c7812 */ /* 0x004fc800078ec0ff */
[----:B------:R-:W-:-:S05]  /*3fda0*/  F2FP.F16.E4M3.UNPACK_B R28, R28 ;  /* 0x0000001cff1c723e */ /* 0x000fca00020006ff */
[----:B------:R-:W-:-:S05]  /*3fdb0*/  HADD2.F32 R28, -RZ, R28.H0_H0 ;  /* 0x2000001cff1c7230 */ /* 0x000fca0000004100 */
[----:B------:R-:W-:-:S04]  /*3fdc0*/  FMUL R28, R28, UR9 ;  /* 0x000000091c1c7c20 */ /* 0x000fc80008400000 */
[----:B----4-:R-:W-:Y:S01]  /*3fdd0*/  FFMA R28, R64, UR8, R28 ;  /* 0x00000008401c7c23 */ /* 0x010fe2000800001c */
[----:B------:R-:W-:Y:S01]  /*3fde0*/  LOP3.LUT R14, R14, 0xdfffffff, RZ, 0xc0, !PT ;  /* 0xdfffffff0e0e7812 */ /* 0x000fe200078ec0ff */
[----:B------:R-:W2:Y:S03]  /*3fdf0*/  LDL.LU R64, [R1+0xa10] ;  /* 0x000a100001407983 */ /* 0x000ea60000300800 */
[----:B------:R-:W-:-:S05]  /*3fe00*/  F2FP.SATFINITE.E4M3.F32.PACK_AB_MERGE_C R28, RZ, R28, RZ ;  /* 0x0000001cff1c723e */ /* 0x000fca00048070ff */
[----:B------:R0:W-:Y:S04]  /*3fe10*/  @!P4 STG.E.U8 desc[UR26][R194.64+0xb9], R28 ;  /* 0x0000b91cc200c986 */ /* 0x0001e8000c10111a */
[----:B------:R-:W3:Y:S01]  /*3fe20*/  @!P0 LDG.E.U8 R34, desc[UR26][R32.64+0xb8] ;  /* 0x0000b81a20228981 */ /* 0x000ee2000c1e1100 */
[----:B0-----:R-:W0:Y:S01]  /*3fe30*/  @!P0 LDC.64 R28, c[0x0][0x5c0] ;  /* 0x00017000ff1c8b82 */ /* 0x001e220000000a00 */
        /* <DEDUP_REMOVED lines=12> */
[----:B0-----:R-:W-:Y:S01]  /*3ff00*/  PRMT R34, RZ, 0x7610, R34 ;  /* 0x00007610ff227816 */ /* 0x001fe20000000022 */
[----:B------:R-:W0:Y:S05]  /*3ff10*/  @!P2 LDC.64 R28, c[0x0][0x5c0] ;  /* 0x00017000ff1cab82 */ /* 0x000e2a0000000a00 */
[----:B------:R-:W4:Y:S01]  /*3ff20*/  @!P2 LDG.E.U8 R34, desc[UR26][R32.64+0xb9] ;  /* 0x0000b91a2022a981 */ /* 0x000f22000c1e1100 */
[----:B------:R-:W-:Y:S02]  /*3ff30*/  ISETP.GE.AND P0, PT, R15, 0x1, PT ;  /* 0x000000010f00780c */ /* 0x000fe40003f06270 */
[----:B0-----:R-:W-:-:S05]  /*3ff40*/  @!P2 IADD3 R28, P3, R69, R28, RZ ;  /* 0x0000001c451ca210 */ /* 0x001fca0007f7e0ff */
[----:B------:R-:W-:Y:S01]  /*3ff50*/  @!P2 IMAD.X R29, R70, 0x1, R29, P3 ;  /* 0x00000001461da824 */ /* 0x000fe200018e061d */
[----:B------:R-:W-:Y:S02]  /*3ff60*/  ISETP.LT.OR P3, PT, R26, 0xc1, !P0 ;  /* 0x000000c11a00780c */ /* 0x000fe40004761670 */
[----:B----4-:R-:W-:-:S04]  /*3ff70*/  LOP3.LUT R34, R34, 0xff, RZ, 0xc0, !PT ;  /* 0x000000ff22227812 */ /* 0x010fc800078ec0ff */
[----:B------:R-:W-:-:S05]  /*3ff80*/  F2FP.F16.E4M3.UNPACK_B R34, R34 ;  /* 0x00000022ff22723e */ /* 0x000fca00020006ff */
[----:B------:R-:W-:-:S05]  /*3ff90*/  HADD2.F32 R34, -RZ, R34.H0_H0 ;  /* 0x20000022ff227230 */ /* 0x000fca0000004100 */
[----:B------:R-:W-:-:S04]  /*3ffa0*/  FMUL R34, R34, UR9 ;  /* 0x0000000922227c20 */ /* 0x000fc80008400000 */
[----:B------:R-:W-:Y:S02]  /*3ffb0*/  FFMA R34, R193, UR8, R34 ;  /* 0x00000008c1227c23 */ /* 0x000fe40008000022 */
[----:B------:R-:W4:Y:S03]  /*3ffc0*/  LDL.LU R193, [R1+0xa18] ;  /* 0x000a180001c17983 */ /* 0x000f260000300800 */
[----:B------:R-:W-:-:S05]  /*3ffd0*/  F2FP.SATFINITE.E4M3.F32.PACK_AB_MERGE_C R34, RZ, R34, RZ ;  /* 0x00000022ff22723e */ /* 0x000fca00048070ff */
[----:B------:R0:W-:Y:S02]  /*3ffe0*/  @!P2 STG.E.U8 desc[UR26][R28.64+0xb9], R34 ;  /* 0x0000b9221c00a986 */ /* 0x0001e4000c10111a */
[----:B0-----:R-:W-:Y:S01]  /*3fff0*/  PRMT R34, RZ, 0x7610, R34 ;  /* 0x00007610ff227816 */ /* 0x001fe20000000022 */
[----:B------:R-:W0:Y:S05]  /*40000*/  @!P3 LDC.64 R28, c[0x0][0x5c0] ;  /* 0x00017000ff1cbb82 */ /* 0x000e2a0000000a00 */
[----:B------:R-:W2:Y:S01]  /*40010*/  @!P3 LDG.E.U8 R34, desc[UR26][R24.64+0xc0] ;  /* 0x0000c01a1822b981 */ /* 0x000ea2000c1e1100 */
[----:B0-----:R-:W-:-:S05]  /*40020*/  @!P3 IADD3 R28, P4, R16, R28, RZ ;  /* 0x0000001c101cb210 */ /* 0x001fca0007f9e0ff */
[----:B------:R-:W-:Y:S01]  /*40030*/  @!P3 IMAD.X R29, R27, 0x1, R29, P4 ;  /* 0x000000011b1db824 */ /* 0x000fe200020e061d */
[----:B--2---:R-:W-:-:S04]  /*40040*/  LOP3.LUT R34, R34, 0xff, RZ, 0xc0, !PT ;  /* 0x000000ff22227812 */ /* 0x004fc800078ec0ff */
[----:B------:R-:W-:-:S05]  /*40050*/  F2FP.F16.E4M3.UNPACK_B R34, R34 ;  /* 0x00000022ff22723e */ /* 0x000fca00020006ff */
[----:B------:R-:W-:-:S05]  /*40060*/  HADD2.F32 R34, -RZ, R34.H0_H0 ;  /* 0x20000022ff227230 */ /* 0x000fca0000004100 */
[----:B------:R-:W-:-:S04]  /*40070*/  FMUL R34, R34, UR9 ;  /* 0x0000000922227c20 */ /* 0x000fc80008400000 */
[----:B------:R-:W-:Y:S01]  /*40080*/  FFMA R34, R64, UR8, R34 ;  /* 0x0000000840227c23 */ /* 0x000fe20008000022 */
[----:B------:R-:W-:Y:S01]  /*40090*/  LOP3.LUT P2, RZ, R12, 0x8, RZ, 0xc0, !PT ;  /* 0x000000080cff7812 */ /* 0x000fe2000784c0ff */
[----:B------:R-:W2:Y:S03]  /*400a0*/  LDL.LU R64, [R1+0xa1c] ;  /* 0x000a1c0001407983 */ /* 0x000ea60000300800 */
[----:B------:R-:W-:-:S05]  /*400b0*/  F2FP.SATFINITE.E4M3.F32.PACK_AB_MERGE_C R34, RZ, R34, RZ ;  /* 0x00000022ff22723e */ /* 0x000fca00048070ff */
[----:B------:R0:W-:Y:S01]  /*400c0*/  @!P3 STG.E.U8 desc[UR26][R28.64+0xc0], R34 ;  /* 0x0000c0221c00b986 */ /* 0x0001e2000c10111a */
[----:B------:R-:W-:Y:S02]  /*400d0*/  ISETP.LT.OR P3, PT, R26, 0xc2, !P0 ;  /* 0x000000c21a00780c */ /* 0x000fe40004761670 */
[----:B0-----:R-:W-:-:S11]  /*400e0*/  PRMT R34, RZ, 0x7610, R34 ;  /* 0x00007610ff227816 */ /* 0x001fd60000000022 */
[----:B------:R-:W0:Y:S01]  /*400f0*/  @!P3 LDC.64 R28, c[0x0][0x5c0] ;  /* 0x00017000ff1cbb82 */ /* 0x000e220000000a00 */
[----:B------:R-:W3:Y:S01]  /*40100*/  @!P3 LDG.E.U8 R34, desc[UR26][R24.64+0xc1] ;  /* 0x0000c11a1822b981 */ /* 0x000ee2000c1e1100 */
[----:B0-----:R-:W-:-:S05]  /*40110*/  @!P3 IADD3 R28, P4, R16, R28, RZ ;  /* 0x0000001c101cb210 */ /* 0x001fca0007f9e0ff */
[----:B------:R-:W-:Y:S01]  /*40120*/  @!P3 IMAD.X R29, R27, 0x1, R29, P4 ;  /* 0x000000011b1db824 */ /* 0x000fe200020e061d */
[----:B------:R-:W-:Y:S02]  /*40130*/  LOP3.LUT P4, RZ, R12, 0x40, RZ, 0xc0, !PT ;  /* 0x000000400cff7812 */ /* 0x000fe4000788c0ff */
        /* <DEDUP_REMOVED lines=14> */
[----:B------:R-:W-:Y:S01]  /*40220*/  FFMA R28, R193, UR8, R28 ;  /* 0x00000008c11c7c23 */ /* 0x000fe2000800001c */
[----:B------:R-:W-:Y:S01]  /*40230*/  ISETP.LT.OR P3, PT, R26, 0xc9, !P0 ;  /* 0x000000c91a00780c */ /* 0x000fe20004761670 */
[----:B------:R-:W4:Y:S03]  /*40240*/  LDL.LU R193, [R1+0xa24] ;  /* 0x000a240001c17983 */ /* 0x000f260000300800 */
[----:B------:R-:W-:Y:S02]  /*40250*/  F2FP.SATFINITE.E4M3.F32.PACK_AB_MERGE_C R34, RZ, R28, RZ ;  /* 0x0000001cff22723e */ /* 0x000fe400048070ff */
[----:B------:R-:W-:-:S03]  /*40260*/  PRMT R28, RZ, 0x7610, R28 ;  /* 0x00007610ff1c7816 */ /* 0x000fc6000000001c */
[----:B------:R0:W-:Y:S04]  /*40270*/  @!P4 STG.E.U8 desc[UR26][R200.64+0xc0], R34 ;  /* 0x0000c022c800c986 */ /* 0x0001e8000c10111a */
[----:B------:R-:W2:Y:S01]  /*40280*/  @!P2 LDG.E.U8 R28, desc[UR26][R18.64+0xc1] ;  /* 0x0000c11a121ca981 */ /* 0x000ea2000c1e1100 */
[----:B0-----:R-:W-:Y:S02]  /*40290*/  PRMT R34, RZ, 0x7610, R34 ;  /* 0x00007610ff227816 */ /* 0x001fe40000000022 */
[----:B--2---:R-:W-:-:S04]  /*402a0*/  LOP3.LUT R28, R28, 0xff, RZ, 0xc0, !PT ;  /* 0x000000ff1c1c7812 */ /* 0x004fc800078ec0ff */
[----:B------:R-:W-:-:S05]  /*402b0*/  F2FP.F16.E4M3.UNPACK_B R28, R28 ;  /* 0x0000001cff1c723e */ /* 0x000fca00020006ff */
[----:B------:R-:W-:-:S05]  /*402c0*/  HADD2.F32 R28, -RZ, R28.H0_H0 ;  /* 0x2000001cff1c7230 */ /* 0x000fca0000004100 */
[----:B------:R-:W-:-:S04]  /*402d0*/  FMUL R28, R28, UR9 ;  /* 0x000000091c1c7c20 */ /* 0x000fc80008400000 */
[----:B------:R-:W-:Y:S02]  /*402e0*/  FFMA R28, R64, UR8, R28 ;  /* 0x00000008401c7c23 */ /* 0x000fe4000800001c */
[----:B------:R-:W2:Y:S03]  /*402f0*/  LDL.LU R64, [R1+0xa28] ;  /* 0x000a280001407983 */ /* 0x000ea60000300800 */
[----:B------:R-:W-:-:S05]  /*40300*/  F2FP.SATFINITE.E4M3.F32.PACK_AB_MERGE_C R28, RZ, R28, RZ ;  /* 0x0000001cff1c723e */ /* 0x000fca00048070ff */
[----:B------:R0:W-:Y:S04]  /*40310*/  @!P2 STG.E.U8 desc[UR26][R198.64+0xc1], R28 ;  /* 0x0000c11cc600a986 */ /* 0x0001e8000c10111a */
[----:B------:R-:W3:Y:S01]  /*40320*/  @!P3 LDG.E.U8 R34, desc[UR26][R24.64+0xc8] ;  /* 0x0000c81a1822b981 */ /* 0x000ee2000c1e1100 */
[----:B0-----:R-:W0:Y:S02]  /*40330*/  @!P3 LDC.64 R28, c[0x0][0x5c0] ;  /* 0x00017000ff1cbb82 */ /* 0x001e240000000a00 */
[----:B0-----:R-:W-:-:S05]  /*40340*/  @!P3 IADD3 R28, P4, R16, R28, RZ ;  /* 0x0000001c101cb210 */ /* 0x001fca0007f9e0ff */
[----:B------:R-:W-:Y:S01]  /*40350*/  @!P3 IMAD.X R29, R27, 0x1, R29, P4 ;  /* 0x000000011b1db824 */ /* 0x000fe200020e061d */
[----:B---3--:R-:W-:-:S04]  /*40360*/  LOP3.LUT R34, R34, 0xff, RZ, 0xc0, !PT ;  /* 0x000000ff22227812 */ /* 0x008fc800078ec0ff */
[----:B------:R-:W-:-:S05]  /*40370*/  F2FP.F16.E4M3.UNPACK_B R34, R34 ;  /* 0x00000022ff22723e */ /* 0x000fca00020006ff */
[----:B------:R-:W-:-:S05]  /*40380*/  HADD2.F32 R34, -RZ, R34.H0_H0 ;  /* 0x20000022ff227230 */ /* 0x000fca0000004100 */
[----:B------:R-:W-:-:S04]  /*40390*/  FMUL R34, R34, UR9 ;  /* 0x0000000922227c20 */ /* 0x000fc80008400000 */
[----:B------:R-:W-:Y:S01]  /*403a0*/  FFMA R34, R192, UR8, R34 ;  /* 0x00000008c0227c23 */ /* 0x000fe20008000022 */
[----:B------:R-:W-:Y:S01]  /*403b0*/  LOP3.LUT P2, RZ, R12, 0x1, RZ, 0xc0, !PT ;  /* 0x000000010cff7812 */ /* 0x000fe2000784c0ff */
[----:B------:R-:W3:Y:S03]  /*403c0*/  LDL.LU R192, [R1+0xa2c] ;  /* 0x000a2c0001c07983 */ /* 0x000ee60000300800 */
[----:B------:R-:W-:-:S05]  /*403d0*/  F2FP.SATFINITE.E4M3.F32.PACK_AB_MERGE_C R34, RZ, R34, RZ ;  /* 0x00000022ff22723e */ /* 0x000fca00048070ff */
[----:B------:R0:W-:Y:S01]  /*403e0*/  @!P3 STG.E.U8 desc[UR26][R28.64+0xc8], R34 ;  /* 0x0000c8221c00b986 */ /* 0x0001e2000c10111a */
[----:B------:R-:W-:Y:S02]  /*403f0*/  ISETP.LT.OR P3, PT, R26, 0xca, !P0 ;  /* 0x000000ca1a00780c */ /* 0x000fe40004761670 */
[----:B0-----:R-:W-:-:S11]  /*40400*/  PRMT R34, RZ, 0x7610, R34 ;  /* 0x00007610ff227816 */ /* 0x001fd60000000022 */
[----:B------:R-:W0:Y:S01]  /*40410*/  @!P3 LDC.64 R28, c[0x0][0x5c0] ;  /* 0x00017000ff1cbb82 */ /* 0x000e220000000a00 */
[----:B------:R-:W4:Y:S01]  /*40420*/  @!P3 LDG.E.U8 R34, desc[UR26][R24.64+0xc9] ;  /* 0x0000c91a1822b981 */ /* 0x000f22000c1e1100 */
[----:B0-----:R-:W-:-:S05]  /*40430*/  @!P3 IADD3 R28, P4, R16, R28, RZ ;  /* 0x0000001c101cb210 */ /* 0x001fca0007f9e0ff */
[----:B------:R-:W-:Y:S01]  /*40440*/  @!P3 IMAD.X R29, R27, 0x1, R29, P4 ;  /* 0x000000011b1db824 */ /* 0x000fe200020e061d */
[----:B------:R-:W-:Y:S02]  /*40450*/  LOP3.LUT P4, RZ, R12, 0x20, RZ, 0xc0, !PT ;  /* 0x000000200cff7812 */ /* 0x000fe4000788c0ff */
        /* <DEDUP_REMOVED lines=8> */
[----:B0-----:R-:W-:-:S06]  /*404e0*/  PRMT R28, RZ, 0x7610, R28 ;  /* 0x00007610ff1c7816 */ /* 0x001fcc000000001c */
[----:B------:R-:W2:Y:S02]  /*404f0*/  @!P4 LDG.E.U8 R28, desc[UR26][R18.64+0xc8] ;  /* 0x0000c81a121cc981 */ /* 0x000ea4000c1e1100 */
[----:B--2---:R-:W-:-:S04]  /*40500*/  LOP3.LUT R28, R28, 0xff, RZ, 0xc0, !PT ;  /* 0x000000ff1c1c7812 */ /* 0x004fc800078ec0ff */
[----:B------:R-:W-:-:S05]  /*40510*/  F2FP.F16.E4M3.UNPACK_B R28, R28 ;  /* 0x0000001cff1c723e */ /* 0x000fca00020006ff */
[----:B------:R-:W-:-:S05]  /*40520*/  HADD2.F32 R28, -RZ, R28.H0_H0 ;  /* 0x2000001cff1c7230 */ /* 0x000fca0000004100 */
[----:B------:R-:W-:-:S04]  /*40530*/  FMUL R28, R28, UR9 ;  /* 0x000000091c1c7c20 */ /* 0x000fc80008400000 */
[----:B------:R-:W-:Y:S01]  /*40540*/  FFMA R28, R64, UR8, R28 ;  /* 0x00000008401c7c23 */ /* 0x000fe2000800001c */
[----:B------:R-:W-:Y:S01]  /*40550*/  ISETP.LT.OR P3, PT, R26, 0xd1, !P0 ;  /* 0x000000d11a00780c */ /* 0x000fe20004761670 */
[----:B------:R-:W2:Y:S03]  /*40560*/  LDL.LU R64, [R1+0xa34] ;  /* 0x000a340001407983 */ /* 0x000ea60000300800 */
[----:B------:R-:W-:Y:S02]  /*40570*/  F2FP.SATFINITE.E4M3.F32.PACK_AB_MERGE_C R34, RZ, R28, RZ ;  /* 0x0000001cff22723e */ /* 0x000fe400048070ff */
[----:B------:R-:W-:-:S03]  /*40580*/  PRMT R28, RZ, 0x7610, R28 ;  /* 0x00007610ff1c7816 */ /* 0x000fc6000000001c */
[----:B------:R0:W-:Y:S04]  /*40590*/  @!P4 STG.E.U8 desc[UR26][R208.64+0xc8], R34 ;  /* 0x0000c822d000c986 */ /* 0x0001e8000c10111a */
[----:B------:R-:W3:Y:S01]  /*405a0*/  @!P2 LDG.E.U8 R28, desc[UR26][R18.64+0xc9] ;  /* 0x0000c91a121ca981 */ /* 0x000ee2000c1e1100 */
[----:B0-----:R-:W-:Y:S02]  /*405b0*/  PRMT R34, RZ, 0x7610, R34 ;  /* 0x00007610ff227816 */ /* 0x001fe40000000022 */
[----:B---3--:R-:W-:-:S04]  /*405c0*/  LOP3.LUT R28, R28, 0xff, RZ, 0xc0, !PT ;  /* 0x000000ff1c1c7812 */ /* 0x008fc800078ec0ff */
[----:B------:R-:W-:-:S05]  /*405d0*/  F2FP.F16.E4M3.UNPACK_B R28, R28 ;  /* 0x0000001cff1c723e */ /* 0x000fca00020006ff */
[----:B------:R-:W-:-:S05]  /*405e0*/  HADD2.F32 R28, -RZ, R28.H0_H0 ;  /* 0x2000001cff1c7230 */ /* 0x000fca0000004100 */
[----:B------:R-:W-:-:S04]  /*405f0*/  FMUL R28, R28, UR9 ;  /* 0x000000091c1c7c20 */ /* 0x000fc80008400000 */
[----:B------:R-:W-:Y:S02]  /*40600*/  FFMA R28, R192, UR8, R28 ;  /* 0x00000008c01c7c23 */ /* 0x000fe4000800001c */
[----:B------:R-:W3:Y:S03]  /*40610*/  LDL.LU R192, [R1+0xa38] ;  /* 0x000a380001c07983 */ /* 0x000ee60000300800 */
[----:B------:R-:W-:-:S05]  /*40620*/  F2FP.SATFINITE.E4M3.F32.PACK_AB_MERGE_C R28, RZ, R28, RZ ;  /* 0x0000001cff1c723e */ /* 0x000fca00048070ff */
[----:B------:R0:W-:Y:S04]  /*40630*/  @!P2 STG.E.U8 desc[UR26][R202.64+0xc9], R28 ;  /* 0x0000c91cca00a986 */ /* 0x0001e8000c10111a */
[----:B------:R-:W4:Y:S01]  /*40640*/  @!P3 LDG.E.U8 R34, desc[UR26][R24.64+0xd0] ;  /* 0x0000d01a1822b981 */ /* 0x000f22000c1e1100 */
[----:B0-----:R-:W0:Y:S02]  /*40650*/  @!P3 LDC.64 R28, c[0x0][0x5c0] ;  /* 0x00017000ff1cbb82 */ /* 0x001e240000000a00 */
[----:B0-----:R-:W-:-:S05]  /*40660*/  @!P3 IADD3 R28, P4, R16, R28, RZ ;  /* 0x0000001c101cb210 */ /* 0x001fca0007f9e0ff */
[----:B------:R-:W-:Y:S01]  /*40670*/  @!P3 IMAD.X R29, R27, 0x1, R29, P4 ;  /* 0x000000011b1db824 */ /* 0x000fe200020e061d */
[----:B----4-:R-:W-:-:S04]  /*40680*/  LOP3.LUT R34, R34, 0xff, RZ, 0xc0, !PT ;  /* 0x000000ff22227812 */ /* 0x010fc800078ec0ff */
[----:B------:R-:W-:-:S05]  /*40690*/  F2FP.F16.E4M3.UNPACK_B R34, R34 ;  /* 0x00000022ff22723e */ /* 0x000fca00020006ff */
[----:B------:R-:W-:-:S05]  /*406a0*/  HADD2.F32 R34, -RZ, R34.H0_H0 ;  /* 0x20000022ff227230 */ /* 0x000fca0000004100 */
[----:B------:R-:W-:-:S04]  /*406b0*/  FMUL R34, R34, UR9 ;  /* 0x0000000922227c20 */ /* 0x000fc80008400000 */
[----:B------:R-:W-:Y:S01]  /*406c0*/  FFMA R34, R193, UR8, R34 ;  /* 0x00000008c1227c23 */ /* 0x000fe20008000022 */
[----:B------:R-:W-:Y:S01]  /*406d0*/  LOP3.LUT P2, RZ, R11, 0x20000000, RZ, 0xc0, !PT ;  /* 0x200000000bff7812 */ /* 0x000fe2000784c0ff */
[----:B------:R-:W4:Y:S03]  /*406e0*/  LDL.LU R193, [R1+0xa3c] ;  /* 0x000a3c0001c17983 */ /* 0x000f260000300800 */
[----:B------:R-:W-:-:S05]  /*406f0*/  F2FP.SATFINITE.E4M3.F32.PACK_AB_MERGE_C R34, RZ, R34, RZ ;  /* 0x00000022ff22723e */ /* 0x000fca00048070ff */
[----:B------:R0:W-:Y:S01]  /*40700*/  @!P3 STG.E.U8 desc[UR26][R28.64+0xd0], R34 ;  /* 0x0000d0221c00b986 */ /* 0x0001e2000c10111a */
[----:B------:R-:W-:Y:S02]  /*40710*/  ISETP.LT.OR P3, PT, R26, 0xd2, !P0 ;  /* 0x000000d21a00780c */ /* 0x000fe40004761670 */
[----:B0-----:R-:W-:-:S11]  /*40720*/  PRMT R34, RZ, 0x7610, R34 ;  /* 0x00007610ff227816 */ /* 0x001fd60000000022 */
        /* <DEDUP_REMOVED lines=13> */
[----:B0-----:R-:W-:-:S06]  /*40800*/  PRMT R28, RZ, 0x7610, R28 ;  /* 0x00007610ff1c7816 */ /* 0x001fcc000000001c */
[----:B------:R-:W3:Y:S02]  /*40810*/  @!P4 LDG.E.U8 R28, desc[UR26][R18.64+0xd0] ;  /* 0x0000d01a121cc981 */ /* 0x000ee4000c1e1100 */
[----:B---3--:R-:W-:-:S04]  /*40820*/  LOP3.LUT R28, R28, 0xff, RZ, 0xc0, !PT ;  /* 0x000000ff1c1c7812 */ /* 0x008fc800078ec0ff */
[----:B------:R-:W-:-:S05]  /*40830*/  F2FP.F16.E4M3.UNPACK_B R28, R28 ;  /* 0x0000001cff1c723e */ /* 0x000fca00020006ff */
[----:B------:R-:W-:-:S05]  /*40840*/  HADD2.F32 R28, -RZ, R28.H0_H0 ;  /* 0x2000001cff1c7230 */ /* 0x000fca0000004100 */
[----:B------:R-:W-:-:S04]  /*40850*/  FMUL R28, R28, UR9 ;  /* 0x000000091c1c7c20 */ /* 0x000fc80008400000 */
[----:B------:R-:W-:Y:S01]  /*40860*/  FFMA R28, R192, UR8, R28 ;  /* 0x00000008c01c7c23 */ /* 0x000fe2000800001c */
[----:B------:R-:W-:Y:S01]  /*40870*/  ISETP.LT.OR P3, PT, R26, 0xd9, !P0 ;  /* 0x000000d91a00780c */ /* 0x000fe20004761670 */
[----:B------:R-:W3:Y:S03]  /*40880*/  LDL.LU R192, [R1+0xa44] ;  /* 0x000a440001c07983 */ /* 0x000ee60000300800 */
[----:B------:R-:W-:Y:S02]  /*40890*/  F2FP.SATFINITE.E4M3.F32.PACK_AB_MERGE_C R34, RZ, R28, RZ ;  /* 0x0000001cff22723e */ /* 0x000fe400048070ff */
[----:B------:R-:W-:-:S03]  /*408a0*/  PRMT R28, RZ, 0x7610, R28 ;  /* 0x00007610ff1c7816 */ /* 0x000fc6000000001c */
[----:B------:R0:W-:Y:S04]  /*408b0*/  @!P4 STG.E.U8 desc[UR26][R206.64+0xd0], R34 ;  /* 0x0000d022ce00c986 */ /* 0x0001e8000c10111a */
[----:B------:R-:W4:Y:S01]  /*408c0*/  @!P2 LDG.E.U8 R28, desc[UR26][R18.64+0xd1] ;  /* 0x0000d11a121ca981 */ /* 0x000f22000c1e1100 */
[----:B0-----:R-:W-:Y:S02]  /*408d0*/  PRMT R34, RZ, 0x7610, R34 ;  /* 0x00007610ff227816 */ /* 0x001fe40000000022 */
[----:B----4-:R-:W-:-:S04]  /*408e0*/  LOP3.LUT R28, R28, 0xff, RZ, 0xc0, !PT ;  /* 0x000000ff1c1c7812 */ /* 0x010fc800078ec0ff */
[----:B------:R-:W-:-:S05]  /*408f0*/  F2FP.F16.E4M3.UNPACK_B R28, R28 ;  /* 0x0000001cff1c723e */ /* 0x000fca00020006ff */
[----:B------:R-:W-:-:S05]  /*40900*/  HADD2.F32 R28, -RZ, R28.H0_H0 ;  /* 0x2000001cff1c7230 */ /* 0x000fca0000004100 */
[----:B------:R-:W-:-:S04]  /*40910*/  FMUL R28, R28, UR9 ;  /* 0x000000091c1c7c20 */ /* 0x000fc80008400000 */
[----:B------:R-:W-:Y:S02]  /*40920*/  FFMA R28, R193, UR8, R28 ;  /* 0x00000008c11c7c23 */ /* 0x000fe4000800001c */
[----:B------:R-:W4:Y:S03]  /*40930*/  LDL.LU R193, [R1+0xa48] ;  /* 0x000a480001c17983 */ /* 0x000f260000300800 */
[----:B------:R-:W-:-:S05]  /*40940*/  F2FP.SATFINITE.E4M3.F32.PACK_AB_MERGE_C R28, RZ, R28, RZ ;  /* 0x0000001cff1c723e */ /* 0x000fca00048070ff */
[----:B------:R0:W-:Y:S04]  /*40950*/  @!P2 STG.E.U8 desc[UR26][R204.64+0xd1], R28 ;  /* 0x0000d11ccc00a986 */ /* 0x0001e8000c10111a */
[----:B------:R-:W2:Y:S01]  /*40960*/  @!P3 LDG.E.U8 R34, desc[UR26][R24.64+0xd8] ;  /* 0x0000d81a1822b981 */ /* 0x000ea2000c1e1100 */
[----:B0-----:R-:W0:Y:S02]  /*40970*/  @!P3 LDC.64 R28, c[0x0][0x5c0] ;  /* 0x00017000ff1cbb82 */ /* 0x001e240000000a00 */
        /* <DEDUP_REMOVED lines=282> */
[----:B------:R-:W-:-:S05]  /*41b20*/  FFMA R28, R192, UR8, R28 ;  /* 0x00000008c01c7c23 */ /* 0x000fca000800001c */
[----:B------:R-:W-:Y:S02]  /*41b30*/  F2FP.SATFINITE.E4M3.F32.PACK_AB_MERGE_C R34, RZ, R28, RZ ;  /* 0x0000001cff22723e */ /* 0x000fe400048070ff */
[----:B------:R-:W-:-:S03]  /*41b40*/  PRMT R28, RZ, 0x7610, R28 ;  /* 0x00007610ff1c7816 */ /* 0x000fc6000000001c */
[----:B------:R0:W-:Y:S04]  /*41b50*/  @!P4 STG.E.U8 desc[UR26][R228.64+0x100], R34 ;  /* 0x00010022e400c986 */ /* 0x0001e8000c10111a */
[----:B------:R-:W3:Y:S01]  /*41b60*/  @!P2 LDG.E.U8 R28, desc[UR26][R18.64+0x101] ;  /* 0x0001011a121ca981 */ /* 0x000ee2000c1e1100 */
[----:B------:R-:W-:Y:S02]  /*41b70*/  ISETP.LT.OR P3, PT, R26, 0x109, !P0 ;  /* 0x000001091a00780c */ /* 0x000fe40004761670 */
[----:B0-----:R-:W-:Y:S02]  /*41b80*/  PRMT R34, RZ, 0x7610, R34 ;  /* 0x00007610ff227816 */ /* 0x001fe40000000022 */
[----:B---3--:R-:W-:-:S04]  /*41b90*/  LOP3.LUT R28, R28, 0xff, RZ, 0xc0, !PT ;  /* 0x000000ff1c1c7812 */ /* 0x008fc800078ec0ff */
[----:B------:R-:W-:-:S05]  /*41ba0*/  F2FP.F16.E4M3.UNPACK_B R28, R28 ;  /* 0x0000001cff1c723e */ /* 0x000fca00020006ff */
[----:B------:R-:W-:-:S05]  /*41bb0*/  HADD2.F32 R28, -RZ, R28.H0_H0 ;  /* 0x2000001cff1c7230 */ /* 0x000fca0000004100 */
[----:B------:R-:W-:-:S04]  /*41bc0*/  FMUL R28, R28, UR9 ;  /* 0x000000091c1c7c20 */ /* 0x000fc80008400000 */
[----:B----4-:R-:W-:Y:S02]  /*41bd0*/  FFMA R28, R193, UR8, R28 ;  /* 0x00000008c11c7c23 */ /* 0x010fe4000800001c */
[----:B------:R-:W3:Y:S04]  /*41be0*/  LDL.LU R193, [R1+0xaa4] ;  /* 0x000aa40001c17983 */ /* 0x000ee80000300800 */
[----:B------:R-:W4:Y:S04]  /*41bf0*/  LDL.LU R192, [R1+0xaa8] ;  /* 0x000aa80001c07983 */ /* 0x000f280000300800 */
[----:B------:R-:W4:Y:S01]  /*41c00*/  LDL.LU.64 R190, [R1] ;  /* 0x0000000001be7983 */ /* 0x000f220000300a00 */
        /* <DEDUP_REMOVED lines=86> */
[----:B------:R-:W-:-:S05]  /*42170*/  FFMA R28, R64, UR8, R28 ;  /* 0x00000008401c7c23 */ /* 0x000fca000800001c */
[----:B------:R-:W-:Y:S02]  /*42180*/  F2FP.SATFINITE.E4M3.F32.PACK_AB_MERGE_C R34, RZ, R28, RZ ;  /* 0x0000001cff22723e */ /* 0x000fe400048070ff */
[----:B------:R-:W-:-:S03]  /*42190*/  PRMT R28, RZ, 0x7610, R28 ;  /* 0x00007610ff1c7816 */ /* 0x000fc6000000001c */
[----:B------:R0:W-:Y:S04]  /*421a0*/  @!P4 STG.E.U8 desc[UR26][R236.64+0x110], R34 ;  /* 0x00011022ec00c986 */ /* 0x0001e8000c10111a */
[----:B------:R-:W2:Y:S01]  /*421b0*/  @!P2 LDG.E.U8 R28, desc[UR26][R18.64+0x111] ;  /* 0x0001111a121ca981 */ /* 0x000ea2000c1e1100 */
[----:B------:R-:W-:Y:S02]  /*421c0*/  ISETP.LT.OR P3, PT, R26, 0x119, !P0 ;  /* 0x000001191a00780c */ /* 0x000fe40004761670 */
[----:B0-----:R-:W-:Y:S02]  /*421d0*/  PRMT R34, RZ, 0x7610, R34 ;  /* 0x00007610ff227816 */ /* 0x001fe40000000022 */
[----:B--2---:R-:W-:-:S04]  /*421e0*/  LOP3.LUT R28, R28, 0xff, RZ, 0xc0, !PT ;  /* 0x000000ff1c1c7812 */ /* 0x004fc800078ec0ff */
[----:B------:R-:W-:-:S05]  /*421f0*/  F2FP.F16.E4M3.UNPACK_B R28, R28 ;  /* 0x0000001cff1c723e */ /* 0x000fca00020006ff */
[----:B------:R-:W-:-:S05]  /*42200*/  HADD2.F32 R28, -RZ, R28.H0_H0 ;  /* 0x2000001cff1c7230 */ /* 0x000fca0000004100 */
[----:B------:R-:W-:-:S04]  /*42210*/  FMUL R28, R28, UR9 ;  /* 0x000000091c1c7c20 */ /* 0x000fc80008400000 */
[----:B---3--:R-:W-:Y:S02]  /*42220*/  FFMA R28, R193, UR8, R28 ;  /* 0x00000008c11c7c23 */ /* 0x008fe4000800001c */
[----:B------:R-:W2:Y:S04]  /*42230*/  LDL.LU R193, [R1+0xac4] ;  /* 0x000ac40001c17983 */ /* 0x000ea80000300800 */
[----:B------:R-:W3:Y:S04]  /*42240*/  LDL.LU R64, [R1+0xac8] ;  /* 0x000ac80001407983 */ /* 0x000ee80000300800 */
[----:B------:R-:W3:Y:S01]  /*42250*/  LDL.LU.64 R188, [R1+0x20] ;  /* 0x0000200001bc7983 */ /* 0x000ee20000300a00 */
        /* <DEDUP_REMOVED lines=12> */
[----:B------:R-:W4:Y:S04]  /*42320*/  LDL.LU R192, [R1+0xacc] ;  /* 0x000acc0001c07983 */ /* 0x000f280000300800 */
[----:B------:R-:W4:Y:S01]  /*42330*/  LDL.LU.64 R190, [R1+0x8] ;  /* 0x0000080001be7983 */ /* 0x000f220000300a00 */
        /* <DEDUP_REMOVED lines=37> */
[----:B------:R-:W4:Y:S01]  /*42590*/  LDL.LU.64 R188, [R1+0x18] ;  /* 0x0000180001bc7983 */ /* 0x000f220000300a00 */
        /* <DEDUP_REMOVED lines=12> */
[----:B------:R-:W2:Y:S04]  /*42660*/  LDL.LU R193, [R1+0xadc] ;  /* 0x000adc0001c17983 */ /* 0x000ea80000300800 */
[----:B------:R-:W2:Y:S01]  /*42670*/  LDL.LU.64 R190, [R1+0x10] ;  /* 0x0000100001be7983 */ /* 0x000ea20000300a00 */
        /* <DEDUP_REMOVED lines=23> */
[----:B------:R-:W-:-:S05]  /*427f0*/  FFMA R28, R64, UR8, R28 ;  /* 0x00000008401c7c23 */ /* 0x000fca000800001c */
[----:B------:R-:W-:Y:S02]  /*42800*/  F2FP.SATFINITE.E4M3.F32.PACK_AB_MERGE_C R34, RZ, R28, RZ ;  /* 0x0000001cff22723e */ /* 0x000fe400048070ff */
[----:B------:R-:W-:-:S03]  /*42810*/  PRMT R28, RZ, 0x7610, R28 ;  /* 0x00007610ff1c7816 */ /* 0x000fc6000000001c */
[----:B------:R0:W-:Y:S04]  /*42820*/  @!P4 STG.E.U8 desc[UR26][R188.64+0x120], R34 ;  /* 0x00012022bc00c986 */ /* 0x0001e8000c10111a */
[----:B------:R-:W4:Y:S01]  /*42830*/  @!P2 LDG.E.U8 R28, desc[UR26][R18.64+0x121] ;  /* 0x0001211a121ca981 */ /* 0x000f22000c1e1100 */
[----:B------:R-:W-:Y:S02]  /*42840*/  ISETP.LT.OR P3, PT, R26, 0x129, !P0 ;  /* 0x000001291a00780c */ /* 0x000fe40004761670 */
[----:B0-----:R-:W-:Y:S02]  /*42850*/  PRMT R34, RZ, 0x7610, R34 ;  /* 0x00007610ff227816 */ /* 0x001fe40000000022 */
[----:B----4-:R-:W-:-:S04]  /*42860*/  LOP3.LUT R28, R28, 0xff, RZ, 0xc0, !PT ;  /* 0x000000ff1c1c7812 */ /* 0x010fc800078ec0ff */
[----:B------:R-:W-:-:S05]  /*42870*/  F2FP.F16.E4M3.UNPACK_B R28, R28 ;  /* 0x0000001cff1c723e */ /* 0x000fca00020006ff */
[----:B------:R-:W-:-:S05]  /*42880*/  HADD2.F32 R28, -RZ, R28.H0_H0 ;  /* 0x2000001cff1c7230 */ /* 0x000fca0000004100 */
[----:B------:R-:W-:-:S04]  /*42890*/  FMUL R28, R28, UR9 ;  /* 0x000000091c1c7c20 */ /* 0x000fc80008400000 */
[----:B--2---:R-:W-:Y:S02]  /*428a0*/  FFMA R28, R193, UR8, R28 ;  /* 0x00000008c11c7c23 */ /* 0x004fe4000800001c */
[----:B------:R-:W2:Y:S04]  /*428b0*/  LDL.LU R193, [R1+0xae4] ;  /* 0x000ae40001c17983 */ /* 0x000ea80000300800 */
[----:B------:R-:W4:Y:S01]  /*428c0*/  LDL.LU R64, [R1+0xae8] ;  /* 0x000ae80001407983 */ /* 0x000f220000300800 */
[----:B------:R-:W-:-:S05]  /*428d0*/  F2FP.SATFINITE.E4M3.F32.PACK_AB_MERGE_C R28, RZ, R28, RZ ;  /* 0x0000001cff1c723e */ /* 0x000fca00048070ff */
[----:B------:R0:W-:Y:S04]  /*428e0*/  @!P2 STG.E.U8 desc[UR26][R190.64+0x121], R28 ;  /* 0x0001211cbe00a986 */ /* 0x0001e8000c10111a */
[----:B------:R-:W3:Y:S01]  /*428f0*/  @!P3 LDG.E.U8 R34, desc[UR26][R24.64+0x128] ;  /* 0x0001281a1822b981 */ /* 0x000ee2000c1e1100 */
[----:B0-----:R-:W0:Y:S03]  /*42900*/  @!P3 LDC.64 R28, c[0x0][0x5c0] ;  /* 0x00017000ff1cbb82 */ /* 0x001e260000000a00 */
[----:B------:R-:W4:Y:S01]  /*42910*/  LDL.LU.64 R190, [R1+0x38] ;  /* 0x0000380001be7983 */ /* 0x000f220000300a00 */
        /* <DEDUP_REMOVED lines=43> */
[----:B---3--:R-:W-:Y:S02]  /*42bd0*/  FFMA R28, R192, UR8, R28 ;  /* 0x00000008c01c7c23 */ /* 0x008fe4000800001c */
        /* <DEDUP_REMOVED lines=53> */
[----:B------:R-:W4:Y:S04]  /*42f30*/  LDL.LU R64, [R1+0xb08] ;  /* 0x000b080001407983 */ /* 0x000f280000300800 */
[----:B------:R-:W4:Y:S01]  /*42f40*/  LDL.LU.64 R188, [R1+0x58] ;  /* 0x0000580001bc7983 */ /* 0x000f220000300a00 */
        /* <DEDUP_REMOVED lines=12> */
[----:B------:R-:W3:Y:S04]  /*43010*/  LDL.LU R192, [R1+0xb0c] ;  /* 0x000b0c0001c07983 */ /* 0x000ee80000300800 */
[----:B------:R-:W3:Y:S01]  /*43020*/  LDL.LU.64 R190, [R1+0x40] ;  /* 0x0000400001be7983 */ /* 0x000ee20000300a00 */
        /* <DEDUP_REMOVED lines=287> */
[----:B------:R-:W-:Y:S02]  /*44220*/  ISETP.LT.OR P3, PT, R26, 0x169, !P0 ;  /* 0x000001691a00780c */ /* 0x000fe40004761670 */
[----:B------:R-:W-:Y:S02]  /*44230*/  PRMT R34, RZ, 0x7610, R34 ;  /* 0x00007610ff227816 */ /* 0x000fe40000000022 */
        /* <DEDUP_REMOVED lines=124> */
[----:B------:R-:W3:Y:S04]  /*44a00*/  LDL.LU.64 R190, [R1+0xb8] ;  /* 0x0000b80001be7983 */ /* 0x000ee80000300a00 */
[----:B------:R-:W3:Y:S01]  /*44a10*/  LDL.LU R64, [R1+0xb90] ;  /* 0x000b900001407983 */ /* 0x000ee20000300800 */
[----:B------:R-:W-:-:S05]  /*44a20*/  F2FP.SATFINITE.E4M3.F32.PACK_AB_MERGE_C R34, RZ, R34, RZ ;  /* 0x00000022ff22723e */ /* 0x000fca00048070ff */
[----:B------:R0:W-:Y:S01]  /*44a30*/  @!P3 STG.E.U8 desc[UR26][R28.64+0x178], R34 ;  /* 0x000178221c00b986 */ /* 0x0001e2000c10111a */
[----:B------:R-:W-:Y:S02]  /*44a40*/  ISETP.LT.OR P3, PT, R26, 0x17a, !P0 ;  /* 0x0000017a1a00780c */ /* 0x000fe40004761670 */
[----:B0-----:R-:W-:-:S11]  /*44a50*/  PRMT R34, RZ, 0x7610, R34 ;  /* 0x00007610ff227816 */ /* 0x001fd60000000022 */
[----:B------:R-:W0:Y:S01]  /*44a60*/  @!P3 LDC.64 R28, c[0x0][0x5c0] ;  /* 0x00017000ff1cbb82 */ /* 0x000e220000000a00 */
[----:B------:R1:W2:Y:S01]  /*44a70*/  @!P3 LDG.E.U8 R34, desc[UR26][R24.64+0x179] ;  /* 0x0001791a1822b981 */ /* 0x0002a2000c1e1100 */
[----:B0-----:R-:W-:-:S05]  /*44a80*/  @!P3 IADD3 R28, P4, R16, R28, RZ ;  /* 0x0000001c101cb210 */ /* 0x001fca0007f9e0ff */
[----:B------:R-:W-:Y:S01]  /*44a90*/  @!P3 IMAD.X R29, R27, 0x1, R29, P4 ;  /* 0x000000011b1db824 */ /* 0x000fe200020e061d */
[----:B-1----:R-:W-:Y:S02]  /*44aa0*/  PRMT R24, RZ, 0x7610, R24 ;  /* 0x00007610ff187816 */ /* 0x002fe40000000018 */
[----:B--2---:R-:W-:-:S04]  /*44ab0*/  LOP3.LUT R34, R34, 0xff, RZ, 0xc0, !PT ;  /* 0x000000ff22227812 */ /* 0x004fc800078ec0ff */
[----:B------:R-:W-:-:S05]  /*44ac0*/  F2FP.F16.E4M3.UNPACK_B R34, R34 ;  /* 0x00000022ff22723e */ /* 0x000fca00020006ff */
[----:B------:R-:W-:-:S05]  /*44ad0*/  HADD2.F32 R34, -RZ, R34.H0_H0 ;  /* 0x20000022ff227230 */ /* 0x000fca0000004100 */
[----:B------:R-:W-:-:S04]  /*44ae0*/  FMUL R34, R34, UR9 ;  /* 0x0000000922227c20 */ /* 0x000fc80008400000 */
[----:B------:R-:W-:Y:S01]  /*44af0*/  FFMA R34, R193, UR8, R34 ;  /* 0x00000008c1227c23 */ /* 0x000fe20008000022 */
[C---:B------:R-:W-:Y:S02]  /*44b00*/  LOP3.LUT P0, RZ, R10.reuse, 0x8, RZ, 0xc0, !PT ;  /* 0x000000080aff7812 */ /* 0x040fe4000780c0ff */
[----:B------:R-:W-:Y:S01]  /*44b10*/  LOP3.LUT P4, RZ, R10, 0x4, RZ, 0xc0, !PT ;  /* 0x000000040aff7812 */ /* 0x000fe2000788c0ff */
[----:B------:R-:W2:Y:S01]  /*44b20*/  LDL.LU R193, [R1+0xb94] ;  /* 0x000b940001c17983 */ /* 0x000ea20000300800 */
[----:B------:R-:W-:-:S05]  /*44b30*/  F2FP.SATFINITE.E4M3.F32.PACK_AB_MERGE_C R34, RZ, R34, RZ ;  /* 0x00000022ff22723e */ /* 0x000fca00048070ff */
[----:B------:R-:W-:Y:S01]  /*44b40*/  @!P3 STG.E.U8 desc[UR26][R28.64+0x179], R34 ;  /* 0x000179221c00b986 */ /* 0x000fe2000c10111a */
[----:B------:R-:W-:-:S13]  /*44b50*/  LOP3.LUT P3, RZ, R10, 0x100, RZ, 0xc0, !PT ;  /* 0x000001000aff7812 */ /* 0x000fda000786c0ff */
        /* <DEDUP_REMOVED lines=9> */
[----:B------:R0:W4:Y:S02]  /*44bf0*/  @!P2 LDG.E.U8 R24, desc[UR26][R18.64+0x179] ;  /* 0x0001791a1218a981 */ /* 0x000124000c1e1100 */
[----:B0-----:R-:W-:Y:S02]  /*44c00*/  PRMT R18, RZ, 0x7610, R18 ;  /* 0x00007610ff127816 */ /* 0x001fe40000000012 */
[----:B----4-:R-:W-:-:S04]  /*44c10*/  LOP3.LUT R24, R24, 0xff, RZ, 0xc0, !PT ;  /* 0x000000ff18187812 */ /* 0x010fc800078ec0ff */
[----:B------:R-:W-:-:S05]  /*44c20*/  F2FP.F16.E4M3.UNPACK_B R24, R24 ;  /* 0x00000018ff18723e */ /* 0x000fca00020006ff */
[----:B------:R-:W-:-:S05]  /*44c30*/  HADD2.F32 R24, -RZ, R24.H0_H0 ;  /* 0x20000018ff187230 */ /* 0x000fca0000004100 */
[----:B------:R-:W-:-:S04]  /*44c40*/  FMUL R24, R24, UR9 ;  /* 0x0000000918187c20 */ /* 0x000fc80008400000 */
[----:B---3--:R-:W-:Y:S02]  /*44c50*/  FFMA R24, R192, UR8, R24 ;  /* 0x00000008c0187c23 */ /* 0x008fe40008000018 */
[----:B------:R-:W3:Y:S03]  /*44c60*/  LDL.LU R192, [R1+0xb98] ;  /* 0x000b980001c07983 */ /* 0x000ee60000300800 */
[----:B------:R-:W-:-:S05]  /*44c70*/  F2FP.SATFINITE.E4M3.F32.PACK_AB_MERGE_C R24, RZ, R24, RZ ;  /* 0x00000018ff18723e */ /* 0x000fca00048070ff */
[----:B------:R-:W-:Y:S04]  /*44c80*/  @!P2 STG.E.U8 desc[UR26][R190.64+0x179], R24 ;  /* 0x00017918be00a986 */ /* 0x000fe8000c10111a */
        /* <DEDUP_REMOVED lines=8> */
[----:B0-----:R-:W-:Y:S02]  /*44d10*/  PRMT R18, RZ, 0x7610, R18 ;  /* 0x00007610ff127816 */ /* 0x001fe40000000012 */
[----:B------:R-:W4:Y:S04]  /*44d20*/  LDL.LU.64 R22, [R1+0xed8] ;  /* 0x000ed80001167983 */ /* 0x000f280000300a00 */
[----:B------:R-:W2:Y:S01]  /*44d30*/  @!P4 LDG.E.U8 R18, desc[UR26][R20.64+0xc1] ;  /* 0x0000c11a1412c981 */ /* 0x000ea2000c1e1100 */
[----:B------:R-:W-:Y:S02]  /*44d40*/  ISETP.LT.OR P2, PT, R26, 0xc1, !P1 ;  /* 0x000000c11a00780c */ /* 0x000fe40004f41670 */
[----:B------:R-:W-:-:S02]  /*44d50*/  PRMT R24, RZ, 0x7610, R24 ;  /* 0x00007610ff187816 */ /* 0x000fc40000000018 */
[----:B--2---:R-:W-:-:S04]  /*44d60*/  LOP3.LUT R18, R18, 0xff, RZ, 0xc0, !PT ;  /* 0x000000ff12127812 */ /* 0x004fc800078ec0ff */
[----:B------:R-:W-:-:S05]  /*44d70*/  F2FP.F16.E4M3.UNPACK_B R18, R18 ;  /* 0x00000012ff12723e */ /* 0x000fca00020006ff */
[----:B------:R-:W-:-:S05]  /*44d80*/  HADD2.F32 R18, -RZ, R18.H0_H0 ;  /* 0x20000012ff127230 */ /* 0x000fca0000004100 */
[----:B------:R-:W-:-:S04]  /*44d90*/  FMUL R18, R18, UR9 ;  /* 0x0000000912127c20 */ /* 0x000fc80008400000 */
[----:B------:R-:W-:Y:S02]  /*44da0*/  FFMA R18, R193, UR8, R18 ;  /* 0x00000008c1127c23 */ /* 0x000fe40008000012 */
[----:B------:R-:W2:Y:S01]  /*44db0*/  LDL.LU R193, [R1+0xb9c] ;  /* 0x000b9c0001c17983 */ /* 0x000ea20000300800 */
[----:B------:R-:W-:-:S03]  /*44dc0*/  LOP3.LUT P0, RZ, R10, 0x2, RZ, 0xc0, !PT ;  /* 0x000000020aff7812 */ /* 0x000fc6000780c0ff */
[----:B------:R-:W2:Y:S01]  /*44dd0*/  LDL.LU R64, [R1+0xba0] ;  /* 0x000ba00001407983 */ /* 0x000ea20000300800 */
[----:B------:R-:W-:-:S03]  /*44de0*/  F2FP.SATFINITE.E4M3.F32.PACK_AB_MERGE_C R18, RZ, R18, RZ ;  /* 0x00000012ff12723e */ /* 0x000fc600048070ff */
[----:B------:R-:W2:Y:S04]  /*44df0*/  LDL.LU.64 R188, [R1+0xc0] ;  /* 0x0000c00001bc7983 */ /* 0x000ea80000300a00 */
[----:B------:R0:W-:Y:S02]  /*44e00*/  @!P4 STG.E.U8 desc[UR26][R138.64+0xc1], R18 ;  /* 0x0000c1128a00c986 */ /* 0x0001e4000c10111a */
[----:B0-----:R-:W0:Y:S02]  /*44e10*/  @!P2 LDC.64 R18, c[0x0][0x5c0] ;  /* 0x00017000ff12ab82 */ /* 0x001e240000000a00 */
[----:B0-----:R-:W-:-:S05]  /*44e20*/  @!P2 IADD3 R18, P3, R36, R18, RZ ;  /* 0x000000122412a210 */ /* 0x001fca0007f7e0ff */
[----:B------:R-:W-:Y:S01]  /*44e30*/  @!P2 IMAD.X R19, R37, 0x1, R19, P3 ;  /* 0x000000012513a824 */ /* 0x000fe200018e0613 */
[----:B------:R-:W-:-:S13]  /*44e40*/  ISETP.LT.OR P3, PT, R26, 0xc1, !P1 ;  /* 0x000000c11a00780c */ /* 0x000fda0004f61670 */
[----:B----4-:R-:W4:Y:S01]  /*44e50*/  @!P3 LDG.E.U8 R24, desc[UR26][R22.64+0xc0] ;  /* 0x0000c01a1618b981 */ /* 0x010f22000c1e1100 */
[----:B------:R-:W-:Y:S02]  /*44e60*/  ISETP.LT.OR P2, PT, R26, 0xc2, !P1 ;  /* 0x000000c21a00780c */ /* 0x000fe40004f41670 */
[----:B----4-:R-:W-:-:S04]  /*44e70*/  LOP3.LUT R24, R24, 0xff, RZ, 0xc0, !PT ;  /* 0x000000ff18187812 */ /* 0x010fc800078ec0ff */
[----:B------:R-:W-:-:S05]  /*44e80*/  F2FP.F16.E4M3.UNPACK_B R24, R24 ;  /* 0x00000018ff18723e */ /* 0x000fca00020006ff */
[----:B------:R-:W-:-:S05]  /*44e90*/  HADD2.F32 R24, -RZ, R24.H0_H0 ;  /* 0x20000018ff187230 */ /* 0x000fca0000004100 */
[----:B------:R-:W-:-:S04]  /*44ea0*/  FMUL R24, R24, UR9 ;  /* 0x0000000918187c20 */ /* 0x000fc80008400000 */
[----:B---3--:R-:W-:Y:S01]  /*44eb0*/  FFMA R24, R192, UR8, R24 ;  /* 0x00000008c0187c23 */ /* 0x008fe20008000018 */
[----:B------:R-:W-:Y:S01]  /*44ec0*/  LOP3.LUT P4, RZ, R10, 0x1, RZ, 0xc0, !PT ;  /* 0x000000010aff7812 */ /* 0x000fe2000788c0ff */
[----:B------:R-:W3:Y:S04]  /*44ed0*/  LDL.LU R192, [R1+0xba4] ;  /* 0x000ba40001c07983 */ /* 0x000ee80000300800 */
[----:B------:R-:W4:Y:S01]  /*44ee0*/  LDL.LU.64 R190, [R1+0xd0] ;  /* 0x0000d00001be7983 */ /* 0x000f220000300a00 */
        /* <DEDUP_REMOVED lines=26> */
[----:B------:R-:W-:Y:S02]  /*45090*/  ISETP.LT.OR P2, PT, R26, 0xc9, !P1 ;  /* 0x000000c91a00780c */ /* 0x000fe40004f41670 */
[----:B------:R-:W-:Y:S02]  /*450a0*/  PRMT R24, RZ, 0x7610, R24 ;  /* 0x00007610ff187816 */ /* 0x000fe40000000018 */
[----:B---3--:R-:W-:-:S04]  /*450b0*/  LOP3.LUT R18, R18, 0xff, RZ, 0xc0, !PT ;  /* 0x000000ff12127812 */ /* 0x008fc800078ec0ff */
[----:B------:R-:W-:-:S05]  /*450c0*/  F2FP.F16.E4M3.UNPACK_B R18, R18 ;  /* 0x00000012ff12723e */ /* 0x000fca00020006ff */
[----:B------:R-:W-:-:S05]  /*450d0*/  HADD2.F32 R18, -RZ, R18.H0_H0 ;  /* 0x20000012ff127230 */ /* 0x000fca0000004100 */
[----:B------:R-:W-:-:S04]  /*450e0*/  FMUL R18, R18, UR9 ;  /* 0x0000000912127c20 */ /* 0x000fc80008400000 */
[----:B------:R-:W-:Y:S02]  /*450f0*/  FFMA R18, R192, UR8, R18 ;  /* 0x00000008c0127c23 */ /* 0x000fe40008000012 */
[----:B------:R-:W3:Y:S01]  /*45100*/  LDL.LU R192, [R1+0xbac] ;  /* 0x000bac0001c07983 */ /* 0x000ee20000300800 */
[----:B------:R-:W-:-:S03]  /*45110*/  LOP3.LUT P0, RZ, R5, 0x20000000, RZ, 0xc0, !PT ;  /* 0x2000000005ff7812 */ /* 0x000fc6000780c0ff */
[----:B------:R-:W3:Y:S01]  /*45120*/  LDL.LU R64, [R1+0xbb0] ;  /* 0x000bb00001407983 */ /* 0x000ee20000300800 */
[----:B------:R-:W-:-:S03]  /*45130*/  F2FP.SATFINITE.E4M3.F32.PACK_AB_MERGE_C R18, RZ, R18, RZ ;  /* 0x00000012ff12723e */ /* 0x000fc600048070ff */
[----:B------:R-:W3:Y:S04]  /*45140*/  LDL.LU.64 R188, [R1+0xd8] ;  /* 0x0000d80001bc7983 */ /* 0x000ee80000300a00 */
[----:B----4-:R0:W-:Y:S02]  /*45150*/  @!P4 STG.E.U8 desc[UR26][R190.64+0xc9], R18 ;  /* 0x0000c912be00c986 */ /* 0x0101e4000c10111a */
[----:B0-----:R-:W0:Y:S02]  /*45160*/  @!P2 LDC.64 R18, c[0x0][0x5c0] ;  /* 0x00017000ff12ab82 */ /* 0x001e240000000a00 */
[----:B0-----:R-:W-:-:S05]  /*45170*/  @!P2 IADD3 R18, P3, R48, R18, RZ ;  /* 0x000000123012a210 */ /* 0x001fca0007f7e0ff */
[----:B------:R-:W-:Y:S01]  /*45180*/  @!P2 IMAD.X R19, R92, 0x1, R19, P3 ;  /* 0x000000015c13a824 */ /* 0x000fe200018e0613 */
[----:B------:R-:W-:-:S13]  /*45190*/  ISETP.LT.OR P3, PT, R26, 0xc9, !P1 ;  /* 0x000000c91a00780c */ /* 0x000fda0004f61670 */
[----:B------:R-:W4:Y:S01]  /*451a0*/  @!P3 LDG.E.U8 R24, desc[UR26][R22.64+0xc8] ;  /* 0x0000c81a1618b981 */ /* 0x000f22000c1e1100 */
[----:B------:R-:W-:Y:S02]  /*451b0*/  ISETP.LT.OR P2, PT, R26, 0xca, !P1 ;  /* 0x000000ca1a00780c */ /* 0x000fe40004f41670 */
[----:B----4-:R-:W-:-:S04]  /*451c0*/  LOP3.LUT R24, R24, 0xff, RZ, 0xc0, !PT ;  /* 0x000000ff18187812 */ /* 0x010fc800078ec0ff */
[----:B------:R-:W-:-:S05]  /*451d0*/  F2FP.F16.E4M3.UNPACK_B R24, R24 ;  /* 0x00000018ff18723e */ /* 0x000fca00020006ff */
[----:B------:R-:W-:-:S05]  /*451e0*/  HADD2.F32 R24, -RZ, R24.H0_H0 ;  /* 0x20000018ff187230 */ /* 0x000fca0000004100 */
[----:B------:R-:W-:-:S04]  /*451f0*/  FMUL R24, R24, UR9 ;  /* 0x0000000918187c20 */ /* 0x000fc80008400000 */
[----:B--2---:R-:W-:Y:S01]  /*45200*/  FFMA R24, R193, UR8, R24 ;  /* 0x00000008c1187c23 */ /* 0x004fe20008000018 */
[----:B------:R-:W-:Y:S01]  /*45210*/  LOP3.LUT P4, RZ, R5, 0x10000000, RZ, 0xc0, !PT ;  /* 0x1000000005ff7812 */ /* 0x000fe2000788c0ff */
[----:B------:R-:W2:Y:S04]  /*45220*/  LDL.LU R193, [R1+0xbb4] ;  /* 0x000bb40001c17983 */ /* 0x000ea80000300800 */
[----:B------:R-:W4:Y:S01]  /*45230*/  LDL.LU.64 R190, [R1+0xc8] ;  /* 0x0000c80001be7983 */ /* 0x000f220000300a00 */
[----:B------:R-:W-:-:S05]  /*45240*/  F2FP.SATFINITE.E4M3.F32.PACK_AB_MERGE_C R24, RZ, R24, RZ ;  /* 0x00000018ff18723e */ /* 0x000fca00048070ff */
[----:B------:R0:W-:Y:S02]  /*45250*/  @!P3 STG.E.U8 desc[UR26][R18.64+0xc8], R24 ;  /* 0x0000c8181200b986 */ /* 0x0001e4000c10111a */
[----:B0-----:R-:W-:Y:S01]  /*45260*/  PRMT R24, RZ, 0x7610, R24 ;  /* 0x00007610ff187816 */ /* 0x001fe20000000018 */
[----:B------:R-:W0:Y:S05]  /*45270*/  @!P2 LDC.64 R18, c[0x0][0x5c0] ;  /* 0x00017000ff12ab82 */ /* 0x000e2a0000000a00 */
[----:B------:R-:W3:Y:S01]  /*45280*/  @!P2 LDG.E.U8 R24, desc[UR26][R22.64+0xc9] ;  /* 0x0000c91a1618a981 */ /* 0x000ee2000c1e1100 */
        /* <DEDUP_REMOVED lines=17> */
[----:B------:R-:W-:-:S05]  /*453a0*/  F2FP.SATFINITE.E4M3.F32.PACK_AB_MERGE_C R18, RZ, R18, RZ ;  /* 0x00000012ff12723e */ /* 0x000fca00048070ff */
[----:B------:R0:W-:Y:S02]  /*453b0*/  @!P0 STG.E.U8 desc[UR26][R188.64+0xd0], R18 ;  /* 0x0000d012bc008986 */ /* 0x0001e4000c10111a */
[----:B0-----:R-:W-:-:S06]  /*453c0*/  PRMT R18, RZ, 0x7610, R18 ;  /* 0x00007610ff127816 */ /* 0x001fcc0000000012 */
[----:B------:R-:W2:Y:S01]  /*453d0*/  @!P4 LDG.E.U8 R18, desc[UR26][R20.64+0xd1] ;  /* 0x0000d11a1412c981 */ /* 0x000ea2000c1e1100 */
[----:B------:R-:W-:Y:S02]  /*453e0*/  ISETP.LT.OR P2, PT, R26, 0xd1, !P1 ;  /* 0x000000d11a00780c */ /* 0x000fe40004f41670 */
[----:B------:R-:W-:Y:S02]  /*453f0*/  PRMT R24, RZ, 0x7610, R24 ;  /* 0x00007610ff187816 */ /* 0x000fe40000000018 */
        /* <DEDUP_REMOVED lines=379> */
[----:B------:R-:W-:-:S05]  /*46bb0*/  F2FP.SATFINITE.E4M3.F32.PACK_AB_MERGE_C R18, RZ, R18, RZ ;  /* 0x00000012ff12723e */ /* 0x000fca00048070ff */
[----:B----4-:R0:W-:Y:S02]  /*46bc0*/  @!P4 STG.E.U8 desc[UR26][R190.64+0x109], R18 ;  /* 0x00010912be00c986 */ /* 0x0101e4000c10111a */
[----:B0-----:R-:W0:Y:S02]  /*46bd0*/  @!P2 LDC.64 R18, c[0x0][0x5c0] ;  /* 0x00017000ff12ab82 */ /* 0x001e240000000a00 */
[----:B------:R-:W4:Y:S01]  /*46be0*/  LDL.LU.64 R190, [R1+0x148] ;  /* 0x0001480001be7983 */ /* 0x000f220000300a00 */
[----:B0-----:R-:W-:-:S05]  /*46bf0*/  @!P2 IADD3 R18, P3, R159, R18, RZ ;  /* 0x000000129f12a210 */ /* 0x001fca0007f7e0ff */
[----:B------:R-:W-:Y:S01]  /*46c00*/  @!P2 IMAD.X R19, R160, 0x1, R19, P3 ;  /* 0x00000001a013a824 */ /* 0x000fe200018e0613 */
[----:B------:R-:W-:-:S13]  /*46c10*/  ISETP.LT.OR P3, PT, R26, 0x109, !P1 ;  /* 0x000001091a00780c */ /* 0x000fda0004f61670 */
[----:B------:R-:W2:Y:S01]  /*46c20*/  @!P3 LDG.E.U8 R24, desc[UR26][R22.64+0x108] ;  /* 0x0001081a1618b981 */ /* 0x000ea2000c1e1100 */
[----:B------:R-:W-:Y:S02]  /*46c30*/  ISETP.LT.OR P2, PT, R26, 0x10a, !P1 ;  /* 0x0000010a1a00780c */ /* 0x000fe40004f41670 */
        /* <DEDUP_REMOVED lines=29> */
[----:B------:R-:W-:Y:S02]  /*46e10*/  ISETP.LT.OR P2, PT, R26, 0x111, !P1 ;  /* 0x000001111a00780c */ /* 0x000fe40004f41670 */
[----:B------:R-:W-:Y:S01]  /*46e20*/  PRMT R24, RZ, 0x7610, R24 ;  /* 0x00007610ff187816 */ /* 0x000fe20000000018 */
[----:B------:R-:W4:Y:S01]  /*46e30*/  LDL.LU R64, [R1+0xc3c] ;  /* 0x000c3c0001407983 */ /* 0x000f220000300800 */
        /* <DEDUP_REMOVED lines=13> */
[----:B0-----:R-:W0:Y:S02]  /*46f10*/  @!P2 LDC.64 R18, c[0x0][0x5c0] ;  /* 0x00017000ff12ab82 */ /* 0x001e240000000a00 */
[----:B0-----:R-:W-:-:S05]  /*46f20*/  @!P2 IADD3 R18, P3, R164, R18, RZ ;  /* 0x00000012a412a210 */ /* 0x001fca0007f7e0ff */
[----:B------:R-:W-:Y:S01]  /*46f30*/  @!P2 IMAD.X R19, R166, 0x1, R19, P3 ;  /* 0x00000001a613a824 */ /* 0x000fe200018e0613 */
[----:B------:R-:W-:-:S13]  /*46f40*/  ISETP.LT.OR P3, PT, R26, 0x111, !P1 ;  /* 0x000001111a00780c */ /* 0x000fda0004f61670 */
[----:B------:R-:W3:Y:S01]  /*46f50*/  @!P3 LDG.E.U8 R24, desc[UR26][R22.64+0x110] ;  /* 0x0001101a1618b981 */ /* 0x000ee2000c1e1100 */
[----:B------:R-:W-:Y:S02]  /*46f60*/  ISETP.LT.OR P2, PT, R26, 0x112, !P1 ;  /* 0x000001121a00780c */ /* 0x000fe40004f41670 */
        /* <DEDUP_REMOVED lines=8> */
[----:B------:R0:W-:Y:S02]  /*46ff0*/  @!P3 STG.E.U8 desc[UR26][R18.64+0x110], R24 ;  /* 0x000110181200b986 */ /* 0x0001e4000c10111a */
[----:B0-----:R-:W-:Y:S01]  /*47000*/  PRMT R24, RZ, 0x7610, R24 ;  /* 0x00007610ff187816 */ /* 0x001fe20000000018 */
[----:B------:R-:W0:Y:S05]  /*47010*/  @!P2 LDC.64 R18, c[0x0][0x5c0] ;  /* 0x00017000ff12ab82 */ /* 0x000e2a0000000a00 */
[----:B------:R-:W4:Y:S01]  /*47020*/  @!P2 LDG.E.U8 R24, desc[UR26][R22.64+0x111] ;  /* 0x0001111a1618a981 */ /* 0x000f22000c1e1100 */
[----:B0-----:R-:W-:-:S05]  /*47030*/  @!P2 IADD3 R18, P3, R167, R18, RZ ;  /* 0x00000012a712a210 */ /* 0x001fca0007f7e0ff */
[----:B------:R-:W-:Y:S01]  /*47040*/  @!P2 IMAD.X R19, R168, 0x1, R19, P3 ;  /* 0x00000001a813a824 */ /* 0x000fe200018e0613 */
        /* <DEDUP_REMOVED lines=15> */
[----:B------:R-:W-:Y:S02]  /*47140*/  ISETP.LT.OR P2, PT, R26, 0x119, !P1 ;  /* 0x000001191a00780c */ /* 0x000fe40004f41670 */
[----:B------:R-:W-:Y:S01]  /*47150*/  PRMT R24, RZ, 0x7610, R24 ;  /* 0x00007610ff187816 */ /* 0x000fe20000000018 */
[----:B------:R-:W2:Y:S01]  /*47160*/  LDL.LU R193, [R1+0xc4c] ;  /* 0x000c4c0001c17983 */ /* 0x000ea20000300800 */
        /* <DEDUP_REMOVED lines=48> */
[----:B------:R-:W-:Y:S02]  /*47470*/  ISETP.LT.OR P2, PT, R26, 0x121, !P1 ;  /* 0x000001211a00780c */ /* 0x000fe40004f41670 */
[----:B------:R-:W-:Y:S01]  /*47480*/  PRMT R24, RZ, 0x7610, R24 ;  /* 0x00007610ff187816 */ /* 0x000fe20000000018 */
[----:B------:R-:W3:Y:S01]  /*47490*/  LDL.LU R192, [R1+0xc5c] ;  /* 0x000c5c0001c07983 */ /* 0x000ee20000300800 */
        /* <DEDUP_REMOVED lines=13> */
[----:B0-----:R-:W0:Y:S02]  /*47570*/  @!P2 LDC.64 R18, c[0x0][0x5c0] ;  /* 0x00017000ff12ab82 */ /* 0x001e240000000a00 */
        /* <DEDUP_REMOVED lines=13> */
[----:B0-----:R-:W-:Y:S01]  /*47650*/  PRMT R24, RZ, 0x7610, R24 ;  /* 0x00007610ff187816 */ /* 0x001fe20000000018 */
[----:B------:R-:W0:Y:S05]  /*47660*/  @!P2 LDC.64 R18, c[0x0][0x5c0] ;  /* 0x00017000ff12ab82 */ /* 0x000e2a0000000a00 */
[----:B------:R-:W3:Y:S01]  /*47670*/  @!P2 LDG.E.U8 R24, desc[UR26][R22.64+0x121] ;  /* 0x0001211a1618a981 */ /* 0x000ee2000c1e1100 */
[----:B0-----:R-:W-:-:S05]  /*47680*/  @!P2 IADD3 R18, P3, R187, R18, RZ ;  /* 0x00000012bb12a210 */ /* 0x001fca0007f7e0ff */
[----:B------:R-:W-:Y:S02]  /*47690*/  @!P2 IMAD.X R19, R129, 0x1, R19, P3 ;  /* 0x000000018113a824 */ /* 0x000fe400018e0613 */
[----:B------:R-:W2:Y:S01]  /*476a0*/  LDL.LU R129, [R1+0xed0] ;  /* 0x000ed00001817983 */ /* 0x000ea20000300800 */
        /* <DEDUP_REMOVED lines=20> */
[----:B--2---:R0:W-:Y:S02]  /*477f0*/  @!P0 STG.E.U8 desc[UR26][R128.64+0x128], R18 ;  /* 0x0001281280008986 */ /* 0x0041e4000c10111a */
        /* <DEDUP_REMOVED lines=11> */
[----:B------:R-:W-:Y:S01]  /*478b0*/  LOP3.LUT P0, RZ, R5, 0x20, RZ, 0xc0, !PT ;  /* 0x0000002005ff7812 */ /* 0x000fe2000780c0ff */
[----:B------:R-:W2:Y:S02]  /*478c0*/  LDL.LU R120, [R1+0xecc] ;  /* 0x000ecc0001787983 */ /* 0x000ea40000300800 */
[----:B------:R-:W-:Y:S01]  /*478d0*/  @!P2 IMAD.X R19, R121, 0x1, R19, P3 ;  /* 0x000000017913a824 */ /* 0x000fe200018e0613 */
[C---:B------:R-:W-:Y:S01]  /*478e0*/  ISETP.LT.OR P3, PT, R26.reuse, 0x129, !P1 ;  /* 0x000001291a00780c */ /* 0x040fe20004f61670 */
[----:B------:R-:W2:Y:S01]  /*478f0*/  LDL.LU R121, [R1+0xec8] ;  /* 0x000ec80001797983 */ /* 0x000ea20000300800 */
[----:B------:R-:W-:-:S03]  /*47900*/  ISETP.LT.OR P2, PT, R26, 0x12a, !P1 ;  /* 0x0000012a1a00780c */ /* 0x000fc60004f41670 */
[----:B------:R-:W2:Y:S08]  /*47910*/  LDL.LU R193, [R1+0xc70] ;  /* 0x000c700001c17983 */ /* 0x000eb00000300800 */
[----:B------:R-:W3:Y:S02]  /*47920*/  @!P3 LDG.E.U8 R24, desc[UR26][R22.64+0x128] ;  /* 0x0001281a1618b981 */ /* 0x000ee4000c1e1100 */
        /* <DEDUP_REMOVED lines=11> */
[----:B0-----:R-:W-:-:S03]  /*479e0*/  @!P2 IADD3 R18, P3, R122, R18, RZ ;  /* 0x000000127a12a210 */ /* 0x001fc60007f7e0ff */
[----:B------:R-:W3:Y:S02]  /*479f0*/  LDL.LU R122, [R1+0xec4] ;  /* 0x000ec400017a7983 */ /* 0x000ee40000300800 */
[----:B------:R-:W-:Y:S02]  /*47a00*/  @!P2 IMAD.X R19, R123, 0x1, R19, P3 ;  /* 0x000000017b13a824 */ /* 0x000fe400018e0613 */
[----:B------:R-:W3:Y:S01]  /*47a10*/  LDL.LU R123, [R1+0xec0] ;  /* 0x000ec000017b7983 */ /* 0x000ee20000300800 */
        /* <DEDUP_REMOVED lines=17> */
[----:B------:R-:W-:Y:S02]  /*47b30*/  PRMT R24, RZ, 0x7610, R24 ;  /* 0x00007610ff187816 */ /* 0x000fe40000000018 */
[----:B------:R-:W-:Y:S01]  /*47b40*/  PRMT R25, RZ, 0x7610, R25 ;  /* 0x00007610ff197816 */ /* 0x000fe20000000019 */
[----:B------:R-:W2:Y:S01]  /*47b50*/  LDL.LU R193, [R1+0xc7c] ;  /* 0x000c7c0001c17983 */ /* 0x000ea20000300800 */
[----:B------:R-:W-:-:S05]  /*47b60*/  F2FP.SATFINITE.E4M3.F32.PACK_AB_MERGE_C R18, RZ, R18, RZ ;  /* 0x00000012ff12723e */ /* 0x000fca00048070ff */
[----:B---3--:R0:W-:Y:S02]  /*47b70*/  @!P0 STG.E.U8 desc[UR26][R122.64+0x130], R18 ;  /* 0x000130127a008986 */ /* 0x0081e4000c10111a */
        /* <DEDUP_REMOVED lines=12> */
[----:B------:R-:W3:Y:S02]  /*47c40*/  LDL.LU R117, [R1+0xebc] ;  /* 0x000ebc0001757983 */ /* 0x000ee40000300800 */
[----:B------:R-:W-:Y:S01]  /*47c50*/  @!P2 IMAD.X R19, R118, 0x1, R19, P3 ;  /* 0x000000017613a824 */ /* 0x000fe200018e0613 */
[C---:B------:R-:W-:Y:S01]  /*47c60*/  ISETP.LT.OR P3, PT, R26.reuse, 0x131, !P1 ;  /* 0x000001311a00780c */ /* 0x040fe20004f61670 */
[----:B------:R-:W3:Y:S01]  /*47c70*/  LDL.LU R118, [R1+0xeb8] ;  /* 0x000eb80001767983 */ /* 0x000ee20000300800 */
[----:B------:R-:W-:-:S03]  /*47c80*/  ISETP.LT.OR P2, PT, R26, 0x132, !P1 ;  /* 0x000001321a00780c */ /* 0x000fc60004f41670 */
[----:B------:R-:W3:Y:S08]  /*47c90*/  LDL.LU R192, [R1+0xc80] ;  /* 0x000c800001c07983 */ /* 0x000ef00000300800 */
[----:B------:R-:W4:Y:S02]  /*47ca0*/  @!P3 LDG.E.U8 R24, desc[UR26][R22.64+0x130] ;  /* 0x0001301a1618b981 */ /* 0x000f24000c1e1100 */
        /* <DEDUP_REMOVED lines=9> */
[----:B0-----:R-:W0:Y:S01]  /*47d40*/  @!P2 LDC.64 R18, c[0x0][0x5c0] ;  /* 0x00017000ff12ab82 */ /* 0x001e220000000a00 */
[----:B------:R-:W-:Y:S02]  /*47d50*/  PRMT R24, RZ, 0x7610, R24 ;  /* 0x00007610ff187816 */ /* 0x000fe40000000018 */
[----:B0-----:R-:W-:Y:S02]  /*47d60*/  @!P2 IADD3 R18, P3, R119, R18, RZ ;  /* 0x000000127712a210 */ /* 0x001fe40007f7e0ff */
[----:B------:R-:W4:Y:S03]  /*47d70*/  LDL.LU R119, [R1+0xeb4] ;  /* 0x000eb40001777983 */ /* 0x000f260000300800 */
[----:B------:R-:W-:Y:S01]  /*47d80*/  @!P2 IMAD.X R19, R13, 0x1, R19, P3 ;  /* 0x000000010d13a824 */ /* 0x000fe200018e0613 */
[----:B------:R-:W-:Y:S01]  /*47d90*/  LOP3.LUT P4, RZ, R5, 0x4, RZ, 0xc0, !PT ;  /* 0x0000000405ff7812 */ /* 0x000fe2000788c0ff */
[----:B------:R0:W5:Y:S01]  /*47da0*/  LDL.LU R13, [R1+0xeb0] ;  /* 0x000eb000010d7983 */ /* 0x0001620000300800 */
        /* <DEDUP_REMOVED lines=18> */
[----:B----4-:R-:W-:Y:S04]  /*47ed0*/  @!P0 STG.E.U8 desc[UR26][R118.64+0x138], R29 ;  /* 0x0001381d76008986 */ /* 0x010fe8000c10111a */
[----:B------:R-:W4:Y:S01]  /*47ee0*/  @!P4 LDG.E.U8 R24, desc[UR26][R20.64+0x139] ;  /* 0x0001391a1418c981 */ /* 0x000f22000c1e1100 */
[----:B-1----:R-:W1:Y:S02]  /*47ef0*/  @!P2 LDC.64 R18, c[0x0][0x5c0] ;  /* 0x00017000ff12ab82 */ /* 0x002e640000000a00 */
[----:B-1----:R-:W-:-:S05]  /*47f00*/  @!P2 IADD3 R18, P3, R184, R18, RZ ;  /* 0x00000012b812a210 */ /* 0x002fca0007f7e0ff */
[----:B------:R-:W-:Y:S01]  /*47f10*/  @!P2 IMAD.X R19, R185, 0x1, R19, P3 ;  /* 0x00000001b913a824 */ /* 0x000fe200018e0613 */
[----:B------:R-:W-:Y:S02]  /*47f20*/  ISETP.LT.OR P3, PT, R26, 0x139, !P1 ;  /* 0x000001391a00780c */ /* 0x000fe40004f61670 */
[----:B----4-:R-:W-:-:S04]  /*47f30*/  LOP3.LUT R24, R24, 0xff, RZ, 0xc0, !PT ;  /* 0x000000ff18187812 */ /* 0x010fc800078ec0ff */
[----:B------:R-:W-:-:S05]  /*47f40*/  F2FP.F16.E4M3.UNPACK_B R24, R24 ;  /* 0x00000018ff18723e */ /* 0x000fca00020006ff */
[----:B------:R-:W-:-:S05]  /*47f50*/  HADD2.F32 R24, -RZ, R24.H0_H0 ;  /* 0x20000018ff187230 */ /* 0x000fca0000004100 */
[----:B------:R-:W-:-:S04]  /*47f60*/  FMUL R24, R24, UR9 ;  /* 0x0000000918187c20 */ /* 0x000fc80008400000 */
[----:B------:R-:W-:Y:S01]  /*47f70*/  FFMA R24, R64, UR8, R24 ;  /* 0x0000000840187c23 */ /* 0x000fe20008000018 */
[----:B------:R-:W-:Y:S02]  /*47f80*/  ISETP.LT.OR P2, PT, R26, 0x13a, !P1 ;  /* 0x0000013a1a00780c */ /* 0x000fe40004f41670 */
[----:B------:R-:W-:Y:S01]  /*47f90*/  LOP3.LUT P0, RZ, R5, 0x2, RZ, 0xc0, !PT ;  /* 0x0000000205ff7812 */ /* 0x000fe2000780c0ff */
[----:B------:R-:W4:Y:S01]  /*47fa0*/  LDL.LU R64, [R1+0xc90] ;  /* 0x000c900001407983 */ /* 0x000f220000300800 */
[----:B------:R-:W-:Y:S02]  /*47fb0*/  F2FP.SATFINITE.E4M3.F32.PACK_AB_MERGE_C R25, RZ, R24, RZ ;  /* 0x00000018ff19723e */ /* 0x000fe400048070ff */
[----:B------:R-:W-:-:S03]  /*47fc0*/  PRMT R24, RZ, 0x7610, R24 ;  /* 0x00007610ff187816 */ /* 0x000fc60000000018 */
[----:B------:R1:W-:Y:S04]  /*47fd0*/  @!P4 STG.E.U8 desc[UR26][R116.64+0x139], R25 ;  /* 0x000139197400c986 */ /* 0x0003e8000c10111a */
        /* <DEDUP_REMOVED lines=8> */
[----:B-1----:R-:W-:Y:S02]  /*48060*/  F2FP.SATFINITE.E4M3.F32.PACK_AB_MERGE_C R25, RZ, R24, RZ ;  /* 0x00000018ff19723e */ /* 0x002fe400048070ff */
[----:B------:R-:W-:-:S03]  /*48070*/  PRMT R24, RZ, 0x7610, R24 ;  /* 0x00007610ff187816 */ /* 0x000fc60000000018 */
[----:B------:R1:W-:Y:S04]  /*48080*/  @!P3 STG.E.U8 desc[UR26][R18.64+0x138], R25 ;  /* 0x000138191200b986 */ /* 0x0003e8000c10111a */
[----:B------:R-:W3:Y:S01]  /*48090*/  @!P2 LDG.E.U8 R24, desc[UR26][R22.64+0x139] ;  /* 0x0001391a1618a981 */ /* 0x000ee2000c1e1100 */
[----:B-1----:R-:W1:Y:S02]  /*480a0*/  @!P2 LDC.64 R18, c[0x0][0x5c0] ;  /* 0x00017000ff12ab82 */ /* 0x002e640000000a00 */
[----:B-1----:R-:W-:-:S05]  /*480b0*/  @!P2 IADD3 R18, P3, R182, R18, RZ ;  /* 0x00000012b612a210 */ /* 0x002fca0007f7e0ff */
[----:B------:R-:W-:Y:S01]  /*480c0*/  @!P2 IMAD.X R19, R183, 0x1, R19, P3 ;  /* 0x00000001b713a824 */ /* 0x000fe200018e0613 */
[----:B---3--:R-:W-:-:S04]  /*480d0*/  LOP3.LUT R24, R24, 0xff, RZ, 0xc0, !PT ;  /* 0x000000ff18187812 */ /* 0x008fc800078ec0ff */
[----:B------:R-:W-:-:S05]  /*480e0*/  F2FP.F16.E4M3.UNPACK_B R24, R24 ;  /* 0x00000018ff18723e */ /* 0x000fca00020006ff */
[----:B------:R-:W-:-:S05]  /*480f0*/  HADD2.F32 R24, -RZ, R24.H0_H0 ;  /* 0x20000018ff187230 */ /* 0x000fca0000004100 */
[----:B------:R-:W-:-:S04]  /*48100*/  FMUL R24, R24, UR9 ;  /* 0x0000000918187c20 */ /* 0x000fc80008400000 */
[----:B------:R-:W-:Y:S02]  /*48110*/  FFMA R24, R192, UR8, R24 ;  /* 0x00000008c0187c23 */ /* 0x000fe40008000018 */
[----:B------:R-:W3:Y:S03]  /*48120*/  LDL.LU R192, [R1+0xc98] ;  /* 0x000c980001c07983 */ /* 0x000ee60000300800 */
[----:B------:R-:W-:Y:S02]  /*48130*/  F2FP.SATFINITE.E4M3.F32.PACK_AB_MERGE_C R25, RZ, R24, RZ ;  /* 0x00000018ff19723e */ /* 0x000fe400048070ff */
[----:B------:R-:W-:-:S03]  /*48140*/  PRMT R24, RZ, 0x7610, R24 ;  /* 0x00007610ff187816 */ /* 0x000fc60000000018 */
[----:B------:R1:W-:Y:S04]  /*48150*/  @!P2 STG.E.U8 desc[UR26][R18.64+0x139], R25 ;  /* 0x000139191200a986 */ /* 0x0003e8000c10111a */
        /* <DEDUP_REMOVED lines=10> */
[----:B------:R-:W-:Y:S04]  /*48200*/  @!P0 STG.E.U8 desc[UR26][R112.64+0x140], R29 ;  /* 0x0001401d70008986 */ /* 0x000fe8000c10111a */
[----:B------:R-:W2:Y:S01]  /*48210*/  @!P4 LDG.E.U8 R24, desc[UR26][R20.64+0x141] ;  /* 0x0001411a1418c981 */ /* 0x000ea2000c1e1100 */
[----:B-1----:R-:W1:Y:S02]  /*48220*/  @!P2 LDC.64 R18, c[0x0][0x5c0] ;  /* 0x00017000ff12ab82 */ /* 0x002e640000000a00 */
[----:B-1----:R-:W-:-:S05]  /*48230*/  @!P2 IADD3 R18, P3, R179, R18, RZ ;  /* 0x00000012b312a210 */ /* 0x002fca0007f7e0ff */
[----:B------:R-:W-:Y:S01]  /*48240*/  @!P2 IMAD.X R19, R181, 0x1, R19, P3 ;  /* 0x00000001b513a824 */ /* 0x000fe200018e0613 */
[----:B------:R-:W-:Y:S02]  /*48250*/  ISETP.LT.OR P3, PT, R26, 0x141, !P1 ;  /* 0x000001411a00780c */ /* 0x000fe40004f61670 */
[----:B--2---:R-:W-:-:S04]  /*48260*/  LOP3.LUT R24, R24, 0xff, RZ, 0xc0, !PT ;  /* 0x000000ff18187812 */ /* 0x004fc800078ec0ff */
[----:B------:R-:W-:-:S05]  /*48270*/  F2FP.F16.E4M3.UNPACK_B R24, R24 ;  /* 0x00000018ff18723e */ /* 0x000fca00020006ff */
[----:B------:R-:W-:-:S05]  /*48280*/  HADD2.F32 R24, -RZ, R24.H0_H0 ;  /* 0x20000018ff187230 */ /* 0x000fca0000004100 */
[----:B------:R-:W-:-:S04]  /*48290*/  FMUL R24, R24, UR9 ;  /* 0x0000000918187c20 */ /* 0x000fc80008400000 */
[----:B------:R-:W-:Y:S01]  /*482a0*/  FFMA R24, R193, UR8, R24 ;  /* 0x00000008c1187c23 */ /* 0x000fe20008000018 */
[----:B------:R-:W-:Y:S02]  /*482b0*/  ISETP.LT.OR P2, PT, R26, 0x142, !P1 ;  /* 0x000001421a00780c */ /* 0x000fe40004f41670 */
[----:B------:R-:W-:Y:S01]  /*482c0*/  LOP3.LUT P0, RZ, R2, 0x80000000, RZ, 0xc0, !PT ;  /* 0x8000000002ff7812 */ /* 0x000fe2000780c0ff */
[----:B------:R-:W2:Y:S01]  /*482d0*/  LDL.LU R193, [R1+0xca0] ;  /* 0x000ca00001c17983 */ /* 0x000ea20000300800 */
[----:B------:R-:W-:Y:S02]  /*482e0*/  F2FP.SATFINITE.E4M3.F32.PACK_AB_MERGE_C R25, RZ, R24, RZ ;  /* 0x00000018ff19723e */ /* 0x000fe400048070ff */
[----:B------:R-:W-:-:S03]  /*482f0*/  PRMT R24, RZ, 0x7610, R24 ;  /* 0x00007610ff187816 */ /* 0x000fc60000000018 */
[----:B------:R1:W-:Y:S04]  /*48300*/  @!P4 STG.E.U8 desc[UR26][R110.64+0x141], R25 ;  /* 0x000141196e00c986 */ /* 0x0003e8000c10111a */
        /* <DEDUP_REMOVED lines=8> */
[----:B-1----:R-:W-:Y:S02]  /*48390*/  F2FP.SATFINITE.E4M3.F32.PACK_AB_MERGE_C R25, RZ, R24, RZ ;  /* 0x00000018ff19723e */ /* 0x002fe400048070ff */
[----:B------:R-:W-:-:S03]  /*483a0*/  PRMT R24, RZ, 0x7610, R24 ;  /* 0x00007610ff187816 */ /* 0x000fc60000000018 */
[----:B------:R1:W-:Y:S04]  /*483b0*/  @!P3 STG.E.U8 desc[UR26][R18.64+0x140], R25 ;  /* 0x000140191200b986 */ /* 0x0003e8000c10111a */
[----:B------:R-:W4:Y:S01]  /*483c0*/  @!P2 LDG.E.U8 R24, desc[UR26][R22.64+0x141] ;  /* 0x0001411a1618a981 */ /* 0x000f22000c1e1100 */
[----:B-1----:R-:W1:Y:S02]  /*483d0*/  @!P2 LDC.64 R18, c[0x0][0x5c0] ;  /* 0x00017000ff12ab82 */ /* 0x002e640000000a00 */
[----:B-1----:R-:W-:-:S05]  /*483e0*/  @!P2 IADD3 R18, P3, R172, R18, RZ ;  /* 0x00000012ac12a210 */ /* 0x002fca0007f7e0ff */
[----:B------:R-:W-:Y:S01]  /*483f0*/  @!P2 IMAD.X R19, R177, 0x1, R19, P3 ;  /* 0x00000001b113a824 */ /* 0x000fe200018e0613 */
[----:B----4-:R-:W-:-:S04]  /*48400*/  LOP3.LUT R24, R24, 0xff, RZ, 0xc0, !PT ;  /* 0x000000ff18187812 */ /* 0x010fc800078ec0ff */
[----:B------:R-:W-:-:S05]  /*48410*/  F2FP.F16.E4M3.UNPACK_B R24, R24 ;  /* 0x00000018ff18723e */ /* 0x000fca00020006ff */
[----:B------:R-:W-:-:S05]  /*48420*/  HADD2.F32 R24, -RZ, R24.H0_H0 ;  /* 0x20000018ff187230 */ /* 0x000fca0000004100 */
[----:B------:R-:W-:-:S04]  /*48430*/  FMUL R24, R24, UR9 ;  /* 0x0000000918187c20 */ /* 0x000fc80008400000 */
[----:B------:R-:W-:Y:S02]  /*48440*/  FFMA R24, R64, UR8, R24 ;  /* 0x0000000840187c23 */ /* 0x000fe40008000018 */
[----:B------:R-:W4:Y:S03]  /*48450*/  LDL.LU R64, [R1+0xca8] ;  /* 0x000ca80001407983 */ /* 0x000f260000300800 */
        /* <DEDUP_REMOVED lines=13> */
[----:B------:R-:W-:Y:S04]  /*48530*/  @!P0 STG.E.U8 desc[UR26][R108.64+0x148], R29 ;  /* 0x0001481d6c008986 */ /* 0x000fe8000c10111a */
[----:B------:R-:W3:Y:S01]  /*48540*/  @!P4 LDG.E.U8 R24, desc[UR26][R20.64+0x149] ;  /* 0x0001491a1418c981 */ /* 0x000ee2000c1e1100 */
[----:B-1----:R-:W1:Y:S02]  /*48550*/  @!P2 LDC.64 R18, c[0x0][0x5c0] ;  /* 0x00017000ff12ab82 */ /* 0x002e640000000a00 */
[----:B-1----:R-:W-:-:S05]  /*48560*/  @!P2 IADD3 R18, P3, R171, R18, RZ ;  /* 0x00000012ab12a210 */ /* 0x002fca0007f7e0ff */
[----:B------:R-:W-:Y:S01]  /*48570*/  @!P2 IMAD.X R19, R176, 0x1, R19, P3 ;  /* 0x00000001b013a824 */ /* 0x000fe200018e0613 */
[----:B------:R-:W-:Y:S02]  /*48580*/  ISETP.LT.OR P3, PT, R26, 0x149, !P1 ;  /* 0x000001491a00780c */ /* 0x000fe40004f61670 */
[----:B---3--:R-:W-:-:S04]  /*48590*/  LOP3.LUT R24, R24, 0xff, RZ, 0xc0, !PT ;  /* 0x000000ff18187812 */ /* 0x008fc800078ec0ff */
[----:B------:R-:W-:-:S05]  /*485a0*/  F2FP.F16.E4M3.UNPACK_B R24, R24 ;  /* 0x00000018ff18723e */ /* 0x000fca00020006ff */
[----:B------:R-:W-:-:S05]  /*485b0*/  HADD2.F32 R24, -RZ, R24.H0_H0 ;  /* 0x20000018ff187230 */ /* 0x000fca0000004100 */
[----:B------:R-:W-:-:S04]  /*485c0*/  FMUL R24, R24, UR9 ;  /* 0x0000000918187c20 */ /* 0x000fc80008400000 */
[----:B------:R-:W-:Y:S01]  /*485d0*/  FFMA R24, R192, UR8, R24 ;  /* 0x00000008c0187c23 */ /* 0x000fe20008000018 */
[----:B------:R-:W-:Y:S02]  /*485e0*/  ISETP.LT.OR P2, PT, R26, 0x14a, !P1 ;  /* 0x0000014a1a00780c */ /* 0x000fe40004f41670 */
[----:B------:R-:W-:Y:S01]  /*485f0*/  LOP3.LUT P0, RZ, R2, 0x20000000, RZ, 0xc0, !PT ;  /* 0x2000000002ff7812 */ /* 0x000fe2000780c0ff */
[----:B------:R-:W3:Y:S01]  /*48600*/  LDL.LU R192, [R1+0xcb0] ;  /* 0x000cb00001c07983 */ /* 0x000ee20000300800 */
        /* <DEDUP_REMOVED lines=11> */
[----:B-1----:R-:W-:Y:S02]  /*486c0*/  F2FP.SATFINITE.E4M3.F32.PACK_AB_MERGE_C R25, RZ, R24, RZ ;  /* 0x00000018ff19723e */ /* 0x002fe400048070ff */
[----:B------:R-:W-:-:S03]  /*486d0*/  PRMT R24, RZ, 0x7610, R24 ;  /* 0x00007610ff187816 */ /* 0x000fc60000000018 */
[----:B------:R1:W-:Y:S04]  /*486e0*/  @!P3 STG.E.U8 desc[UR26][R18.64+0x148], R25 ;  /* 0x000148191200b986 */ /* 0x0003e8000c10111a */
[----:B------:R-:W2:Y:S01]  /*486f0*/  @!P2 LDG.E.U8 R24, desc[UR26][R22.64+0x149] ;  /* 0x0001491a1618a981 */ /* 0x000ea2000c1e1100 */
[----:B-1----:R-:W1:Y:S02]  /*48700*/  @!P2 LDC.64 R18, c[0x0][0x5c0] ;  /* 0x00017000ff12ab82 */ /* 0x002e640000000a00 */
[----:B-1----:R-:W-:-:S05]  /*48710*/  @!P2 IADD3 R18, P3, R169, R18, RZ ;  /* 0x00000012a912a210 */ /* 0x002fca0007f7e0ff */
[----:B------:R-:W-:Y:S01]  /*48720*/  @!P2 IMAD.X R19, R170, 0x1, R19, P3 ;  /* 0x00000001aa13a824 */ /* 0x000fe200018e0613 */
[----:B--2---:R-:W-:-:S04]  /*48730*/  LOP3.LUT R24, R24, 0xff, RZ, 0xc0, !PT ;  /* 0x000000ff18187812 */ /* 0x004fc800078ec0ff */
[----:B------:R-:W-:-:S05]  /*48740*/  F2FP.F16.E4M3.UNPACK_B R24, R24 ;  /* 0x00000018ff18723e */ /* 0x000fca00020006ff */
[----:B------:R-:W-:-:S05]  /*48750*/  HADD2.F32 R24, -RZ, R24.H0_H0 ;  /* 0x20000018ff187230 */ /* 0x000fca0000004100 */
[----:B------:R-:W-:-:S04]  /*48760*/  FMUL R24, R24, UR9 ;  /* 0x0000000918187c20 */ /* 0x000fc80008400000 */
[----:B------:R-:W-:Y:S02]  /*48770*/  FFMA R24, R193, UR8, R24 ;  /* 0x00000008c1187c23 */ /* 0x000fe40008000018 */
[----:B------:R-:W2:Y:S03]  /*48780*/  LDL.LU R193, [R1+0xcb8] ;  /* 0x000cb80001c17983 */ /* 0x000ea60000300800 */
        /* <DEDUP_REMOVED lines=13> */
[----:B------:R-:W-:Y:S04]  /*48860*/  @!P0 STG.E.U8 desc[UR26][R102.64+0x150], R29 ;  /* 0x0001501d66008986 */ /* 0x000fe8000c10111a */
        /* <DEDUP_REMOVED lines=48> */
[----:B------:R-:W-:Y:S04]  /*48b70*/  @!P0 STG.E.U8 desc[UR26][R88.64+0x158], R29 ;  /* 0x0001581d58008986 */ /* 0x000fe8000c10111a */
[----:B------:R-:W4:Y:S01]  /*48b80*/  @!P4 LDG.E.U8 R24, desc[UR26][R20.64+0x159] ;  /* 0x0001591a1418c981 */ /* 0x000f22000c1e1100 */
[----:B------:R-:W-:-:S13]  /*48b90*/  ISETP.LT.OR P2, PT, R26, 0x159, !P1 ;  /* 0x000001591a00780c */ /* 0x000fda0004f41670 */
        /* <DEDUP_REMOVED lines=8> */
[----:B--2---:R-:W-:Y:S01]  /*48c20*/  FFMA R24, R193, UR8, R24 ;  /* 0x00000008c1187c23 */ /* 0x004fe20008000018 */
[----:B------:R-:W-:Y:S01]  /*48c30*/  ISETP.LT.OR P2, PT, R26, 0x15a, !P1 ;  /* 0x0000015a1a00780c */ /* 0x000fe20004f41670 */
[----:B------:R-:W2:Y:S01]  /*48c40*/  LDL.LU R193, [R1+0xccc] ;  /* 0x000ccc0001c17983 */ /* 0x000ea20000300800 */
[----:B------:R-:W-:-:S03]  /*48c50*/  LOP3.LUT P0, RZ, R2, 0x2000000, RZ, 0xc0, !PT ;  /* 0x0200000002ff7812 */ /* 0x000fc6000780c0ff */
[----:B------:R-:W4:Y:S01]  /*48c60*/  LDL.LU R64, [R1+0xcd0] ;  /* 0x000cd00001407983 */ /* 0x000f220000300800 */
        /* <DEDUP_REMOVED lines=11> */
[----:B-1----:R-:W-:-:S05]  /*48d20*/  F2FP.SATFINITE.E4M3.F32.PACK_AB_MERGE_C R25, RZ, R24, RZ ;  /* 0x00000018ff19723e */ /* 0x002fca00048070ff */
[----:B------:R1:W-:Y:S02]  /*48d30*/  @!P3 STG.E.U8 desc[UR26][R18.64+0x158], R25 ;  /* 0x000158191200b986 */ /* 0x0003e4000c10111a */
[----:B-1----:R-:W1:Y:S01]  /*48d40*/  @!P2 LDC.64 R18, c[0x0][0x5c0] ;  /* 0x00017000ff12ab82 */ /* 0x002e620000000a00 */
[----:B------:R-:W-:Y:S02]  /*48d50*/  PRMT R24, RZ, 0x7610, R24 ;  /* 0x00007610ff187816 */ /* 0x000fe40000000018 */
[----:B-1----:R-:W-:-:S05]  /*48d60*/  @!P2 IADD3 R18, P3, R59, R18, RZ ;  /* 0x000000123b12a210 */ /* 0x002fca0007f7e0ff */
[----:B------:R-:W-:Y:S01]  /*48d70*/  @!P2 IMAD.X R19, R61, 0x1, R19, P3 ;  /* 0x000000013d13a824 */ /* 0x000fe200018e0613 */
[----:B------:R-:W-:-:S13]  /*48d80*/  ISETP.LT.OR P3, PT, R26, 0x15a, !P1 ;  /* 0x0000015a1a00780c */ /* 0x000fda0004f61670 */
[----:B------:R-:W2:Y:S02]  /*48d90*/  @!P3 LDG.E.U8 R24, desc[UR26][R22.64+0x159] ;  /* 0x0001591a1618b981 */ /* 0x000ea4000c1e1100 */
        /* <DEDUP_REMOVED lines=28> */
[----:B---3--:R-:W-:Y:S01]  /*48f60*/  FFMA R24, R192, UR8, R24 ;  /* 0x00000008c0187c23 */ /* 0x008fe20008000018 */
[----:B------:R-:W-:Y:S01]  /*48f70*/  ISETP.LT.OR P0, PT, R26, 0x162, !P1 ;  /* 0x000001621a00780c */ /* 0x000fe20004f01670 */
[----:B------:R-:W3:Y:S04]  /*48f80*/  LDL.LU R192, [R1+0xcdc] ;  /* 0x000cdc0001c07983 */ /* 0x000ee80000300800 */
        /* <DEDUP_REMOVED lines=35> */
[C---:B------:R-:W-:Y:S02]  /*491c0*/  LOP3.LUT P0, RZ, R14.reuse, 0x10000000, RZ, 0xc0, !PT ;  /* 0x100000000eff7812 */ /* 0x040fe4000780c0ff */
[----:B------:R-:W-:Y:S01]  /*491d0*/  LOP3.LUT P2, RZ, R14, 0x20000000, RZ, 0xc0, !PT ;  /* 0x200000000eff7812 */ /* 0x000fe2000784c0ff */
[----:B------:R-:W4:Y:S01]  /*491e0*/  LDL.LU R64, [R1+0xcec] ;  /* 0x000cec0001407983 */ /* 0x000f220000300800 */
        /* <DEDUP_REMOVED lines=32> */
[----:B------:R-:W-:Y:S02]  /*493f0*/  LOP3.LUT P3, RZ, R2, 0x200000, RZ, 0xc0, !PT ;  /* 0x0020000002ff7812 */ /* 0x000fe4000786c0ff */
[----:B----4-:R-:W-:-:S04]  /*49400*/  LOP3.LUT R24, R24, 0xff, RZ, 0xc0, !PT ;  /* 0x000000ff18187812 */ /* 0x010fc800078ec0ff */
[----:B------:R-:W-:-:S05]  /*49410*/  F2FP.F16.E4M3.UNPACK_B R24, R24 ;  /* 0x00000018ff18723e */ /* 0x000fca00020006ff */
[----:B------:R-:W-:-:S05]  /*49420*/  HADD2.F32 R24, -RZ, R24.H0_H0 ;  /* 0x20000018ff187230 */ /* 0x000fca0000004100 */
[----:B------:R-:W-:-:S04]  /*49430*/  FMUL R24, R24, UR9 ;  /* 0x0000000918187c20 */ /* 0x000fc80008400000 */
[----:B------:R-:W-:Y:S01]  /*49440*/  FFMA R24, R64, UR8, R24 ;  /* 0x0000000840187c23 */ /* 0x000fe20008000018 */
[----:B------:R-:W-:Y:S01]  /*49450*/  PRMT R28, RZ, 0x7610, R28 ;  /* 0x00007610ff1c7816 */ /* 0x000fe2000000001c */
[----:B------:R-:W4:Y:S03]  /*49460*/  LDL.LU R64, [R1+0xcf8] ;  /* 0x000cf80001407983 */ /* 0x000f260000300800 */
[----:B------:R-:W-:Y:S02]  /*49470*/  F2FP.SATFINITE.E4M3.F32.PACK_AB_MERGE_C R25, RZ, R24, RZ ;  /* 0x00000018ff19723e */ /* 0x000fe400048070ff */
[----:B------:R-:W-:-:S03]  /*49480*/  PRMT R24, RZ, 0x7610, R24 ;  /* 0x00007610ff187816 */ /* 0x000fc60000000018 */
[----:B------:R1:W-:Y:S04]  /*49490*/  @!P2 STG.E.U8 desc[UR26][R18.64+0x169], R25 ;  /* 0x000169191200a986 */ /* 0x0003e8000c10111a */
[----:B------:R-:W2:Y:S01]  /*494a0*/  @!P3 LDG.E.U8 R24, desc[UR26][R20.64+0x170] ;  /* 0x0001701a1418b981 */ /* 0x000ea2000c1e1100 */
[----:B-1----:R-:W1:Y:S01]  /*494b0*/  @!P6 LDC.64 R18, c[0x0][0x5c0] ;  /* 0x00017000ff12eb82 */ /* 0x002e620000000a00 */
        /* <DEDUP_REMOVED lines=18> */
[----:B------:R-:W-:Y:S04]  /*495e0*/  @!P4 STG.E.U8 desc[UR26][R74.64+0x171], R37 ;  /* 0x000171254a00c986 */ /* 0x000fe8000c10111a */
[----:B------:R-:W4:Y:S01]  /*495f0*/  @!P6 LDG.E.U8 R28, desc[UR26][R22.64+0x170] ;  /* 0x0001701a161ce981 */ /* 0x000f22000c1e1100 */
[----:B-1----:R-:W-:-:S05]  /*49600*/  @!P6 IADD3 R24, P3, R41, R18, RZ ;  /* 0x000000122918e210 */ /* 0x002fca0007f7e0ff */
[----:B------:R-:W-:Y:S02]  /*49610*/  @!P6 IMAD.X R25, R42, 0x1, R19, P3 ;  /* 0x000000012a19e824 */ /* 0x000fe400018e0613 */
[----:B------:R-:W1:Y:S01]  /*49620*/  @!P5 LDC.64 R18, c[0x0][0x5c0] ;  /* 0x00017000ff12db82 */ /* 0x000e620000000a00 */
[----:B----4-:R-:W-:-:S04]  /*49630*/  LOP3.LUT R28, R28, 0xff, RZ, 0xc0, !PT ;  /* 0x000000ff1c1c7812 */ /* 0x010fc800078ec0ff */
[----:B------:R-:W-:-:S05]  /*49640*/  F2FP.F16.E4M3.UNPACK_B R28, R28 ;  /* 0x0000001cff1c723e */ /* 0x000fca00020006ff */
[----:B------:R-:W-:-:S05]  /*49650*/  HADD2.F32 R28, -RZ, R28.H0_H0 ;  /* 0x2000001cff1c7230 */ /* 0x000fca0000004100 */
[----:B------:R-:W-:-:S04]  /*49660*/  FMUL R28, R28, UR9 ;  /* 0x000000091c1c7c20 */ /* 0x000fc80008400000 */
[----:B------:R-:W-:Y:S01]  /*49670*/  FFMA R28, R64, UR8, R28 ;  /* 0x00000008401c7c23 */ /* 0x000fe2000800001c */
[----:B-1----:R-:W-:Y:S02]  /*49680*/  @!P5 IADD3 R18, P3, R35, R18, RZ ;  /* 0x000000122312d210 */ /* 0x002fe40007f7e0ff */
[----:B------:R-:W-:Y:S01]  /*49690*/  ISETP.GE.AND P4, PT, R15, 0x81, PT ;  /* 0x000000810f00780c */ /* 0x000fe20003f86270 */
[----:B------:R-:W4:Y:S01]  /*496a0*/  LDL.LU R64, [R1+0xd04] ;  /* 0x000d040001407983 */ /* 0x000f220000300800 */
[----:B0-----:R-:W-:Y:S02]  /*496b0*/  F2FP.SATFINITE.E4M3.F32.PACK_AB_MERGE_C R29, RZ, R28, RZ ;  /* 0x0000001cff1d723e */ /* 0x001fe400048070ff */
[----:B------:R-:W-:-:S03]  /*496c0*/  PRMT R28, RZ, 0x7610, R28 ;  /* 0x00007610ff1c7816 */ /* 0x000fc6000000001c */
[----:B------:R-:W-:Y:S04]  /*496d0*/  @!P6 STG.E.U8 desc[UR26][R24.64+0x170], R29 ;  /* 0x0001701d1800e986 */ /* 0x000fe8000c10111a */
[----:B------:R-:W2:Y:S01]  /*496e0*/  @!P5 LDG.E.U8 R28, desc[UR26][R22.64+0x171] ;  /* 0x0001711a161cd981 */ /* 0x000ea2000c1e1100 */
[----:B------:R-:W-:Y:S01]  /*496f0*/  @!P5 IMAD.X R19, R39, 0x1, R19, P3 ;  /* 0x000000012713d824 */ /* 0x000fe200018e0613 */
        /* <DEDUP_REMOVED lines=8> */
[----:B------:R-:W-:Y:S02]  /*49780*/  F2FP.SATFINITE.E4M3.F32.PACK_AB_MERGE_C R35, RZ, R28, RZ ;  /* 0x0000001cff23723e */ /* 0x000fe400048070ff */
[----:B------:R-:W-:-:S03]  /*49790*/  PRMT R28, RZ, 0x7610, R28 ;  /* 0x00007610ff1c7816 */ /* 0x000fc6000000001c */
[----:B------:R0:W-:Y:S04]  /*497a0*/  @!P5 STG.E.U8 desc[UR26][R18.64+0x171], R35 ;  /* 0x000171231200d986 */ /* 0x0001e8000c10111a */
[----:B------:R-:W3:Y:S01]  /*497b0*/  @!P2 LDG.E.U8 R28, desc[UR26][R20.64+0x178] ;  /* 0x0001781a141ca981 */ /* 0x000ee2000c1e1100 */
[----:B0-----:R-:W0:Y:S01]  /*497c0*/  @!P4 LDC.64 R18, c[0x0][0x5c0] ;  /* 0x00017000ff12cb82 */ /* 0x001e220000000a00 */
[----:B---3--:R-:W-:-:S04]  /*497d0*/  LOP3.LUT R28, R28, 0xff, RZ, 0xc0, !PT ;  /* 0x000000ff1c1c7812 */ /* 0x008fc800078ec0ff */
[----:B------:R-:W-:-:S05]  /*497e0*/  F2FP.F16.E4M3.UNPACK_B R28, R28 ;  /* 0x0000001cff1c723e */ /* 0x000fca00020006ff */
[----:B------:R-:W-:-:S05]  /*497f0*/  HADD2.F32 R28, -RZ, R28.H0_H0 ;  /* 0x2000001cff1c7230 */ /* 0x000fca0000004100 */
[----:B------:R-:W-:-:S04]  /*49800*/  FMUL R28, R28, UR9 ;  /* 0x000000091c1c7c20 */ /* 0x000fc80008400000 */
[----:B------:R-:W-:Y:S01]  /*49810*/  FFMA R28, R192, UR8, R28 ;  /* 0x00000008c01c7c23 */ /* 0x000fe2000800001c */
[----:B0-----:R-:W-:Y:S01]  /*49820*/  @!P4 IADD3 R18, P3, P5, R16, R18, R7 ;  /* 0x000000121012c210 */ /* 0x001fe20007d7e007 */
[----:B------:R-:W3:Y:S03]  /*49830*/  LDL.LU R192, [R1+0xd0c] ;  /* 0x000d0c0001c07983 */ /* 0x000ee60000300800 */
[----:B------:R-:W-:-:S05]  /*49840*/  F2FP.SATFINITE.E4M3.F32.PACK_AB_MERGE_C R25, RZ, R28, RZ ;  /* 0x0000001cff19723e */ /* 0x000fca00048070ff */
[----:B------:R0:W-:Y:S04]  /*49850*/  @!P2 STG.E.U8 desc[UR26][R72.64+0x178], R25 ;  /* 0x000178194800a986 */ /* 0x0001e8000c10111a */
[----:B------:R-:W4:Y:S01]  /*49860*/  @!P4 LDG.E.U8 R15, desc[UR26][R20.64+0x179] ;  /* 0x0001791a140fc981 */ /* 0x000f22000c1e1100 */
[----:B------:R-:W-:Y:S02]  /*49870*/  @!P4 IADD3.X R19, R27, R19, R6, P3, P5 ;  /* 0x000000131b13c210 */ /* 0x000fe40001fea406 */
        /* <DEDUP_REMOVED lines=9> */
[----:B0-----:R-:W-:Y:S02]  /*49910*/  F2FP.SATFINITE.E4M3.F32.PACK_AB_MERGE_C R25, RZ, R15, RZ ;  /* 0x0000000fff19723e */ /* 0x001fe400048070ff */
[----:B------:R-:W-:-:S03]  /*49920*/  PRMT R15, RZ, 0x7610, R15 ;  /* 0x00007610ff0f7816 */ /* 0x000fc6000000000f */
[----:B------:R0:W-:Y:S04]  /*49930*/  @!P4 STG.E.U8 desc[UR26][R18.64+0x179], R25 ;  /* 0x000179191200c986 */ /* 0x0001e8000c10111a */
[----:B------:R-:W2:Y:S01]  /*49940*/  @!P3 LDG.E.U8 R15, desc[UR26][R22.64+0x178] ;  /* 0x0001781a160fb981 */ /* 0x000ea2000c1e1100 */
[----:B0-----:R-:W0:Y:S01]  /*49950*/  @!P3 LDC.64 R18, c[0x0][0x5c0] ;  /* 0x00017000ff12bb82 */ /* 0x001e220000000a00 */
        /* <DEDUP_REMOVED lines=8> */
[----:B------:R-:W-:Y:S01]  /*499e0*/  FFMA R15, R193, UR8, R15 ;  /* 0x00000008c10f7c23 */ /* 0x000fe2000800000f */
[----:B------:R-:W-:Y:S01]  /*499f0*/  @!P1 IADD3 R25, P4, P5, R3, R16, R7 ;  /* 0x0000001003199210 */ /* 0x000fe20007d9e007 */
[----:B------:R-:W2:Y:S03]  /*49a00*/  LDL.LU R193, [R1+0xd14] ;  /* 0x000d140001c17983 */ /* 0x000ea60000300800 */
[----:B------:R-:W-:Y:S02]  /*49a10*/  F2FP.SATFINITE.E4M3.F32.PACK_AB_MERGE_C R21, RZ, R15, RZ ;  /* 0x0000000fff15723e */ /* 0x000fe400048070ff */
[----:B------:R-:W-:-:S03]  /*49a20*/  PRMT R15, RZ, 0x7610, R15 ;  /* 0x00007610ff0f7816 */ /* 0x000fc6000000000f */
[----:B------:R0:W-:Y:S04]  /*49a30*/  @!P3 STG.E.U8 desc[UR26][R18.64+0x178], R21 ;  /* 0x000178151200b986 */ /* 0x0001e8000c10111a */
[----:B------:R-:W3:Y:S01]  /*49a40*/  @!P1 LDG.E.U8 R15, desc[UR26][R22.64+0x179] ;  /* 0x0001791a160f9981 */ /* 0x000ee2000c1e1100 */
[----:B0-----:R-:W0:Y:S01]  /*49a50*/  @!P1 LDC.64 R18, c[0x0][0x5c0] ;  /* 0x00017000ff129b82 */ /* 0x001e220000000a00 */
[----:B------:R-:W-:Y:S02]  /*49a60*/  ISETP.LT.OR P3, PT, R26, 0xc1, !P2 ;  /* 0x000000c11a00780c */ /* 0x000fe40005761670 */
[----:B------:R-:W-:Y:S02]  /*49a70*/  @!P1 IADD3.X R20, R4, R27, R6, P4, P5 ;  /* 0x0000001b04149210 */ /* 0x000fe400027ea406 */
        /* <DEDUP_REMOVED lines=9> */
[----:B------:R-:W-:Y:S02]  /*49b10*/  F2FP.SATFINITE.E4M3.F32.PACK_AB_MERGE_C R21, RZ, R15, RZ ;  /* 0x0000000fff15723e */ /* 0x000fe400048070ff */
[----:B------:R-:W-:-:S03]  /*49b20*/  PRMT R15, RZ, 0x7610, R15 ;  /* 0x00007610ff0f7816 */ /* 0x000fc6000000000f */
[----:B------:R0:W-:Y:S04]  /*49b30*/  @!P1 STG.E.U8 desc[UR26][R18.64+0x179], R21 ;  /* 0x0001791512009986 */ /* 0x0001e8000c10111a */
[----:B------:R-:W4:Y:S01]  /*49b40*/  @!P3 LDG.E.U8 R15, desc[UR26][R30.64+0xc0] ;  /* 0x0000c01a1e0fb981 */ /* 0x000f22000c1e1100 */
[----:B0-----:R-:W0:Y:S01]  /*49b50*/  @!P3 LDC.64 R18, c[0x0][0x5c0] ;  /* 0x00017000ff12bb82 */ /* 0x001e220000000a00 */
[----:B------:R-:W-:Y:S02]  /*49b60*/  ISETP.LT.OR P1, PT, R26, 0xc2, !P2 ;  /* 0x000000c21a00780c */ /* 0x000fe40005721670 */
[----:B0-----:R-:W-:-:S04]  /*49b70*/  @!P3 IADD3 R18, P4, P5, R16, R18, R9 ;  /* 0x000000121012b210 */ /* 0x001fc80007d9e009 */
[----:B------:R-:W-:Y:S02]  /*49b80*/  @!P3 IADD3.X R19, R27, R19, R8, P4, P5 ;  /* 0x000000131b13b210 */ /* 0x000fe400027ea408 */
        /* <DEDUP_REMOVED lines=17> */
[----:B--2---:R-:W-:Y:S01]  /*49ca0*/  FFMA R15, R193, UR8, R15 ;  /* 0x00000008c10f7c23 */ /* 0x004fe2000800000f */
[----:B------:R-:W-:Y:S01]  /*49cb0*/  @!P3 IADD3 R23, P4, P5, R3, R16, R9 ;  /* 0x000000100317b210 */ /* 0x000fe20007d9e009 */
[----:B------:R-:W2:Y:S04]  /*49cc0*/  LDL.LU R193, [R1+0xd1c] ;  /* 0x000d1c0001c17983 */ /* 0x000ea80000300800 */
[----:B------:R-:W4:Y:S01]  /*49cd0*/  LDL.LU R64, [R1+0xd20] ;  /* 0x000d200001407983 */ /* 0x000f220000300800 */
        /* <DEDUP_REMOVED lines=14> */
[----:B------:R-:W-:Y:S01]  /*49dc0*/  @!P1 IADD3 R23, P4, P5, R3, R16, R9 ;  /* 0x0000001003179210 */ /* 0x000fe20007d9e009 */
[----:B------:R-:W3:Y:S03]  /*49dd0*/  LDL.LU R192, [R1+0xd24] ;  /* 0x000d240001c07983 */ /* 0x000ee60000300800 */
[----:B------:R-:W-:Y:S02]  /*49de0*/  F2FP.SATFINITE.E4M3.F32.PACK_AB_MERGE_C R21, RZ, R15, RZ ;  /* 0x0000000fff15723e */ /* 0x000fe400048070ff */
[----:B------:R-:W-:-:S03]  /*49df0*/  PRMT R15, RZ, 0x7610, R15 ;  /* 0x00007610ff0f7816 */ /* 0x000fc6000000000f */
[----:B------:R0:W-:Y:S04]  /*49e00*/  @!P3 STG.E.U8 desc[UR26][R18.64+0xc0], R21 ;  /* 0x0000c0151200b986 */ /* 0x0001e8000c10111a */
[----:B------:R-:W2:Y:S01]  /*49e10*/  @!P1 LDG.E.U8 R15, desc[UR26][R32.64+0xc1] ;  /* 0x0000c11a200f9981 */ /* 0x000ea2000c1e1100 */
[----:B0-----:R-:W0:Y:S01]  /*49e20*/  @!P1 LDC.64 R18, c[0x0][0x5c0] ;  /* 0x00017000ff129b82 */ /* 0x001e220000000a00 */
[----:B------:R-:W-:Y:S02]  /*49e30*/  ISETP.LT.OR P3, PT, R26, 0xc9, !P2 ;  /* 0x000000c91a00780c */ /* 0x000fe40005761670 */
[----:B------:R-:W-:Y:S02]  /*49e40*/  @!P1 IADD3.X R20, R4, R27, R8, P4, P5 ;  /* 0x0000001b04149210 */ /* 0x000fe400027ea408 */
        /* <DEDUP_REMOVED lines=26> */
[----:B------:R-:W-:-:S13]  /*49ff0*/  ISETP.LT.OR P3, PT, R26, 0xc9, !P0 ;  /* 0x000000c91a00780c */ /* 0x000fda0004761670 */
[----:B------:R-:W1:Y:S01]  /*4a000*/  @!P3 LDC.64 R20, c[0x0][0x5c0] ;  /* 0x00017000ff14bb82 */ /* 0x000e620000000a00 */
[----:B0-----:R-:W-:-:S04]  /*4a010*/  @!P1 IADD3 R18, P4, P5, R16, R18, R9 ;  /* 0x0000001210129210 */ /* 0x001fc80007d9e009 */
[----:B------:R-:W-:Y:S02]  /*4a020*/  @!P1 IADD3.X R19, R27, R19, R8, P4, P5 ;  /* 0x000000131b139210 */ /* 0x000fe400027ea408 */
[----:B----4-:R-:W-:-:S04]  /*4a030*/  LOP3.LUT R15, R15, 0xff, RZ, 0xc0, !PT ;  /* 0x000000ff0f0f7812 */ /* 0x010fc800078ec0ff */
[----:B------:R-:W-:-:S05]  /*4a040*/  F2FP.F16.E4M3.UNPACK_B R15, R15 ;  /* 0x0000000fff0f723e */ /* 0x000fca00020006ff */
[----:B------:R-:W-:-:S05]  /*4a050*/  HADD2.F32 R15, -RZ, R15.H0_H0 ;  /* 0x2000000fff0f7230 */ /* 0x000fca0000004100 */
[----:B------:R-:W-:-:S04]  /*4a060*/  FMUL R15, R15, UR9 ;  /* 0x000000090f0f7c20 */ /* 0x000fc80008400000 */
[----:B---3--:R-:W-:Y:S01]  /*4a070*/  FFMA R15, R192, UR8, R15 ;  /* 0x00000008c00f7c23 */ /* 0x008fe2000800000f */
[----:B------:R-:W-:Y:S01]  /*4a080*/  @!P3 IADD3 R25, P4, P5, R3, R16, R9 ;  /* 0x000000100319b210 */ /* 0x000fe20007d9e009 */
[----:B------:R-:W3:Y:S04]  /*4a090*/  LDL.LU R192, [R1+0xd2c] ;  /* 0x000d2c0001c07983 */ /* 0x000ee80000300800 */
[----:B------:R-:W4:Y:S01]  /*4a0a0*/  LDL.LU R64, [R1+0xd30] ;  /* 0x000d300001407983 */ /* 0x000f220000300800 */
[----:B------:R-:W-:Y:S02]  /*4a0b0*/  F2FP.SATFINITE.E4M3.F32.PACK_AB_MERGE_C R23, RZ, R15, RZ ;  /* 0x0000000fff17723e */ /* 0x000fe400048070ff */
[----:B------:R-:W-:-:S03]  /*4a0c0*/  PRMT R15, RZ, 0x7610, R15 ;  /* 0x00007610ff0f7816 */ /* 0x000fc6000000000f */
[----:B------:R0:W-:Y:S04]  /*4a0d0*/  @!P1 STG.E.U8 desc[UR26][R18.64+0xc9], R23 ;  /* 0x0000c91712009986 */ /* 0x0001e8000c10111a */
[----:B------:R-:W2:Y:S01]  /*4a0e0*/  @!P3 LDG.E.U8 R15, desc[UR26][R32.64+0xc8] ;  /* 0x0000c81a200fb981 */ /* 0x000ea2000c1e1100 */
[----:B------:R-:W-:Y:S02]  /*4a0f0*/  ISETP.LT.OR P1, PT, R26, 0xca, !P0 ;  /* 0x000000ca1a00780c */ /* 0x000fe40004721670 */
[----:B------:R-:W-:Y:S02]  /*4a100*/  @!P3 IADD3.X R22, R4, R27, R8, P4, P5 ;  /* 0x0000001b0416b210 */ /* 0x000fe400027ea408 */
[----:B-1----:R-:W-:-:S05]  /*4a110*/  @!P3 IADD3 R20, P4, R25, R20, RZ ;  /* 0x000000141914b210 */ /* 0x002fca0007f9e0ff */
[----:B------:R-:W-:-:S04]  /*4a120*/  @!P3 IMAD.X R21, R22, 0x1, R21, P4 ;  /* 0x000000011615b824 */ /* 0x000fc800020e0615 */
[----:B0-----:R-:W0:Y:S01]  /*4a130*/  @!P1 LDC.64 R18, c[0x0][0x5c0] ;  /* 0x00017000ff129b82 */ /* 0x001e220000000a00 */
        /* <DEDUP_REMOVED lines=11> */
[----:B------:R-:W-:Y:S02]  /*4a1f0*/  ISETP.LT.OR P3, PT, R26, 0xd1, !P2 ;  /* 0x000000d11a00780c */ /* 0x000fe40005761670 */
[----:B------:R-:W-:Y:S02]  /*4a200*/  @!P1 IADD3.X R22, R4, R27, R8, P4, P5 ;  /* 0x0000001b04169210 */ /* 0x000fe400027ea408 */
[----:B0-----:R-:W-:-:S05]  /*4a210*/  @!P1 IADD3 R18, P4, R25, R18, RZ ;  /* 0x0000001219129210 */ /* 0x001fca0007f9e0ff */
[----:B------:R-:W-:-:S04]  /*4a220*/  @!P1 IMAD.X R19, R22, 0x1, R19, P4 ;  /* 0x0000000116139824 */ /* 0x000fc800020e0613 */
[----:B-1----:R-:W0:Y:S01]  /*4a230*/  @!P3 LDC.64 R20, c[0x0][0x5c0] ;  /* 0x00017000ff14bb82 */ /* 0x002e220000000a00 */
[----:B---3--:R-:W-:-:S04]  /*4a240*/  LOP3.LUT R15, R15, 0xff, RZ, 0xc0, !PT ;  /* 0x000000ff0f0f7812 */ /* 0x008fc800078ec0ff */
[----:B------:R-:W-:-:S05]  /*4a250*/  F2FP.F16.E4M3.UNPACK_B R15, R15 ;  /* 0x0000000fff0f723e */ /* 0x000fca00020006ff */
[----:B------:R-:W-:-:S05]  /*4a260*/  HADD2.F32 R15, -RZ, R15.H0_H0 ;  /* 0x2000000fff0f7230 */ /* 0x000fca0000004100 */
[----:B------:R-:W-:-:S04]  /*4a270*/  FMUL R15, R15, UR9 ;  /* 0x000000090f0f7c20 */ /* 0x000fc80008400000 */
[----:B------:R-:W-:Y:S01]  /*4a280*/  FFMA R15, R192, UR8, R15 ;  /* 0x00000008c00f7c23 */ /* 0x000fe2000800000f */
[----:B0-----:R-:W-:Y:S01]  /*4a290*/  @!P3 IADD3 R20, P4, P5, R16, R20, R9 ;  /* 0x000000141014b210 */ /* 0x001fe20007d9e009 */
[----:B------:R-:W3:Y:S03]  /*4a2a0*/  LDL.LU R192, [R1+0xd38] ;  /* 0x000d380001c07983 */ /* 0x000ee60000300800 */
[----:B------:R-:W-:Y:S02]  /*4a2b0*/  F2FP.SATFINITE.E4M3.F32.PACK_AB_MERGE_C R23, RZ, R15, RZ ;  /* 0x0000000fff17723e */ /* 0x000fe400048070ff */
[----:B------:R-:W-:-:S03]  /*4a2c0*/  PRMT R15, RZ, 0x7610, R15 ;  /* 0x00007610ff0f7816 */ /* 0x000fc6000000000f */
[----:B------:R0:W-:Y:S04]  /*4a2d0*/  @!P1 STG.E.U8 desc[UR26][R18.64+0xc9], R23 ;  /* 0x0000c91712009986 */ /* 0x0001e8000c10111a */
[----:B------:R-:W4:Y:S01]  /*4a2e0*/  @!P3 LDG.E.U8 R15, desc[UR26][R30.64+0xd0] ;  /* 0x0000d01a1e0fb981 */ /* 0x000f22000c1e1100 */
[----:B------:R-:W-:Y:S02]  /*4a2f0*/  ISETP.LT.OR P1, PT, R26, 0xd2, !P2 ;  /* 0x000000d21a00780c */ /* 0x000fe40005721670 */
[----:B------:R-:W-:-:S11]  /*4a300*/  @!P3 IADD3.X R21, R27, R21, R8, P4, P5 ;  /* 0x000000151b15b210 */ /* 0x000fd600027ea408 */
[----:B0-----:R-:W0:Y:S01]  /*4a310*/  @!P1 LDC.64 R18, c[0x0][0x5c0] ;  /* 0x00017000ff129b82 */ /* 0x001e220000000a00 */
        /* <DEDUP_REMOVED lines=10> */
[----:B0-----:R-:W-:-:S04]  /*4a3c0*/  @!P1 IADD3 R22, P4, P5, R16, R18, R9 ;  /* 0x0000001210169210 */ /* 0x001fc80007d9e009 */
[----:B------:R-:W-:-:S07]  /*4a3d0*/  @!P1 IADD3.X R23, R27, R19, R8, P4, P5 ;  /* 0x000000131b179210 */ /* 0x000fce00027ea408 */
[----:B------:R-:W0:Y:S01]  /*4a3e0*/  @!P3 LDC.64 R18, c[0x0][0x5c0] ;  /* 0x00017000ff12bb82 */ /* 0x000e220000000a00 */
[----:B----4-:R-:W-:-:S04]  /*4a3f0*/  LOP3.LUT R15, R15, 0xff, RZ, 0xc0, !PT ;  /* 0x000000ff0f0f7812 */ /* 0x010fc800078ec0ff */
[----:B------:R-:W-:-:S05]  /*4a400*/  F2FP.F16.E4M3.UNPACK_B R15, R15 ;  /* 0x0000000fff0f723e */ /* 0x000fca00020006ff */
[----:B------:R-:W-:-:S05]  /*4a410*/  HADD2.F32 R15, -RZ, R15.H0_H0 ;  /* 0x2000000fff0f7230 */ /* 0x000fca0000004100 */
[----:B------:R-:W-:-:S04]  /*4a420*/  FMUL R15, R15, UR9 ;  /* 0x000000090f0f7c20 */ /* 0x000fc80008400000 */
[----:B--2---:R-:W-:Y:S01]  /*4a430*/  FFMA R15, R193, UR8, R15 ;  /* 0x00000008c10f7c23 */ /* 0x004fe2000800000f */
[----:B-1----:R-:W-:Y:S01]  /*4a440*/  @!P3 IADD3 R21, P4, P5, R3, R16, R9 ;  /* 0x000000100315b210 */ /* 0x002fe20007d9e009 */
[----:B------:R-:W2:Y:S04]  /*4a450*/  LDL.LU R193, [R1+0xd3c] ;  /* 0x000d3c0001c17983 */ /* 0x000ea80000300800 */
[----:B------:R-:W4:Y:S01]  /*4a460*/  LDL.LU R64, [R1+0xd40] ;  /* 0x000d400001407983 */ /* 0x000f220000300800 */
        /* <DEDUP_REMOVED lines=8> */
[----:B------:R-:W0:Y:S01]  /*4a4f0*/  @!P1 LDC.64 R18, c[0x0][0x5c0] ;  /* 0x00017000ff129b82 */ /* 0x000e220000000a00 */
[----:B---3--:R-:W-:-:S04]  /*4a500*/  LOP3.LUT R15, R15, 0xff, RZ, 0xc0, !PT ;  /* 0x000000ff0f0f7812 */ /* 0x008fc800078ec0ff */
[----:B------:R-:W-:-:S05]  /*4a510*/  F2FP.F16.E4M3.UNPACK_B R15, R15 ;  /* 0x0000000fff0f723e */ /* 0x000fca00020006ff */
[----:B------:R-:W-:-:S05]  /*4a520*/  HADD2.F32 R15, -RZ, R15.H0_H0 ;  /* 0x2000000fff0f7230 */ /* 0x000fca0000004100 */
[----:B------:R-:W-:-:S04]  /*4a530*/  FMUL R15, R15, UR9 ;  /* 0x000000090f0f7c20 */ /* 0x000fc80008400000 */
[----:B------:R-:W-:Y:S01]  /*4a540*/  FFMA R15, R192, UR8, R15 ;  /* 0x00000008c00f7c23 */ /* 0x000fe2000800000f */
[----:B-1----:R-:W-:Y:S01]  /*4a550*/  @!P1 IADD3 R25, P4, P5, R3, R16, R9 ;  /* 0x0000001003199210 */ /* 0x002fe20007d9e009 */
[----:B------:R-:W3:Y:S03]  /*4a560*/  LDL.LU R192, [R1+0xd44] ;  /* 0x000d440001c07983 */ /* 0x000ee60000300800 */
[----:B------:R-:W-:Y:S02]  /*4a570*/  F2FP.SATFINITE.E4M3.F32.PACK_AB_MERGE_C R23, RZ, R15, RZ ;  /* 0x0000000fff17723e */ /* 0x000fe400048070ff */
[----:B------:R-:W-:-:S03]  /*4a580*/  PRMT R15, RZ, 0x7610, R15 ;  /* 0x00007610ff0f7816 */ /* 0x000fc6000000000f */
[----:B------:R1:W-:Y:S04]  /*4a590*/  @!P3 STG.E.U8 desc[UR26][R20.64+0xd0], R23 ;  /* 0x0000d0171400b986 */ /* 0x0003e8000c10111a */
[----:B------:R-:W2:Y:S01]  /*4a5a0*/  @!P1 LDG.E.U8 R15, desc[UR26][R32.64+0xd1] ;  /* 0x0000d11a200f9981 */ /* 0x000ea2000c1e1100 */
[----:B------:R-:W-:Y:S02]  /*4a5b0*/  ISETP.LT.OR P3, PT, R26, 0xd9, !P2 ;  /* 0x000000d91a00780c */ /* 0x000fe40005761670 */
[----:B------:R-:W-:Y:S02]  /*4a5c0*/  @!P1 IADD3.X R22, R4, R27, R8, P4, P5 ;  /* 0x0000001b04169210 */ /* 0x000fe400027ea408 */
[----:B0-----:R-:W-:-:S05]  /*4a5d0*/  @!P1 IADD3 R18, P4, R25, R18, RZ ;  /* 0x0000001219129210 */ /* 0x001fca0007f9e0ff */
[----:B------:R-:W-:-:S04]  /*4a5e0*/  @!P1 IMAD.X R19, R22, 0x1, R19, P4 ;  /* 0x0000000116139824 */ /* 0x000fc800020e0613 */
[----:B-1----:R-:W0:Y:S01]  /*4a5f0*/  @!P3 LDC.64 R20, c[0x0][0x5c0] ;  /* 0x00017000ff14bb82 */ /* 0x002e220000000a00 */
[----:B--2---:R-:W-:-:S04]  /*4a600*/  LOP3.LUT R15, R15, 0xff, RZ, 0xc0, !PT ;  /* 0x000000ff0f0f7812 */ /* 0x004fc800078ec0ff */
[----:B------:R-:W-:-:S05]  /*4a610*/  F2FP.F16.E4M3.UNPACK_B R15, R15 ;  /* 0x0000000fff0f723e */ /* 0x000fca00020006ff */
[----:B------:R-:W-:-:S05]  /*4a620*/  HADD2.F32 R15, -RZ, R15.H0_H0 ;  /* 0x2000000fff0f7230 */ /* 0x000fca0000004100 */
[----:B------:R-:W-:-:S04]  /*4a630*/  FMUL R15, R15, UR9 ;  /* 0x000000090f0f7c20 */ /* 0x000fc80008400000 */
[----:B------:R-:W-:Y:S01]  /*4a640*/  FFMA R15, R193, UR8, R15 ;  /* 0x00000008c10f7c23 */ /* 0x000fe2000800000f */
[----:B0-----:R-:W-:Y:S01]  /*4a650*/  @!P3 IADD3 R20, P4, P5, R16, R20, R9 ;  /* 0x000000141014b210 */ /* 0x001fe20007d9e009 */
[----:B------:R-:W2:Y:S03]  /*4a660*/  LDL.LU R193, [R1+0xd48] ;  /* 0x000d480001c17983 */ /* 0x000ea60000300800 */
        /* <DEDUP_REMOVED lines=24> */
[----:B---3--:R-:W-:Y:S01]  /*4a7f0*/  FFMA R15, R192, UR8, R15 ;  /* 0x00000008c00f7c23 */ /* 0x008fe2000800000f */
[----:B-1----:R-:W-:Y:S01]  /*4a800*/  @!P3 IADD3 R21, P4, P5, R3, R16, R9 ;  /* 0x000000100315b210 */ /* 0x002fe20007d9e009 */
        /* <DEDUP_REMOVED lines=10> */
[----:B------:R-:W0:Y:S01]  /*4a8b0*/  @!P1 LDC.64 R24, c[0x0][0x5c0] ;  /* 0x00017000ff189b82 */ /* 0x000e220000000a00 */
[----:B--2---:R-:W-:-:S04]  /*4a8c0*/  LOP3.LUT R15, R15, 0xff, RZ, 0xc0, !PT ;  /* 0x000000ff0f0f7812 */ /* 0x004fc800078ec0ff */
[----:B------:R-:W-:-:S05]  /*4a8d0*/  F2FP.F16.E4M3.UNPACK_B R15, R15 ;  /* 0x0000000fff0f723e */ /* 0x000fca00020006ff */
[----:B------:R-:W-:-:S05]  /*4a8e0*/  HADD2.F32 R15, -RZ, R15.H0_H0 ;  /* 0x2000000fff0f7230 */ /* 0x000fca0000004100 */
[----:B------:R-:W-:-:S04]  /*4a8f0*/  FMUL R15, R15, UR9 ;  /* 0x000000090f0f7c20 */ /* 0x000fc80008400000 */
[----:B------:R-:W-:Y:S01]  /*4a900*/  FFMA R15, R193, UR8, R15 ;  /* 0x00000008c10f7c23 */ /* 0x000fe2000800000f */
[----:B-1----:R-:W-:Y:S01]  /*4a910*/  @!P1 IADD3 R19, P4, P5, R3, R16, R9 ;  /* 0x0000001003139210 */ /* 0x002fe20007d9e009 */
        /* <DEDUP_REMOVED lines=1160> */
[----:B------:R-:W4:Y:S01]  /*4f1a0*/  @!P3 LDG.E.U8 R15, desc[UR26][R30.64+0x178] ;  /* 0x0001781a1e0fb981 */ /* 0x000f22000c1e1100 */
[----:B0-----:R-:W-:-:S04]  /*4f1b0*/  @!P3 IADD3 R18, P1, P4, R16, R18, R9 ;  /* 0x000000121012b210 */ /* 0x001fc80007c3e009 */
[----:B------:R-:W-:Y:S01]  /*4f1c0*/  @!P3 IADD3.X R19, R27, R19, R8, P1, P4 ;  /* 0x000000131b13b210 */ /* 0x000fe20000fe8408 */
[----:B-1----:R-:W0:Y:S01]  /*4f1d0*/  @!P2 LDC.64 R20, c[0x0][0x5c0] ;  /* 0x00017000ff14ab82 */ /* 0x002e220000000a00 */
        /* <DEDUP_REMOVED lines=17> */
[----:B---3--:R-:W-:-:S05]  /*4f2f0*/  FFMA R15, R192, UR8, R15 ;  /* 0x00000008c00f7c23 */ /* 0x008fca000800000f */
[----:B-1----:R-:W-:Y:S02]  /*4f300*/  F2FP.SATFINITE.E4M3.F32.PACK_AB_MERGE_C R23, RZ, R15, RZ ;  /* 0x0000000fff17723e */ /* 0x002fe400048070ff */
[----:B------:R-:W-:-:S03]  /*4f310*/  PRMT R15, RZ, 0x7610, R15 ;  /* 0x00007610ff0f7816 */ /* 0x000fc6000000000f */
[----:B------:R1:W-:Y:S04]  /*4f320*/  @!P2 STG.E.U8 desc[UR26][R20.64+0x179], R23 ;  /* 0x000179171400a986 */ /* 0x0003e8000c10111a */
[----:B------:R-:W3:Y:S01]  /*4f330*/  @!P1 LDG.E.U8 R15, desc[UR26][R32.64+0x178] ;  /* 0x0001781a200f9981 */ /* 0x000ee2000c1e1100 */
[----:B------:R-:W-:-:S04]  /*4f340*/  @!P1 IADD3 R19, P2, P3, R3, R16, R9 ;  /* 0x0000001003139210 */ /* 0x000fc80007b5e009 */
[----:B0-----:R-:W-:Y:S02]  /*4f350*/  @!P1 IADD3 R18, P4, R19, R24, RZ ;  /* 0x0000001813129210 */ /* 0x001fe40007f9e0ff */
[----:B------:R-:W-:-:S05]  /*4f360*/  @!P1 IADD3.X R22, R4, R27, R8, P2, P3 ;  /* 0x0000001b04169210 */ /* 0x000fca00017e6408 */
[----:B------:R-:W-:Y:S01]  /*4f370*/  @!P1 IMAD.X R19, R22, 0x1, R25, P4 ;  /* 0x0000000116139824 */ /* 0x000fe200020e0619 */
[----:B------:R-:W-:Y:S01]  /*4f380*/  ISETP.LT.OR P0, PT, R26, 0x17a, !P0 ;  /* 0x0000017a1a00780c */ /* 0x000fe20004701670 */
[----:B------:R-:W-:Y:S01]  /*4f390*/  BSSY B1, `(.L_x_37) ;  /* 0x000000b000017945 */ /* 0x000fe20003800000 */
[----:B---3--:R-:W-:-:S04]  /*4f3a0*/  LOP3.LUT R15, R15, 0xff, RZ, 0xc0, !PT ;  /* 0x000000ff0f0f7812 */ /* 0x008fc800078ec0ff */
[----:B------:R-:W-:-:S05]  /*4f3b0*/  F2FP.F16.E4M3.UNPACK_B R15, R15 ;  /* 0x0000000fff0f723e */ /* 0x000fca00020006ff */
[----:B------:R-:W-:-:S05]  /*4f3c0*/  HADD2.F32 R15, -RZ, R15.H0_H0 ;  /* 0x2000000fff0f7230 */ /* 0x000fca0000004100 */
[----:B------:R-:W-:-:S04]  /*4f3d0*/  FMUL R15, R15, UR9 ;  /* 0x000000090f0f7c20 */ /* 0x000fc80008400000 */
[----:B--2---:R-:W-:-:S05]  /*4f3e0*/  FFMA R15, R193, UR8, R15 ;  /* 0x00000008c10f7c23 */ /* 0x004fca000800000f */
[----:B-1----:R-:W-:-:S05]  /*4f3f0*/  F2FP.SATFINITE.E4M3.F32.PACK_AB_MERGE_C R21, RZ, R15, RZ ;  /* 0x0000000fff15723e */ /* 0x002fca00048070ff */
[----:B------:R0:W-:Y:S01]  /*4f400*/  @!P1 STG.E.U8 desc[UR26][R18.64+0x178], R21 ;  /* 0x0001781512009986 */ /* 0x0001e2000c10111a */
[----:B------:R-:W-:Y:S01]  /*4f410*/  PRMT R15, RZ, 0x7610, R15 ;  /* 0x00007610ff0f7816 */ /* 0x000fe2000000000f */
[----:B------:R-:W-:Y:S06]  /*4f420*/  @P0 BRA `(.L_x_38) ;  /* 0x0000000000040947 */ /* 0x000fec0003800000 */
[----:B------:R1:W5:Y:S02]  /*4f430*/  LDG.E.U8 R15, desc[UR26][R32.64+0x179] ;  /* 0x0001791a200f7981 */ /* 0x000364000c1e1100 */
.L_x_38:
[----:B------:R-:W-:Y:S05]  /*4f440*/  BSYNC B1 ;  /* 0x0000000000017941 */ /* 0x000fea0003800000 */
.L_x_37:
[----:B------:R-:W-:Y:S05]  /*4f450*/  @P0 BRA `(.L_x_39) ;  /* 0x000001a000a80947 */ /* 0x000fea0003800000 */
[----:B0-----:R-:W2:Y:S01]  /*4f460*/  LDL.LU R18, [R1+0xe8c] ;  /* 0x000e8c0001127983 */ /* 0x001ea20000300800 */
[----:B-----5:R-:W-:Y:S01]  /*4f470*/  LOP3.LUT R15, R15, 0xff, RZ, 0xc0, !PT ;  /* 0x000000ff0f0f7812 */ /* 0x020fe200078ec0ff */
[----:B------:R-:W-:Y:S01]  /*4f480*/  ULDC.64 UR12, c[0x0][0x5c0] ;  /* 0x00017000000c7ab9 */ /* 0x000fe20000000a00 */
[----:B------:R-:W-:Y:S02]  /*4f490*/  IADD3 R16, P0, P1, R3, R16, R9 ;  /* 0x0000001003107210 */ /* 0x000fe4000791e009 */
[----:B------:R-:W-:Y:S02]  /*4f4a0*/  F2FP.F16.E4M3.UNPACK_B R15, R15 ;  /* 0x0000000fff0f723e */ /* 0x000fe400020006ff */
[----:B------:R-:W-:Y:S02]  /*4f4b0*/  IADD3.X R27, R4, R27, R8, P0, P1 ;  /* 0x0000001b041b7210 */ /* 0x000fe400007e2408 */
[----:B------:R-:W-:Y:S01]  /*4f4c0*/  IADD3 R16, P0, R16, UR12, RZ ;  /* 0x0000000c10107c10 */ /* 0x000fe2000ff1e0ff */
[----:B------:R-:W-:-:S03]  /*4f4d0*/  HADD2.F32 R15, -RZ, R15.H0_H0 ;  /* 0x2000000fff0f7230 */ /* 0x000fc60000004100 */
[----:B------:R-:W-:Y:S02]  /*4f4e0*/  IADD3.X R17, R27, UR13, RZ, P0, !PT ;  /* 0x0000000d1b117c10 */ /* 0x000fe400087fe4ff */
[----:B------:R-:W-:-:S04]  /*4f4f0*/  FMUL R15, R15, UR9 ;  /* 0x000000090f0f7c20 */ /* 0x000fc80008400000 */
[----:B--2---:R-:W-:-:S05]  /*4f500*/  FFMA R15, R18, UR8, R15 ;  /* 0x00000008120f7c23 */ /* 0x004fca000800000f */
[----:B------:R-:W-:-:S05]  /*4f510*/  F2FP.SATFINITE.E4M3.F32.PACK_AB_MERGE_C R15, RZ, R15, RZ ;  /* 0x0000000fff0f723e */ /* 0x000fca00048070ff */
[----:B------:R2:W-:Y:S01]  /*4f520*/  STG.E.U8 desc[UR26][R16.64+0x179], R15 ;  /* 0x0001790f10007986 */ /* 0x0005e2000c10111a */
[----:B------:R-:W-:Y:S05]  /*4f530*/  BRA `(.L_x_39) ;  /* 0x000001a000707947 */ /* 0x000fea0003800000 */
.L_x_36:
[----:B------:R-:W-:Y:S01]  /*4f540*/  ISETP.GE.AND P6, PT, R15, 0x1, PT ;  /* 0x000000010f00780c */ /* 0x000fe20003fc6270 */
[----:B------:R-:W2:Y:S03]  /*4f550*/  LDL.LU R55, [R1+0x600] ;  /* 0x0006000001377983 */ /* 0x000ea60000300800 */
[----:B------:R-:W-:Y:S01]  /*4f560*/  ISETP.LT.OR P0, PT, R26, 0x1, !P6 ;  /* 0x000000011a00780c */ /* 0x000fe20007701670 */
[----:B------:R-:W-:Y:S01]  /*4f570*/  FMUL R30, R18, UR8 ;  /* 0x00000008121e7c20 */ /* 0x000fe20008400000 */
[----:B------:R-:W-:Y:S01]  /*4f580*/  ISETP.LT.OR P3, PT, R26, 0x2, !P6 ;  /* 0x000000021a00780c */ /* 0x000fe20007761670 */
[----:B------:R-:W-:Y:S01]  /*4f590*/  FMUL R19, R19, UR8 ;  /* 0x0000000813137c20 */ /* 0x000fe20008400000 */
[----:B------:R-:W-:Y:S01]  /*4f5a0*/  FMUL R20, R20, UR8 ;  /* 0x0000000814147c20 */ /* 0x000fe20008400000 */
[----:B------:R-:W-:Y:S01]  /*4f5b0*/  FMUL R21, R21, UR8 ;  /* 0x0000000815157c20 */ /* 0x000fe20008400000 */
[----:B------:R-:W-:Y:S01]  /*4f5c0*/  FMUL R22, R22, UR8 ;  /* 0x0000000816167c20 */ /* 0x000fe20008400000 */
[----:B------:R-:W-:Y:S01]  /*4f5d0*/  FMUL R23, R23, UR8 ;  /* 0x0000000817177c20 */ /* 0x000fe20008400000 */
[----:B-----5:R-:W-:Y:S01]  /*4f5e0*/  LOP3.LUT R14, R14, 0xffffffdf, RZ, 0xc0, !PT ;  /* 0xffffffdf0e0e7812 */ /* 0x020fe200078ec0ff */
[----:B------:R-:W-:Y:S01]  /*4f5f0*/  FMUL R216, R216, UR8 ;  /* 0x00000008d8d87c20 */ /* 0x000fe20008400000 */
[----:B------:R-:W-:Y:S01]  /*4f600*/  FMUL R217, R217, UR8 ;  /* 0x00000008d9d97c20 */ /* 0x000fe20008400000 */
[----:B------:R-:W-:Y:S01]  /*4f610*/  FMUL R218, R218, UR8 ;  /* 0x00000008dada7c20 */ /* 0x000fe20008400000 */
[----:B------:R-:W-:Y:S01]  /*4f620*/  FMUL R219, R219, UR8 ;  /* 0x00000008dbdb7c20 */ /* 0x000fe20008400000 */
[----:B------:R-:W0:Y:S01]  /*4f630*/  @!P0 LDC.64 R24, c[0x0][0x5c0] ;  /* 0x00017000ff188b82 */ /* 0x000e220000000a00 */
[----:B------:R-:W-:Y:S01]  /*4f640*/  FMUL R220, R220, UR8 ;  /* 0x00000008dcdc7c20 */ /* 0x000fe20008400000 */
[----:B------:R-:W-:Y:S01]  /*4f650*/  FMUL R221, R221, UR8 ;  /* 0x00000008dddd7c20 */ /* 0x000fe20008400000 */
[----:B------:R-:W-:Y:S01]  /*4f660*/  FMUL R222, R222, UR8 ;  /* 0x00000008dede7c20 */ /* 0x000fe20008400000 */
[----:B------:R-:W-:Y:S01]  /*4f670*/  FMUL R223, R223, UR8 ;  /* 0x00000008dfdf7c20 */ /* 0x000fe20008400000 */
[----:B------:R-:W-:Y:S01]  /*4f680*/  FMUL R224, R224, UR8 ;  /* 0x00000008e0e07c20 */ /* 0x000fe20008400000 */
[----:B------:R-:W-:Y:S01]  /*4f690*/  FMUL R225, R225, UR8 ;  /* 0x00000008e1e17c20 */ /* 0x000fe20008400000 */
[----:B------:R-:W-:Y:S01]  /*4f6a0*/  FMUL R226, R226, UR8 ;  /* 0x00000008e2e27c20 */ /* 0x000fe20008400000 */
[----:B------:R-:W3:Y:S01]  /*4f6b0*/  @!P3 LDC.64 R28, c[0x0][0x5c0] ;  /* 0x00017000ff1cbb82 */ /* 0x000ee20000000a00 */
[----:B------:R-:W-:Y:S01]  /*4f6c0*/  F2FP.SATFINITE.E4M3.F32.PACK_AB_MERGE_C R30, RZ, R30, RZ ;  /* 0x0000001eff1e723e */ /* 0x000fe200048070ff */
[----:B------:R-:W-:Y:S01]  /*4f6d0*/  FMUL R227, R227, UR8 ;  /* 0x00000008e3e37c20 */ /* 0x000fe20008400000 */
[----:B------:R-:W-:Y:S01]  /*4f6e0*/  FMUL R228, R228, UR8 ;  /* 0x00000008e4e47c20 */ /* 0x000fe20008400000 */
[----:B------:R-:W-:Y:S01]  /*4f6f0*/  FMUL R229, R229, UR8 ;  /* 0x00000008e5e57c20 */ /* 0x000fe20008400000 */
[----:B------:R-:W-:Y:S01]  /*4f700*/  FMUL R230, R230, UR8 ;  /* 0x00000008e6e67c20 */ /* 0x000fe20008400000 */
[----:B------:R-:W-:Y:S01]  /*4f710*/  FMUL R231, R231, UR8 ;  /* 0x00000008e7e77c20 */ /* 0x000fe20008400000 */
[----:B------:R-:W-:Y:S01]  /*4f720*/  FMUL R232, R232, UR8 ;  /* 0x00000008e8e87c20 */ /* 0x000fe20008400000 */
[----:B------:R-:W-:Y:S01]  /*4f730*/  FMUL R233, R233, UR8 ;  /* 0x00000008e9e97c20 */ /* 0x000fe20008400000 */
[----:B------:R-:W4:Y:S01]  /*4f740*/  LDL.LU R54, [R1+0x604] ;  /* 0x0006040001367983 */ /* 0x000f220000300800 */
[----:B0-----:R-:W-:Y:S01]  /*4f750*/  @!P0 IADD3 R24, P1, R16, R24, RZ ;  /* 0x0000001810188210 */ /* 0x001fe20007f3e0ff */
[----:B------:R-:W-:Y:S01]  /*4f760*/  FMUL R234, R234, UR8 ;  /* 0x00000008eaea7c20 */ /* 0x000fe20008400000 */
[----:B------:R-:W-:Y:S01]  /*4f770*/  F2FP.SATFINITE.E4M3.F32.PACK_AB_MERGE_C R19, RZ, R19, RZ ;  /* 0x00000013ff13723e */ /* 0x000fe200048070ff */
[----:B------:R-:W4:Y:S01]  /*4f780*/  LDL.LU R60, [R1+0x608] ;  /* 0x00060800013c7983 */ /* 0x000f220000300800 */
[----:B------:R-:W-:Y:S01]  /*4f790*/  F2FP.SATFINITE.E4M3.F32.PACK_AB_MERGE_C R20, RZ, R20, RZ ;  /* 0x00000014ff14723e */ /* 0x000fe200048070ff */
[----:B------:R-:W-:Y:S01]  /*4f7a0*/  @!P0 IMAD.X R25, R27, 0x1, R25, P1 ;  /* 0x000000011b198824 */ /* 0x000fe200008e0619 */
[----:B------:R-:W-:Y:S01]  /*4f7b0*/  ISETP.GE.AND P1, PT, R15, 0x9, PT ;  /* 0x000000090f00780c */ /* 0x000fe20003f26270 */
[----:B------:R-:W4:Y:S01]  /*4f7c0*/  LDL.LU R59, [R1+0x60c] ;  /* 0x00060c00013b7983 */ /* 0x000f220000300800 */
[----:B------:R-:W-:Y:S01]  /*4f7d0*/  F2FP.SATFINITE.E4M3.F32.PACK_AB_MERGE_C R21, RZ, R21, RZ ;  /* 0x00000015ff15723e */ /* 0x000fe200048070ff */
[----:B------:R-:W-:Y:S01]  /*4f7e0*/  FMUL R235, R235, UR8 ;  /* 0x00000008ebeb7c20 */ /* 0x000fe20008400000 */
[C---:B------:R-:W-:Y:S01]  /*4f7f0*/  ISETP.LT.OR P2, PT, R26.reuse, 0x1, !P1 ;  /* 0x000000011a00780c */ /* 0x040fe20004f41670 */
[----:B------:R3:W-:Y:S01]  /*4f800*/  @!P0 STG.E.U8 desc[UR26][R24.64], R30 ;  /* 0x0000001e18008986 */ /* 0x0007e2000c10111a */
[----:B------:R-:W-:Y:S01]  /*4f810*/  ISETP.LT.OR P0, PT, R26, 0x2, !P1 ;  /* 0x000000021a00780c */ /* 0x000fe20004f01670 */
[----:B------:R-:W-:Y:S01]  /*4f820*/  FMUL R236, R236, UR8 ;  /* 0x00000008ecec7c20 */ /* 0x000fe20008400000 */
[----:B------:R-:W-:Y:S01]  /*4f830*/  F2FP.SATFINITE.E4M3.F32.PACK_AB_MERGE_C R22, RZ, R22, RZ ;  /* 0x00000016ff16723e */ /* 0x000fe200048070ff */
[----:B------:R-:W4:Y:S01]  /*4f840*/  LDL.LU R58, [R1+0x610] ;  /* 0x00061000013a7983 */ /* 0x000f220000300800 */
[----:B------:R-:W-:Y:S01]  /*4f850*/  F2FP.SATFINITE.E4M3.F32.PACK_AB_MERGE_C R23, RZ, R23, RZ ;  /* 0x00000017ff17723e */ /* 0x000fe200048070ff */
[----:B------:R-:W-:Y:S01]  /*4f860*/  FMUL R237, R237, UR8 ;  /* 0x00000008eded7c20 */ /* 0x000fe20008400000 */
[----:B------:R-:W-:-:S02]  /*4f870*/  F2FP.SATFINITE.E4M3.F32.PACK_AB_MERGE_C R216, RZ, R216, RZ ;  /* 0x000000d8ffd8723e */ /* 0x000fc400048070ff */
[----:B------:R-:W-:Y:S02]  /*4f880*/  F2FP.SATFINITE.E4M3.F32.PACK_AB_MERGE_C R217, RZ, R217, RZ ;  /* 0x000000d9ffd9723e */ /* 0x000fe400048070ff */
[----:B------:R-:W-:Y:S02]  /*4f890*/  F2FP.SATFINITE.E4M3.F32.PACK_AB_MERGE_C R218, RZ, R218, RZ ;  /* 0x000000daffda723e */ /* 0x000fe400048070ff */
[----:B---3--:R-:W-:Y:S02]  /*4f8a0*/  @!P3 IADD3 R24, P4, R16, R28, RZ ;  /* 0x0000001c1018b210 */ /* 0x008fe40007f9e0ff */
[----:B------:R-:W-:Y:S02]  /*4f8b0*/  F2FP.SATFINITE.E4M3.F32.PACK_AB_MERGE_C R219, RZ, R219, RZ ;  /* 0x000000dbffdb723e */ /* 0x000fe400048070ff */
[----:B------:R-:W-:Y:S01]  /*4f8c0*/  F2FP.SATFINITE.E4M3.F32.PACK_AB_MERGE_C R220, RZ, R220, RZ ;  /* 0x000000dcffdc723e */ /* 0x000fe200048070ff */
[----:B------:R-:W-:Y:S01]  /*4f8d0*/  @!P3 IMAD.X R25, R27, 0x1, R29, P4 ;  /* 0x000000011b19b824 */ /* 0x000fe200020e061d */
[----:B------:R-:W-:Y:S01]  /*4f8e0*/  F2FP.SATFINITE.E4M3.F32.PACK_AB_MERGE_C R221, RZ, R221, RZ ;  /* 0x000000ddffdd723e */ /* 0x000fe200048070ff */
[----:B------:R-:W0:Y:S01]  /*4f8f0*/  @!P2 LDC.64 R28, c[0x0][0x5c0] ;  /* 0x00017000ff1cab82 */ /* 0x000e220000000a00 */
[----:B------:R-:W-:-:S02]  /*4f900*/  F2FP.SATFINITE.E4M3.F32.PACK_AB_MERGE_C R222, RZ, R222, RZ ;  /* 0x000000deffde723e */ /* 0x000fc400048070ff */
[----:B------:R3:W-:Y:S01]  /*4f910*/  @!P3 STG.E.U8 desc[UR26][R24.64+0x1], R19 ;  /* 0x000001131800b986 */ /* 0x0007e2000c10111a */
[----:B------:R-:W-:Y:S02]  /*4f920*/  F2FP.SATFINITE.E4M3.F32.PACK_AB_MERGE_C R223, RZ, R223, RZ ;  /* 0x000000dfffdf723e */ /* 0x000fe400048070ff */
[----:B------:R-:W-:Y:S02]  /*4f930*/  F2FP.SATFINITE.E4M3.F32.PACK_AB_MERGE_C R224, RZ, R224, RZ ;  /* 0x000000e0ffe0723e */ /* 0x000fe400048070ff */
[----:B------:R-:W-:Y:S02]  /*4f940*/  F2FP.SATFINITE.E4M3.F32.PACK_AB_MERGE_C R225, RZ, R225, RZ ;  /* 0x000000e1ffe1723e */ /* 0x000fe400048070ff */
[----:B------:R-:W-:Y:S02]  /*4f950*/  F2FP.SATFINITE.E4M3.F32.PACK_AB_MERGE_C R226, RZ, R226, RZ ;  /* 0x000000e2ffe2723e */ /* 0x000fe400048070ff */
[----:B------:R-:W-:Y:S02]  /*4f960*/  F2FP.SATFINITE.E4M3.F32.PACK_AB_MERGE_C R227, RZ, R227, RZ ;  /* 0x000000e3ffe3723e */ /* 0x000fe400048070ff */
[----:B------:R-:W-:Y:S01]  /*4f970*/  F2FP.SATFINITE.E4M3.F32.PACK_AB_MERGE_C R228, RZ, R228, RZ ;  /* 0x000000e4ffe4723e */ /* 0x000fe200048070ff */
[----:B---3--:R-:W3:Y:S01]  /*4f980*/  @!P0 LDC.64 R24, c[0x0][0x5c0] ;  /* 0x00017000ff188b82 */ /* 0x008ee20000000a00 */
[----:B------:R-:W-:-:S02]  /*4f990*/  F2FP.SATFINITE.E4M3.F32.PACK_AB_MERGE_C R229, RZ, R229, RZ ;  /* 0x000000e5ffe5723e */ /* 0x000fc400048070ff */
[----:B------:R-:W-:Y:S02]  /*4f9a0*/  F2FP.SATFINITE.E4M3.F32.PACK_AB_MERGE_C R230, RZ, R230, RZ ;  /* 0x000000e6ffe6723e */ /* 0x000fe400048070ff */
[----:B------:R-:W-:Y:S02]  /*4f9b0*/  F2FP.SATFINITE.E4M3.F32.PACK_AB_MERGE_C R231, RZ, R231, RZ ;  /* 0x000000e7ffe7723e */ /* 0x000fe400048070ff */
[----:B------:R-:W-:Y:S02]  /*4f9c0*/  F2FP.SATFINITE.E4M3.F32.PACK_AB_MERGE_C R232, RZ, R232, RZ ;  /* 0x000000e8ffe8723e */ /* 0x000fe400048070ff */
[----:B0-----:R-:W-:Y:S02]  /*4f9d0*/  @!P2 IADD3 R30, P3, P4, R16, R28, R3 ;  /* 0x0000001c101ea210 */ /* 0x001fe40007c7e003 */
[----:B------:R-:W-:Y:S02]  /*4f9e0*/  F2FP.SATFINITE.E4M3.F32.PACK_AB_MERGE_C R233, RZ, R233, RZ ;  /* 0x000000e9ffe9723e */ /* 0x000fe400048070ff */
[----:B------:R-:W-:-:S02]  /*4f9f0*/  @!P2 IADD3.X R31, R27, R29, R4, P3, P4 ;  /* 0x0000001d1b1fa210 */ /* 0x000fc40001fe8404 */
[----:B------:R-:W-:Y:S02]  /*4fa00*/  F2FP.SATFINITE.E4M3.F32.PACK_AB_MERGE_C R234, RZ, R234, RZ ;  /* 0x000000eaffea723e */ /* 0x000fe400048070ff */
[----:B------:R-:W-:Y:S01]  /*4fa10*/  F2FP.SATFINITE.E4M3.F32.PACK_AB_MERGE_C R235, RZ, R235, RZ ;  /* 0x000000ebffeb723e */ /* 0x000fe200048070ff */
[----:B------:R-:W-:Y:S01]  /*4fa20*/  @!P2 STG.E.U8 desc[UR26][R30.64], R20 ;  /* 0x000000141e00a986 */ /* 0x000fe2000c10111a */
[----:B------:R-:W-:Y:S02]  /*4fa30*/  LOP3.LUT R0, R0, 0xfffffffd, RZ, 0xc0, !PT ;  /* 0xfffffffd00007812 */ /* 0x000fe400078ec0ff */
[----:B------:R-:W-:Y:S02]  /*4fa40*/  F2FP.SATFINITE.E4M3.F32.PACK_AB_MERGE_C R236, RZ, R236, RZ ;  /* 0x000000ecffec723e */ /* 0x000fe400048070ff */
[----:B------:R-:W-:Y:S02]  /*4fa50*/  F2FP.SATFINITE.E4M3.F32.PACK_AB_MERGE_C R237, RZ, R237, RZ ;  /* 0x000000edffed723e */ /* 0x000fe400048070ff */
[----:B---3--:R-:W-:-:S04]  /*4fa60*/  @!P0 IADD3 R28, P3, P4, R16, R24, R3 ;  /* 0x00000018101c8210 */ /* 0x008fc80007c7e003 */
[----:B------:R-:W-:Y:S02]  /*4fa70*/  @!P0 IADD3.X R29, R27, R25, R4, P3, P4 ;  /* 0x000000191b1d8210 */ /* 0x000fe40001fe8404 */
[----:B------:R-:W-:-:S03]  /*4fa80*/  ISETP.LT.OR P4, PT, R26, 0x9, !P1 ;  /* 0x000000091a00780c */ /* 0x000fc60004f81670 */
[----:B------:R0:W-:Y:S10]  /*4fa90*/  @!P0 STG.E.U8 desc[UR26][R28.64+0x1], R21 ;  /* 0x000001151c008986 */ /* 0x0001f4000c10111a */
[----:B------:R-:W3:Y:S02]  /*4faa0*/  @!P4 LDC.64 R24, c[0x0][0x5c0] ;  /* 0x00017000ff18cb82 */ /* 0x000ee40000000a00 */
[----:B---3--:R-:W-:-:S04]  /*4fab0*/  @!P4 IADD3 R32, P3, P5, R16, R24, R3 ;  /* 0x000000181020c210 */ /* 0x008fc80007d7e003 */
[----:B------:R-:W-:Y:S02]  /*4fac0*/  @!P4 IADD3.X R33, R27, R25, R4, P3, P5 ;  /* 0x000000191b21c210 */ /* 0x000fe40001fea404 */
[----:B------:R-:W-:-:S13]  /*4fad0*/  ISETP.LT.OR P3, PT, R26, 0xa, !P1 ;  /* 0x0000000a1a00780c */ /* 0x000fda0004f61670 */
[----:B------:R-:W3:Y:S02]  /*4fae0*/  @!P3 LDC.64 R24, c[0x0][0x5c0] ;  /* 0x00017000ff18bb82 */ /* 0x000ee40000000a00 */
[----:B---3--:R-:W-:-:S04]  /*4faf0*/  @!P3 IADD3 R24, P2, P5, R16, R24, R3 ;  /* 0x000000181018b210 */ /* 0x008fc80007d5e003 */
[----:B------:R-:W-:Y:S02]  /*4fb00*/  @!P3 IADD3.X R25, R27, R25, R4, P2, P5 ;  /* 0x000000191b19b210 */ /* 0x000fe400017ea404 */
[----:B------:R-:W-:-:S13]  /*4fb10*/  ISETP.LT.OR P2, PT, R26, 0x11, !P1 ;  /* 0x000000111a00780c */ /* 0x000fda0004f41670 */
[----:B0-----:R-:W0:Y:S01]  /*4fb20*/  @!P2 LDC.64 R20, c[0x0][0x5c0] ;  /* 0x00017000ff14ab82 */ /* 0x001e220000000a00 */
[----:B------:R-:W-:Y:S02]  /*4fb30*/  @P2 LOP3.LUT R14, R14, 0x20, RZ, 0xfc, !PT ;  /* 0x000000200e0e2812 */ /* 0x000fe400078efcff */
[----:B0-----:R-:W-:-:S04]  /*4fb40*/  @!P2 IADD3 R30, P0, P5, R16, R20, R3 ;  /* 0x00000014101ea210 */ /* 0x001fc80007d1e003 */
[----:B------:R-:W-:Y:S02]  /*4fb50*/  @!P2 IADD3.X R31, R27, R21, R4, P0, P5 ;  /* 0x000000151b1fa210 */ /* 0x000fe400007ea404 */
[C---:B------:R-:W-:Y:S02]  /*4fb60*/  ISETP.LT.OR P0, PT, R26.reuse, 0x9, !P6 ;  /* 0x000000091a00780c */ /* 0x040fe40007701670 */
[----:B------:R-:W-:-:S11]  /*4fb70*/  ISETP.LT.OR P2, PT, R26, 0x19, !P1 ;  /* 0x000000191a00780c */ /* 0x000fd60004f41670 */
[----:B------:R-:W0:Y:S02]  /*4fb80*/  @!P0 LDC.64 R20, c[0x0][0x5c0] ;  /* 0x00017000ff148b82 */ /* 0x000e240000000a00 */
[----:B0-----:R-:W-:-:S05]  /*4fb90*/  @!P0 IADD3 R20, P5, R16, R20, RZ ;  /* 0x0000001410148210 */ /* 0x001fca0007fbe0ff */
[----:B------:R-:W-:-:S05]  /*4fba0*/  @!P0 IMAD.X R21, R27, 0x1, R21, P5 ;  /* 0x000000011b158824 */ /* 0x000fca00028e0615 */
[----:B------:R0:W-:Y:S01]  /*4fbb0*/  @!P0 STG.E.U8 desc[UR26][R20.64+0x8], R22 ;  /* 0x0000081614008986 */ /* 0x0001e2000c10111a */
[----:B------:R-:W-:Y:S01]  /*4fbc0*/  ISETP.LT.OR P0, PT, R26, 0xa, !P6 ;  /* 0x0000000a1a00780c */ /* 0x000fe20007701670 */
[----:B--2---:R-:W-:-:S12]  /*4fbd0*/  FMUL R19, R55, UR8 ;  /* 0x0000000837137c20 */ /* 0x004fd80008400000 */
[----:B0-----:R-:W0:Y:S02]  /*4fbe0*/  @!P0 LDC.64 R20, c[0x0][0x5c0] ;  /* 0x00017000ff148b82 */ /* 0x001e240000000a00 */
[----:B0-----:R-:W-:-:S05]  /*4fbf0*/  @!P0 IADD3 R20, P5, R16, R20, RZ ;  /* 0x0000001410148210 */ /* 0x001fca0007fbe0ff */
[----:B------:R-:W-:-:S05]  /*4fc00*/  @!P0 IMAD.X R21, R27, 0x1, R21, P5 ;  /* 0x000000011b158824 */ /* 0x000fca00028e0615 */
[----:B------:R0:W-:Y:S01]  /*4fc10*/  @!P0 STG.E.U8 desc[UR26][R20.64+0x9], R23 ;  /* 0x0000091714008986 */ /* 0x0001e2000c10111a */
[----:B------:R-:W-:-:S03]  /*4fc20*/  ISETP.LT.OR P0, PT, R26, 0x12, !P1 ;  /* 0x000000121a00780c */ /* 0x000fc60004f01670 */
[----:B------:R2:W-:Y:S01]  /*4fc30*/  @!P4 STG.E.U8 desc[UR26][R32.64+0x8], R216 ;  /* 0x000008d82000c986 */ /* 0x0005e2000c10111a */
[----:B------:R-:W-:-:S03]  /*4fc40*/  ISETP.LT.OR P4, PT, R26, 0x1a, !P1 ;  /* 0x0000001a1a00780c */ /* 0x000fc60004f81670 */
[----:B------:R-:W-:Y:S06]  /*4fc50*/  @!P3 STG.E.U8 desc[UR26][R24.64+0x9], R217 ;  /* 0x000009d91800b986 */ /* 0x000fec000c10111a */
[----:B0-----:R-:W0:Y:S02]  /*4fc60*/  @!P0 LDC.64 R20, c[0x0][0x5c0] ;  /* 0x00017000ff148b82 */ /* 0x001e240000000a00 */
[----:B0-----:R-:W-:-:S04]  /*4fc70*/  @!P0 IADD3 R22, P5, P6, R16, R20, R3 ;  /* 0x0000001410168210 */ /* 0x001fc80007ebe003 */
[----:B------:R-:W-:Y:S02]  /*4fc80*/  @!P0 IADD3.X R23, R27, R21, R4, P5, P6 ;  /* 0x000000151b178210 */ /* 0x000fe40002fec404 */
[----:B------:R-:W0:Y:S02]  /*4fc90*/  @!P2 LDC.64 R20, c[0x0][0x5c0] ;  /* 0x00017000ff14ab82 */ /* 0x000e240000000a00 */
[----:B0-----:R-:W-:-:S04]  /*4fca0*/  @!P2 IADD3 R34, P5, P6, R16, R20, R3 ;  /* 0x000000141022a210 */ /* 0x001fc80007ebe003 */
[----:B------:R-:W-:Y:S02]  /*4fcb0*/  @!P2 IADD3.X R35, R27, R21, R4, P5, P6 ;  /* 0x000000151b23a210 */ /* 0x000fe40002fec404 */
[----:B------:R-:W0:Y:S01]  /*4fcc0*/  @!P4 LDC.64 R20, c[0x0][0x5c0] ;  /* 0x00017000ff14cb82 */ /* 0x000e220000000a00 */
[----:B------:R-:W-:Y:S02]  /*4fcd0*/  ISETP.LT.OR P2, PT, R26, 0x21, !P1 ;  /* 0x000000211a00780c */ /* 0x000fe40004f41670 */
[----:B0-----:R-:W-:-:S04]  /*4fce0*/  @!P4 IADD3 R28, P5, P6, R16, R20, R3 ;  /* 0x00000014101cc210 */ /* 0x001fc80007ebe003 */
[----:B------:R-:W-:-:S07]  /*4fcf0*/  @!P4 IADD3.X R29, R27, R21, R4, P5, P6 ;  /* 0x000000151b1dc210 */ /* 0x000fce0002fec404 */
[----:B------:R-:W2:Y:S01]  /*4fd00*/  @!P2 LDC.64 R20, c[0x0][0x5c0] ;  /* 0x00017000ff14ab82 */ /* 0x000ea20000000a00 */
[----:B------:R-:W-:Y:S02]  /*4fd10*/  ISETP.GE.AND P6, PT, R15, 0x1, PT ;  /* 0x000000010f00780c */ /* 0x000fe40003fc6270 */
[----:B--2---:R-:W-:-:S04]  /*4fd20*/  @!P2 IADD3 R32, P3, P5, R16, R20, R3 ;  /* 0x000000141020a210 */ /* 0x004fc80007d7e003 */
[----:B------:R-:W-:Y:S02]  /*4fd30*/  @!P2 IADD3.X R33, R27, R21, R4, P3, P5 ;  /* 0x000000151b21a210 */ /* 0x000fe40001fea404 */
[----:B------:R-:W-:Y:S02]  /*4fd40*/  ISETP.LT.OR P3, PT, R26, 0x11, !P6 ;  /* 0x000000111a00780c */ /* 0x000fe40007761670 */
[C---:B------:R-:W-:Y:S02]  /*4fd50*/  LOP3.LUT P2, RZ, R14.reuse, 0x20, RZ, 0xc0, !PT ;  /* 0x000000200eff7812 */ /* 0x040fe4000784c0ff */
[----:B------:R-:W-:-:S09]  /*4fd60*/  LOP3.LUT R14, R14, 0xfffffff7, RZ, 0xc0, !PT ;  /* 0xfffffff70e0e7812 */ /* 0x000fd200078ec0ff */
[----:B------:R-:W0:Y:S02]  /*4fd70*/  @!P3 LDC.64 R20, c[0x0][0x5c0] ;  /* 0x00017000ff14bb82 */ /* 0x000e240000000a00 */
[----:B0-----:R-:W-:-:S05]  /*4fd80*/  @!P3 IADD3 R20, P5, R16, R20, RZ ;  /* 0x000000141014b210 */ /* 0x001fca0007fbe0ff */
[----:B------:R-:W-:-:S05]  /*4fd90*/  @!P3 IMAD.X R21, R27, 0x1, R21, P5 ;  /* 0x000000011b15b824 */ /* 0x000fca00028e0615 */
[----:B------:R0:W-:Y:S01]  /*4fda0*/  @!P3 STG.E.U8 desc[UR26][R20.64+0x10], R218 ;  /* 0x000010da1400b986 */ /* 0x0001e2000c10111a */
[----:B------:R-:W-:-:S13]  /*4fdb0*/  ISETP.LT.OR P3, PT, R26, 0x12, !P6 ;  /* 0x000000121a00780c */ /* 0x000fda0007761670 */
        /* <DEDUP_REMOVED lines=8> */
[----:B0-----:R-:W0:Y:S01]  /*4fe40*/  @!P3 LDC.64 R20, c[0x0][0x5c0] ;  /* 0x00017000ff14bb82 */ /* 0x001e220000000a00 */
[----:B------:R-:W-:-:S04]  /*4fe50*/  @P3 LOP3.LUT R14, R14, 0x8, RZ, 0xfc, !PT ;  /* 0x000000080e0e3812 */ /* 0x000fc800078efcff */
        /* <DEDUP_REMOVED lines=8> */
[----:B------:R-:W2:Y:S01]  /*4fee0*/  @!P2 LDC.64 R20, c[0x0][0x5c0] ;  /* 0x00017000ff14ab82 */ /* 0x000ea20000000a00 */
[----:B------:R-:W-:Y:S02]  /*4fef0*/  ISETP.GE.AND P3, PT, R15, 0x1, PT ;  /* 0x000000010f00780c */ /* 0x000fe40003f66270 */
[----:B--2---:R-:W-:-:S04]  /*4ff00*/  @!P2 IADD3 R30, P5, P6, R16, R20, R3 ;  /* 0x00000014101ea210 */ /* 0x004fc80007ebe003 */
[----:B------:R-:W-:Y:S02]  /*4ff10*/  @!P2 IADD3.X R31, R27, R21, R4, P5, P6 ;  /* 0x000000151b1fa210 */ /* 0x000fe40002fec404 */
[C---:B------:R-:W-:Y:S02]  /*4ff20*/  ISETP.LT.OR P6, PT, R26.reuse, 0x31, !P1 ;  /* 0x000000311a00780c */ /* 0x040fe40004fc1670 */
[----:B------:R-:W-:-:S11]  /*4ff30*/  ISETP.LT.OR P2, PT, R26, 0x39, !P1 ;  /* 0x000000391a00780c */ /* 0x000fd60004f41670 */
[----:B------:R-:W0:Y:S02]  /*4ff40*/  @!P6 LDC.64 R20, c[0x0][0x5c0] ;  /* 0x00017000ff14eb82 */ /* 0x000e240000000a00 */
[----:B0-----:R-:W-:-:S04]  /*4ff50*/  @!P6 IADD3 R40, P0, P5, R16, R20, R3 ;  /* 0x000000141028e210 */ /* 0x001fc80007d1e003 */
[----:B------:R-:W-:Y:S02]  /*4ff60*/  @!P6 IADD3.X R41, R27, R21, R4, P0, P5 ;  /* 0x000000151b29e210 */ /* 0x000fe400007ea404 */
[----:B------:R-:W-:-:S13]  /*4ff70*/  ISETP.LT.OR P0, PT, R26, 0x19, !P3 ;  /* 0x000000191a00780c */ /* 0x000fda0005f01670 */
[----:B------:R-:W0:Y:S02]  /*4ff80*/  @!P0 LDC.64 R20, c[0x0][0x5c0] ;  /* 0x00017000ff148b82 */ /* 0x000e240000000a00 */
[----:B0-----:R-:W-:-:S05]  /*4ff90*/  @!P0 IADD3 R20, P5, R16, R20, RZ ;  /* 0x0000001410148210 */ /* 0x001fca0007fbe0ff */
[----:B------:R-:W-:-:S05]  /*4ffa0*/  @!P0 IMAD.X R21, R27, 0x1, R21, P5 ;  /* 0x000000011b158824 */ /* 0x000fca00028e0615 */
[----:B------:R0:W-:Y:S01]  /*4ffb0*/  @!P0 STG.E.U8 desc[UR26][R20.64+0x18], R222 ;  /* 0x000018de14008986 */ /* 0x0001e2000c10111a */
[C---:B------:R-:W-:Y:S02]  /*4ffc0*/  ISETP.LT.OR P0, PT, R26.reuse, 0x1a, !P3 ;  /* 0x0000001a1a00780c */ /* 0x040fe40005f01670 */
[----:B------:R-:W-:-:S11]  /*4ffd0*/  ISETP.LT.OR P3, PT, R26, 0x19, !P1 ;  /* 0x000000191a00780c */ /* 0x000fd60004f61670 */
        /* <DEDUP_REMOVED lines=14> */
[----:B------:R-:W-:-:S13]  /*500c0*/  ISETP.LT.OR P2, PT, R26, 0x3a, !P1 ;  /* 0x0000003a1a00780c */ /* 0x000fda0004f41670 */
[----:B------:R-:W2:Y:S02]  /*500d0*/  @!P2 LDC.64 R20, c[0x0][0x5c0] ;  /* 0x00017000ff14ab82 */ /* 0x000ea40000000a00 */
[----:B--2---:R-:W-:-:S04]  /*500e0*/  @!P2 IADD3 R34, P5, P6, R16, R20, R3 ;  /* 0x000000141022a210 */ /* 0x004fc80007ebe003 */
[----:B------:R-:W-:Y:S02]  /*500f0*/  @!P2 IADD3.X R35, R27, R21, R4, P5, P6 ;  /* 0x000000151b23a210 */ /* 0x000fe40002fec404 */
[----:B------:R-:W-:Y:S02]  /*50100*/  ISETP.LT.OR P2, PT, R26, 0x41, !P1 ;  /* 0x000000411a00780c */ /* 0x000fe40004f41670 */
[----:B------:R-:W-:-:S11]  /*50110*/  ISETP.GE.AND P6, PT, R15, 0x1, PT ;  /* 0x000000010f00780c */ /* 0x000fd60003fc6270 */
[----:B------:R-:W0:Y:S02]  /*50120*/  @!P2 LDC.64 R20, c[0x0][0x5c0] ;  /* 0x00017000ff14ab82 */ /* 0x000e240000000a00 */
        /* <DEDUP_REMOVED lines=12> */
[----:B------:R0:W-:Y:S04]  /*501f0*/  @!P4 STG.E.U8 desc[UR26][R20.64+0x21], R227 ;  /* 0x000021e31400c986 */ /* 0x0001e8000c10111a */
[----:B------:R2:W-:Y:S01]  /*50200*/  @!P3 STG.E.U8 desc[UR26][R32.64+0x20], R228 ;  /* 0x000020e42000b986 */ /* 0x0005e2000c10111a */
[----:B------:R-:W-:Y:S01]  /*50210*/  ISETP.LT.OR P3, PT, R26, 0x4a, !P1 ;  /* 0x0000004a1a00780c */ /* 0x000fe20004f61670 */
[----:B0-----:R-:W0:Y:S02]  /*50220*/  @!P2 LDC.64 R20, c[0x0][0x5c0] ;  /* 0x00017000ff14ab82 */ /* 0x001e240000000a00 */
[----:B0-----:R-:W-:-:S04]  /*50230*/  @!P2 IADD3 R28, P4, P5, R16, R20, R3 ;  /* 0x00000014101ca210 */ /* 0x001fc80007d9e003 */
[----:B------:R-:W-:Y:S02]  /*50240*/  @!P2 IADD3.X R29, R27, R21, R4, P4, P5 ;  /* 0x000000151b1da210 */ /* 0x000fe400027ea404 */
[----:B------:R-:W-:-:S13]  /*50250*/  ISETP.LT.OR P2, PT, R26, 0x49, !P1 ;  /* 0x000000491a00780c */ /* 0x000fda0004f41670 */
[----:B------:R-:W0:Y:S02]  /*50260*/  @!P2 LDC.64 R20, c[0x0][0x5c0] ;  /* 0x00017000ff14ab82 */ /* 0x000e240000000a00 */
[----:B0-----:R-:W-:-:S04]  /*50270*/  @!P2 IADD3 R42, P4, P5, R16, R20, R3 ;  /* 0x00000014102aa210 */ /* 0x001fc80007d9e003 */
[----:B------:R-:W-:Y:S02]  /*50280*/  @!P2 IADD3.X R43, R27, R21, R4, P4, P5 ;  /* 0x000000151b2ba210 */ /* 0x000fe400027ea404 */
[----:B------:R-:W2:Y:S01]  /*50290*/  @!P3 LDC.64 R20, c[0x0][0x5c0] ;  /* 0x00017000ff14bb82 */ /* 0x000ea20000000a00 */
[----:B------:R-:W-:Y:S02]  /*502a0*/  LOP3.LUT P2, RZ, R14, 0x10, RZ, 0xc0, !PT ;  /* 0x000000100eff7812 */ /* 0x000fe4000784c0ff */
[----:B--2---:R-:W-:-:S04]  /*502b0*/  @!P3 IADD3 R32, P4, P5, R16, R20, R3 ;  /* 0x000000141020b210 */ /* 0x004fc80007d9e003 */
[----:B------:R-:W-:Y:S02]  /*502c0*/  @!P3 IADD3.X R33, R27, R21, R4, P4, P5 ;  /* 0x000000151b21b210 */ /* 0x000fe400027ea404 */
[----:B------:R-:W-:Y:S02]  /*502d0*/  ISETP.LT.OR P5, PT, R26, 0x51, !P1 ;  /* 0x000000511a00780c */ /* 0x000fe40004fa1670 */
[C---:B------:R-:W-:Y:S02]  /*502e0*/  LOP3.LUT P3, RZ, R14.reuse, 0x8, RZ, 0xc0, !PT ;  /* 0x000000080eff7812 */ /* 0x040fe4000786c0ff */
[----:B------:R-:W-:-:S09]  /*502f0*/  LOP3.LUT R14, R14, 0xfffffffd, RZ, 0xc0, !PT ;  /* 0xfffffffd0e0e7812 */ /* 0x000fd200078ec0ff */
[----:B------:R-:W0:Y:S02]  /*50300*/  @!P5 LDC.64 R20, c[0x0][0x5c0] ;  /* 0x00017000ff14db82 */ /* 0x000e240000000a00 */
[----:B------:R-:W-:Y:S01]  /*50310*/  @!P3 STG.E.U8 desc[UR26][R24.64+0x21], R229 ;  /* 0x000021e51800b986 */ /* 0x000fe2000c10111a */
        /* <DEDUP_REMOVED lines=13> */
[----:B------:R0:W-:Y:S04]  /*503f0*/  @!P3 STG.E.U8 desc[UR26][R20.64+0x29], R231 ;  /* 0x000029e71400b986 */ /* 0x0001e8000c10111a */
[----:B------:R2:W-:Y:S04]  /*50400*/  @!P6 STG.E.U8 desc[UR26][R36.64+0x28], R232 ;  /* 0x000028e82400e986 */ /* 0x0005e8000c10111a */
[----:B------:R-:W-:Y:S01]  /*50410*/  @!P2 STG.E.U8 desc[UR26][R30.64+0x29], R233 ;  /* 0x000029e91e00a986 */ /* 0x000fe2000c10111a */
[----:B0-----:R-:W0:Y:S02]  /*50420*/  @!P5 LDC.64 R20, c[0x0][0x5c0] ;  /* 0x00017000ff14db82 */ /* 0x001e240000000a00 */
[----:B0-----:R-:W-:-:S04]  /*50430*/  @!P5 IADD3 R24, P3, P4, R16, R20, R3 ;  /* 0x000000141018d210 */ /* 0x001fc80007c7e003 */
[----:B------:R-:W-:Y:S02]  /*50440*/  @!P5 IADD3.X R25, R27, R21, R4, P3, P4 ;  /* 0x000000151b19d210 */ /* 0x000fe40001fe8404 */
[----:B------:R-:W-:-:S13]  /*50450*/  ISETP.LT.OR P3, PT, R26, 0x59, !P1 ;  /* 0x000000591a00780c */ /* 0x000fda0004f61670 */
[----:B------:R-:W0:Y:S01]  /*50460*/  @!P3 LDC.64 R20, c[0x0][0x5c0] ;  /* 0x00017000ff14bb82 */ /* 0x000e220000000a00 */
[----:B------:R-:W-:-:S04]  /*50470*/  @P3 LOP3.LUT R14, R14, 0x2, RZ, 0xfc, !PT ;  /* 0x000000020e0e3812 */ /* 0x000fc800078efcff */
[----:B------:R-:W-:Y:S02]  /*50480*/  LOP3.LUT R14, R14, 0xfffffffb, RZ, 0xc0, !PT ;  /* 0xfffffffb0e0e7812 */ /* 0x000fe400078ec0ff */
[----:B0-----:R-:W-:-:S04]  /*50490*/  @!P3 IADD3 R46, P4, P5, R16, R20, R3 ;  /* 0x00000014102eb210 */ /* 0x001fc80007d9e003 */
[----:B------:R-:W-:Y:S02]  /*504a0*/  @!P3 IADD3.X R47, R27, R21, R4, P4, P5 ;  /* 0x000000151b2fb210 */ /* 0x000fe400027ea404 */
[----:B------:R-:W-:Y:S02]  /*504b0*/  ISETP.LT.OR P4, PT, R26, 0x5a, !P1 ;  /* 0x0000005a1a00780c */ /* 0x000fe40004f81670 */
[----:B------:R-:W-:-:S11]  /*504c0*/  ISETP.GE.AND P3, PT, R15, 0x1, PT ;  /* 0x000000010f00780c */ /* 0x000fd60003f66270 */
[----:B------:R-:W2:Y:S01]  /*504d0*/  @!P4 LDC.64 R20, c[0x0][0x5c0] ;  /* 0x00017000ff14cb82 */ /* 0x000ea20000000a00 */
[----:B------:R-:W-:Y:S02]  /*504e0*/  @P4 LOP3.LUT R14, R14, 0x4, RZ, 0xfc, !PT ;  /* 0x000000040e0e4812 */ /* 0x000fe400078efcff */
[----:B--2---:R-:W-:-:S04]  /*504f0*/  @!P4 IADD3 R36, P5, P6, R16, R20, R3 ;  /* 0x000000141024c210 */ /* 0x004fc80007ebe003 */
[----:B------:R-:W-:Y:S02]  /*50500*/  @!P4 IADD3.X R37, R27, R21, R4, P5, P6 ;  /* 0x000000151b25c210 */ /* 0x000fe40002fec404 */
[C---:B------:R-:W-:Y:S02]  /*50510*/  ISETP.LT.OR P6, PT, R26.reuse, 0x61, !P1 ;  /* 0x000000611a00780c */ /* 0x040fe40004fc1670 */
[----:B------:R-:W-:-:S11]  /*50520*/  ISETP.LT.OR P4, PT, R26, 0x69, !P1 ;  /* 0x000000691a00780c */ /* 0x000fd60004f81670 */
[----:B------:R-:W0:Y:S01]  /*50530*/  @!P6 LDC.64 R20, c[0x0][0x5c0] ;  /* 0x00017000ff14eb82 */ /* 0x000e220000000a00 */
[----:B------:R-:W-:-:S04]  /*50540*/  @P6 LOP3.LUT R0, R0, 0x2, RZ, 0xfc, !PT ;  /* 0x0000000200006812 */ /* 0x000fc800078efcff */
[----:B------:R-:W-:-:S04]  /*50550*/  LOP3.LUT R0, R0, 0xfffff7ff, RZ, 0xc0, !PT ;  /* 0xfffff7ff00007812 */ /* 0x000fc800078ec0ff */
[----:B------:R-:W-:-:S04]  /*50560*/  @P4 LOP3.LUT R0, R0, 0x800, RZ, 0xfc, !PT ;  /* 0x0000080000004812 */ /* 0x000fc800078efcff */
[----:B------:R-:W-:Y:S02]  /*50570*/  LOP3.LUT R0, R0, 0xffffffef, RZ, 0xc0, !PT ;  /* 0xffffffef00007812 */ /* 0x000fe400078ec0ff */
        /* <DEDUP_REMOVED lines=11> */
[----:B------:R-:W-:Y:S01]  /*50630*/  @!P2 IMAD.X R21, R27, 0x1, R21, P5 ;  /* 0x000000011b15a824 */ /* 0x000fe200028e0615 */
[----:B------:R-:W-:-:S04]  /*50640*/  ISETP.LT.OR P5, PT, R26, 0x62, !P1 ;  /* 0x000000621a00780c */ /* 0x000fc80004fa1670 */
[----:B------:R0:W-:Y:S04]  /*50650*/  @!P2 STG.E.U8 desc[UR26][R20.64+0x31], R235 ;  /* 0x000031eb1400a986 */ /* 0x0001e8000c10111a */
[----:B------:R2:W-:Y:S01]  /*50660*/  @!P3 STG.E.U8 desc[UR26][R40.64+0x30], R236 ;  /* 0x000030ec2800b986 */ /* 0x0005e2000c10111a */
[----:B------:R-:W-:-:S03]  /*50670*/  ISETP.LT.OR P3, PT, R26, 0x6a, !P1 ;  /* 0x0000006a1a00780c */ /* 0x000fc60004f61670 */
[----:B------:R-:W-:Y:S01]  /*50680*/  @!P0 STG.E.U8 desc[UR26][R22.64+0x31], R237 ;  /* 0x000031ed16008986 */ /* 0x000fe2000c10111a */
[----:B0-----:R-:W0:Y:S09]  /*50690*/  @!P5 LDC.64 R20, c[0x0][0x5c0] ;  /* 0x00017000ff14db82 */ /* 0x001e320000000a00 */
[----:B------:R-:W-:-:S02]  /*506a0*/  @P3 LOP3.LUT R0, R0, 0x10, RZ, 0xfc, !PT ;  /* 0x0000001000003812 */ /* 0x000fc400078efcff */
[----:B------:R-:W-:Y:S02]  /*506b0*/  F2FP.SATFINITE.E4M3.F32.PACK_AB_MERGE_C R19, RZ, R19, RZ ;  /* 0x00000013ff13723e */ /* 0x000fe400048070ff */
[----:B------:R-:W-:Y:S02]  /*506c0*/  LOP3.LUT R0, R0, 0xffffdfff, RZ, 0xc0, !PT ;  /* 0xffffdfff00007812 */ /* 0x000fe400078ec0ff */
[----:B0-----:R-:W-:-:S04]  /*506d0*/  @!P5 IADD3 R30, P2, P6, R16, R20, R3 ;  /* 0x00000014101ed210 */ /* 0x001fc80007e5e003 */
[----:B------:R-:W-:Y:S02]  /*506e0*/  @!P5 IADD3.X R31, R27, R21, R4, P2, P6 ;  /* 0x000000151b1fd210 */ /* 0x000fe400017ec404 */
[----:B------:R-:W0:Y:S02]  /*506f0*/  @!P4 LDC.64 R20, c[0x0][0x5c0] ;  /* 0x00017000ff14cb82 */ /* 0x000e240000000a00 */
[----:B0-----:R-:W-:-:S04]  /*50700*/  @!P4 IADD3 R50, P2, P6, R16, R20, R3 ;  /* 0x000000141032c210 */ /* 0x001fc80007e5e003 */
[----:B------:R-:W-:Y:S02]  /*50710*/  @!P4 IADD3.X R51, R27, R21, R4, P2, P6 ;  /* 0x000000151b33c210 */ /* 0x000fe400017ec404 */
[----:B------:R-:W2:Y:S02]  /*50720*/  @!P3 LDC.64 R20, c[0x0][0x5c0] ;  /* 0x00017000ff14bb82 */ /* 0x000ea40000000a00 */
[----:B--2---:R-:W-:-:S04]  /*50730*/  @!P3 IADD3 R40, P2, P6, R16, R20, R3 ;  /* 0x000000141028b210 */ /* 0x004fc80007e5e003 */
[----:B------:R-:W-:Y:S02]  /*50740*/  @!P3 IADD3.X R41, R27, R21, R4, P2, P6 ;  /* 0x000000151b29b210 */ /* 0x000fe400017ec404 */
[----:B------:R-:W-:Y:S02]  /*50750*/  ISETP.LT.OR P3, PT, R26, 0x71, !P1 ;  /* 0x000000711a00780c */ /* 0x000fe40004f61670 */
[----:B------:R-:W-:-:S11]  /*50760*/  ISETP.GE.AND P6, PT, R15, 0x1, PT ;  /* 0x000000010f00780c */ /* 0x000fd60003fc6270 */
[----:B------:R-:W0:Y:S01]  /*50770*/  @!P3 LDC.64 R20, c[0x0][0x5c0] ;  /* 0x00017000ff14bb82 */ /* 0x000e220000000a00 */
[----:B------:R-:W-:Y:S02]  /*50780*/  @P3 LOP3.LUT R0, R0, 0x2000, RZ, 0xfc, !PT ;  /* 0x0000200000003812 */ /* 0x000fe400078efcff */
[----:B0-----:R-:W-:-:S04]  /*50790*/  @!P3 IADD3 R56, P0, P2, R16, R20, R3 ;  /* 0x000000141038b210 */ /* 0x001fc80007a1e003 */
[----:B------:R-:W-:Y:S02]  /*507a0*/  @!P3 IADD3.X R57, R27, R21, R4, P0, P2 ;  /* 0x000000151b39b210 */ /* 0x000fe400007e4404 */
[----:B------:R-:W-:-:S13]  /*507b0*/  ISETP.LT.OR P0, PT, R26, 0x39, !P6 ;  /* 0x000000391a00780c */ /* 0x000fda0007701670 */
[----:B------:R-:W0:Y:S02]  /*507c0*/  @!P0 LDC.64 R20, c[0x0][0x5c0] ;  /* 0x00017000ff148b82 */ /* 0x000e240000000a00 */
[----:B0-----:R-:W-:-:S05]  /*507d0*/  @!P0 IADD3 R20, P2, R16, R20, RZ ;  /* 0x0000001410148210 */ /* 0x001fca0007f5e0ff */
[----:B------:R-:W-:-:S05]  /*507e0*/  @!P0 IMAD.X R21, R27, 0x1, R21, P2 ;  /* 0x000000011b158824 */ /* 0x000fca00010e0615 */
[----:B------:R0:W-:Y:S01]  /*507f0*/  @!P0 STG.E.U8 desc[UR26][R20.64+0x38], R19 ;  /* 0x0000381314008986 */ /* 0x0001e2000c10111a */
[----:B------:R-:W-:-:S13]  /*50800*/  ISETP.LT.OR P0, PT, R26, 0x3a, !P6 ;  /* 0x0000003a1a00780c */ /* 0x000fda0007701670 */
[----:B0-----:R-:W0:Y:S01]  /*50810*/  @!P0 LDC.64 R20, c[0x0][0x5c0] ;  /* 0x00017000ff148b82 */ /* 0x001e220000000a00 */
[----:B------:R-:W-:Y:S01]  /*50820*/  ISETP.LT.OR P3, PT, R26, 0x72, !P1 ;  /* 0x000000721a00780c */ /* 0x000fe20004f61670 */
[----:B----4-:R-:W-:-:S05]  /*50830*/  FMUL R19, R54, UR8 ;  /* 0x0000000836137c20 */ /* 0x010fca0008400000 */
[----:B------:R-:W-:Y:S02]  /*50840*/  F2FP.SATFINITE.E4M3.F32.PACK_AB_MERGE_C R19, RZ, R19, RZ ;  /* 0x00000013ff13723e */ /* 0x000fe400048070ff */
[----:B0-----:R-:W-:-:S05]  /*50850*/  @!P0 IADD3 R20, P2, R16, R20, RZ ;  /* 0x0000001410148210 */ /* 0x001fca0007f5e0ff */
[----:B------:R-:W-:-:S05]  /*50860*/  @!P0 IMAD.X R21, R27, 0x1, R21, P2 ;  /* 0x000000011b158824 */ /* 0x000fca00010e0615 */
[----:B------:R0:W-:Y:S02]  /*50870*/  @!P0 STG.E.U8 desc[UR26][R20.64+0x39], R19 ;  /* 0x0000391314008986 */ /* 0x0001e4000c10111a */
[----:B0-----:R-:W0:Y:S01]  /*50880*/  @!P3 LDC.64 R20, c[0x0][0x5c0] ;  /* 0x00017000ff14bb82 */ /* 0x001e220000000a00 */
[----:B------:R-:W-:-:S04]  /*50890*/  LOP3.LUT R0, R0, 0xffffefff, RZ, 0xc0, !PT ;  /* 0xffffefff00007812 */ /* 0x000fc800078ec0ff */
[----:B------:R-:W-:Y:S01]  /*508a0*/  @P3 LOP3.LUT R0, R0, 0x1000, RZ, 0xfc, !PT ;  /* 0x0000100000003812 */ /* 0x000fe200078efcff */
[----:B------:R-:W-:Y:S02]  /*508b0*/  FMUL R19, R60, UR8 ;  /* 0x000000083c137c20 */ /* 0x000fe40008400000 */
[----:B------:R-:W2:Y:S03]  /*508c0*/  LDL.LU R60, [R1+0x614] ;  /* 0x00061400013c7983 */ /* 0x000ea60000300800 */
[----:B------:R-:W-:Y:S02]  /*508d0*/  F2FP.SATFINITE.E4M3.F32.PACK_AB_MERGE_C R19, RZ, R19, RZ ;  /* 0x00000013ff13723e */ /* 0x000fe400048070ff */
[----:B0-----:R-:W-:-:S04]  /*508e0*/  @!P3 IADD3 R22, P0, P2, R16, R20, R3 ;  /* 0x000000141016b210 */ /* 0x001fc80007a1e003 */
[----:B------:R-:W-:Y:S02]  /*508f0*/  @!P3 IADD3.X R23, R27, R21, R4, P0, P2 ;  /* 0x000000151b17b210 */ /* 0x000fe400007e4404 */
[----:B------:R-:W-:-:S13]  /*50900*/  ISETP.LT.OR P3, PT, R26, 0x39, !P1 ;  /* 0x000000391a00780c */ /* 0x000fda0004f61670 */
[----:B------:R0:W-:Y:S02]  /*50910*/  @!P3 STG.E.U8 desc[UR26][R38.64+0x38], R19 ;  /* 0x000038132600b986 */ /* 0x0001e4000c10111a */
[----:B0-----:R-:W-:Y:S02]  /*50920*/  FMUL R19, R59, UR8 ;  /* 0x000000083b137c20 */ /* 0x001fe40008400000 */
[----:B------:R-:W3:Y:S01]  /*50930*/  LDL.LU R59, [R1+0x618] ;  /* 0x00061800013b7983 */ /* 0x000ee20000300800 */
[----:B------:R-:W-:Y:S02]  /*50940*/  ISETP.LT.OR P3, PT, R26, 0x3a, !P1 ;  /* 0x0000003a1a00780c */ /* 0x000fe40004f61670 */
[----:B------:R-:W-:-:S11]  /*50950*/  F2FP.SATFINITE.E4M3.F32.PACK_AB_MERGE_C R19, RZ, R19, RZ ;  /* 0x00000013ff13723e */ /* 0x000fd600048070ff */
[----:B------:R0:W-:Y:S02]  /*50960*/  @!P3 STG.E.U8 desc[UR26][R34.64+0x39], R19 ;  /* 0x000039132200b986 */ /* 0x0001e4000c10111a */
[----:B0-----:R-:W-:Y:S02]  /*50970*/  FMUL R19, R58, UR8 ;  /* 0x000000083a137c20 */ /* 0x001fe40008400000 */
[----:B------:R-:W4:Y:S01]  /*50980*/  LDL.LU R58, [R1+0x61c] ;  /* 0x00061c00013a7983 */ /* 0x000f220000300800 */
[----:B------:R-:W-:Y:S02]  /*50990*/  ISETP.LT.OR P4, PT, R26, 0x79, !P1 ;  /* 0x000000791a00780c */ /* 0x000fe40004f81670 */
[----:B------:R-:W-:Y:S01]  /*509a0*/  LOP3.LUT R0, R0, 0xffffbfff, RZ, 0xc0, !PT ;  /* 0xffffbfff00007812 */ /* 0x000fe200078ec0ff */
[----:B------:R-:W4:Y:S10]  /*509b0*/  LDL.LU R64, [R1+0x620] ;  /* 0x0006200001407983 */ /* 0x000f340000300800 */
[----:B------:R-:W0:Y:S01]  /*509c0*/  @!P4 LDC.64 R20, c[0x0][0x5c0] ;  /* 0x00017000ff14cb82 */ /* 0x000e220000000a00 */
[----:B------:R-:W-:-:S02]  /*509d0*/  @P4 LOP3.LUT R0, R0, 0x4000, RZ, 0xfc, !PT ;  /* 0x0000400000004812 */ /* 0x000fc400078efcff */
[----:B0-----:R-:W-:-:S04]  /*509e0*/  @!P4 IADD3 R54, P0, P2, R16, R20, R3 ;  /* 0x000000141036c210 */ /* 0x001fc80007a1e003 */
[----:B------:R-:W-:Y:S02]  /*509f0*/  @!P4 IADD3.X R55, R27, R21, R4, P0, P2 ;  /* 0x000000151b37c210 */ /* 0x000fe400007e4404 */
[----:B------:R-:W-:-:S13]  /*50a00*/  ISETP.LT.OR P4, PT, R26, 0x7a, !P1 ;  /* 0x0000007a1a00780c */ /* 0x000fda0004f81670 */
[----:B------:R-:W0:Y:S01]  /*50a10*/  @!P4 LDC.64 R20, c[0x0][0x5c0] ;  /* 0x00017000ff14cb82 */ /* 0x000e220000000a00 */
[----:B------:R-:W-:Y:S02]  /*50a20*/  ISETP.LT.OR P3, PT, R26, 0x81, !P1 ;  /* 0x000000811a00780c */ /* 0x000fe40004f61670 */
[----:B0-----:R-:W-:-:S04]  /*50a30*/  @!P4 IADD3 R38, P0, P2, R16, R20, R3 ;  /* 0x000000141026c210 */ /* 0x001fc80007a1e003 */
[----:B------:R-:W-:-:S07]  /*50a40*/  @!P4 IADD3.X R39, R27, R21, R4, P0, P2 ;  /* 0x000000151b27c210 */ /* 0x000fce00007e4404 */
[----:B------:R-:W0:Y:S02]  /*50a50*/  @!P3 LDC.64 R20, c[0x0][0x5c0] ;  /* 0x00017000ff14bb82 */ /* 0x000e240000000a00 */
[----:B0-----:R-:W-:-:S04]  /*50a60*/  @!P3 IADD3 R62, P0, P2, R16, R20, R3 ;  /* 0x00000014103eb210 */ /* 0x001fc80007a1e003 */
[----:B------:R-:W-:Y:S02]  /*50a70*/  @!P3 IADD3.X R63, R27, R21, R4, P0, P2 ;  /* 0x000000151b3fb210 */ /* 0x000fe400007e4404 */
[----:B------:R-:W-:-:S13]  /*50a80*/  ISETP.LT.OR P0, PT, R26, 0x41, !P6 ;  /* 0x000000411a00780c */ /* 0x000fda0007701670 */
[----:B------:R-:W0:Y:S01]  /*50a90*/  @!P0 LDC.64 R20, c[0x0][0x5c0] ;  /* 0x00017000ff148b82 */ /* 0x000e220000000a00 */
[----:B------:R-:W-:Y:S02]  /*50aa0*/  F2FP.SATFINITE.E4M3.F32.PACK_AB_MERGE_C R19, RZ, R19, RZ ;  /* 0x00000013ff13723e */ /* 0x000fe400048070ff */
[----:B0-----:R-:W-:-:S05]  /*50ab0*/  @!P0 IADD3 R20, P2, R16, R20, RZ ;  /* 0x0000001410148210 */ /* 0x001fca0007f5e0ff */
[----:B------:R-:W-:-:S05]  /*50ac0*/  @!P0 IMAD.X R21, R27, 0x1, R21, P2 ;  /* 0x000000011b158824 */ /* 0x000fca00010e0615 */
[----:B------:R0:W-:Y:S01]  /*50ad0*/  @!P0 STG.E.U8 desc[UR26][R20.64+0x40], R19 ;  /* 0x0000401314008986 */ /* 0x0001e2000c10111a */
[----:B------:R-:W-:Y:S02]  /*50ae0*/  ISETP.LT.OR P0, PT, R26, 0x42, !P6 ;  /* 0x000000421a00780c */ /* 0x000fe40007701670 */
[----:B------:R-:W-:-:S11]  /*50af0*/  LOP3.LUT R0, R0, 0xffffffdf, RZ, 0xc0, !PT ;  /* 0xffffffdf00007812 */ /* 0x000fd600078ec0ff */
[----:B0-----:R-:W0:Y:S01]  /*50b00*/  @!P0 LDC.64 R20, c[0x0][0x5c0] ;  /* 0x00017000ff148b82 */ /* 0x001e220000000a00 */
[----:B------:R-:W-:-:S04]  /*50b10*/  @P4 LOP3.LUT R0, R0, 0x20, RZ, 0xfc, !PT ;  /* 0x0000002000004812 */ /* 0x000fc800078efcff */
[----:B------:R-:W-:-:S04]  /*50b20*/  LOP3.LUT R0, R0, 0xffff7fff, RZ, 0xc0, !PT ;  /* 0xffff7fff00007812 */ /* 0x000fc800078ec0ff */
[----:B------:R-:W-:Y:S02]  /*50b30*/  @P3 LOP3.LUT R0, R0, 0x8000, RZ, 0xfc, !PT ;  /* 0x0000800000003812 */ /* 0x000fe400078efcff */
[----:B------:R-:W-:Y:S02]  /*50b40*/  ISETP.LT.OR P3, PT, R26, 0x82, !P1 ;  /* 0x000000821a00780c */ /* 0x000fe40004f61670 */
[----:B0-----:R-:W-:-:S05]  /*50b50*/  @!P0 IADD3 R20, P2, R16, R20, RZ ;  /* 0x0000001410148210 */ /* 0x001fca0007f5e0ff */
[----:B------:R-:W-:Y:S02]  /*50b60*/  @!P0 IMAD.X R21, R27, 0x1, R21, P2 ;  /* 0x000000011b158824 */ /* 0x000fe400010e0615 */
[----:B--2---:R-:W-:-:S05]  /*50b70*/  FMUL R19, R60, UR8 ;  /* 0x000000083c137c20 */ /* 0x004fca0008400000 */
[----:B------:R-:W-:-:S05]  /*50b80*/  F2FP.SATFINITE.E4M3.F32.PACK_AB_MERGE_C R19, RZ, R19, RZ ;  /* 0x00000013ff13723e */ /* 0x000fca00048070ff */
[----:B------:R0:W-:Y:S02]  /*50b90*/  @!P0 STG.E.U8 desc[UR26][R20.64+0x41], R19 ;  /* 0x0000411314008986 */ /* 0x0001e4000c10111a */
[----:B0-----:R-:W0:Y:S01]  /*50ba0*/  @!P3 LDC.64 R20, c[0x0][0x5c0] ;  /* 0x00017000ff14bb82 */ /* 0x001e220000000a00 */
[----:B------:R-:W-:Y:S01]  /*50bb0*/  LOP3.LUT R0, R0, 0xfffffffe, RZ, 0xc0, !PT ;  /* 0xfffffffe00007812 */ /* 0x000fe200078ec0ff */
[----:B---3--:R-:W-:Y:S02]  /*50bc0*/  FMUL R19, R59, UR8 ;  /* 0x000000083b137c20 */ /* 0x008fe40008400000 */
[----:B------:R-:W2:Y:S01]  /*50bd0*/  LDL.LU R59, [R1+0x624] ;  /* 0x00062400013b7983 */ /* 0x000ea20000300800 */
[----:B0-----:R-:W-:Y:S02]  /*50be0*/  @!P3 IADD3 R34, P0, P2, R16, R20, R3 ;  /* 0x000000141022b210 */ /* 0x001fe40007a1e003 */
[----:B------:R-:W-:Y:S02]  /*50bf0*/  @P3 LOP3.LUT R0, R0, 0x1, RZ, 0xfc, !PT ;  /* 0x0000000100003812 */ /* 0x000fe400078efcff */
[----:B------:R-:W-:-:S02]  /*50c00*/  @!P3 IADD3.X R35, R27, R21, R4, P0, P2 ;  /* 0x000000151b23b210 */ /* 0x000fc400007e4404 */
[----:B------:R-:W-:Y:S02]  /*50c10*/  ISETP.LT.OR P3, PT, R26, 0x41, !P1 ;  /* 0x000000411a00780c */ /* 0x000fe40004f61670 */
[----:B------:R-:W-:-:S11]  /*50c20*/  F2FP.SATFINITE.E4M3.F32.PACK_AB_MERGE_C R19, RZ, R19, RZ ;  /* 0x00000013ff13723e */ /* 0x000fd600048070ff */
[----:B------:R4:W-:Y:S02]  /*50c30*/  @!P3 STG.E.U8 desc[UR26][R44.64+0x40], R19 ;  /* 0x000040132c00b986 */ /* 0x0009e4000c10111a */
[----:B----4-:R-:W-:Y:S02]  /*50c40*/  FMUL R19, R58, UR8 ;  /* 0x000000083a137c20 */ /* 0x010fe40008400000 */
[----:B------:R-:W3:Y:S04]  /*50c50*/  LDL.LU R58, [R1+0x628] ;  /* 0x00062800013a7983 */ /* 0x000ee80000300800 */
[----:B------:R-:W4:Y:S01]  /*50c60*/  LDL.LU R69, [R1+0x62c] ;  /* 0x00062c0001457983 */ /* 0x000f220000300800 */
[----:B------:R-:W-:-:S03]  /*50c70*/  ISETP.LT.OR P4, PT, R26, 0x89, !P1 ;  /* 0x000000891a00780c */ /* 0x000fc60004f81670 */
[----:B------:R-:W4:Y:S01]  /*50c80*/  LDL.LU R68, [R1+0x630] ;  /* 0x0006300001447983 */ /* 0x000f220000300800 */
[----:B------:R-:W-:Y:S02]  /*50c90*/  LOP3.LUT R0, R0, 0xfffeffff, RZ, 0xc0, !PT ;  /* 0xfffeffff00007812 */ /* 0x000fe400078ec0ff */
[----:B------:R-:W-:Y:S01]  /*50ca0*/  ISETP.LT.OR P3, PT, R26, 0x42, !P1 ;  /* 0x000000421a00780c */ /* 0x000fe20004f61670 */
[----:B------:R-:W4:Y:S06]  /*50cb0*/  LDL.LU R70, [R1+0x634] ;  /* 0x0006340001467983 */ /* 0x000f2c0000300800 */
[----:B------:R-:W0:Y:S01]  /*50cc0*/  @!P4 LDC.64 R20, c[0x0][0x5c0] ;  /* 0x00017000ff14cb82 */ /* 0x000e220000000a00 */
[----:B------:R-:W-:-:S02]  /*50cd0*/  @P4 LOP3.LUT R0, R0, 0x10000, RZ, 0xfc, !PT ;  /* 0x0001000000004812 */ /* 0x000fc400078efcff */
[----:B0-----:R-:W-:-:S04]  /*50ce0*/  @!P4 IADD3 R60, P0, P2, R16, R20, R3 ;  /* 0x00000014103cc210 */ /* 0x001fc80007a1e003 */
[----:B------:R-:W-:Y:S02]  /*50cf0*/  @!P4 IADD3.X R61, R27, R21, R4, P0, P2 ;  /* 0x000000151b3dc210 */ /* 0x000fe400007e4404 */
[----:B------:R-:W-:Y:S02]  /*50d00*/  ISETP.LT.OR P4, PT, R26, 0x8a, !P1 ;  /* 0x0000008a1a00780c */ /* 0x000fe40004f81670 */
[----:B------:R-:W-:-:S11]  /*50d10*/  F2FP.SATFINITE.E4M3.F32.PACK_AB_MERGE_C R19, RZ, R19, RZ ;  /* 0x00000013ff13723e */ /* 0x000fd600048070ff */
[----:B------:R-:W0:Y:S01]  /*50d20*/  @!P4 LDC.64 R20, c[0x0][0x5c0] ;  /* 0x00017000ff14cb82 */ /* 0x000e220000000a00 */
[----:B------:R1:W-:Y:S01]  /*50d30*/  @!P3 STG.E.U8 desc[UR26][R28.64+0x41], R19 ;  /* 0x000041131c00b986 */ /* 0x0003e2000c10111a */
        /* <DEDUP_REMOVED lines=8> */
[----:B-1----:R-:W-:-:S05]  /*50dc0*/  FMUL R19, R64, UR8 ;  /* 0x0000000840137c20 */ /* 0x002fca0008400000 */
        /* <DEDUP_REMOVED lines=12> */
[----:B------:R-:W-:Y:S01]  /*50e90*/  @!P0 IMAD.X R21, R27, 0x1, R21, P2 ;  /* 0x000000011b158824 */ /* 0x000fe200010e0615 */
[----:B------:R-:W-:-:S05]  /*50ea0*/  LOP3.LUT R0, R0, 0xffffffbf, RZ, 0xc0, !PT ;  /* 0xffffffbf00007812 */ /* 0x000fca00078ec0ff */
[----:B------:R-:W-:Y:S01]  /*50eb0*/  @P3 LOP3.LUT R0, R0, 0x40, RZ, 0xfc, !PT ;  /* 0x0000004000003812 */ /* 0x000fe200078efcff */
[----:B--2---:R-:W-:-:S05]  /*50ec0*/  FMUL R19, R59, UR8 ;  /* 0x000000083b137c20 */ /* 0x004fca0008400000 */
[----:B------:R-:W-:-:S05]  /*50ed0*/  F2FP.SATFINITE.E4M3.F32.PACK_AB_MERGE_C R19, RZ, R19, RZ ;  /* 0x00000013ff13723e */ /* 0x000fca00048070ff */
[----:B------:R0:W-:Y:S02]  /*50ee0*/  @!P0 STG.E.U8 desc[UR26][R20.64+0x49], R19 ;  /* 0x0000491314008986 */ /* 0x0001e4000c10111a */
[----:B0-----:R-:W0:Y:S01]  /*50ef0*/  @!P3 LDC.64 R20, c[0x0][0x5c0] ;  /* 0x00017000ff14bb82 */ /* 0x001e220000000a00 */
[----:B---3--:R-:W-:Y:S01]  /*50f00*/  FMUL R19, R58, UR8 ;  /* 0x000000083a137c20 */ /* 0x008fe20008400000 */
[----:B0-----:R-:W-:-:S04]  /*50f10*/  @!P3 IADD3 R28, P0, P2, R16, R20, R3 ;  /* 0x00000014101cb210 */ /* 0x001fc80007a1e003 */
[----:B------:R-:W-:Y:S02]  /*50f20*/  @!P3 IADD3.X R29, R27, R21, R4, P0, P2 ;  /* 0x000000151b1db210 */ /* 0x000fe400007e4404 */
[----:B------:R-:W-:Y:S02]  /*50f30*/  ISETP.LT.OR P3, PT, R26, 0x49, !P1 ;  /* 0x000000491a00780c */ /* 0x000fe40004f61670 */
[----:B------:R-:W-:-:S11]  /*50f40*/  F2FP.SATFINITE.E4M3.F32.PACK_AB_MERGE_C R19, RZ, R19, RZ ;  /* 0x00000013ff13723e */ /* 0x000fd600048070ff */
[----:B------:R4:W-:Y:S02]  /*50f50*/  @!P3 STG.E.U8 desc[UR26][R42.64+0x48], R19 ;  /* 0x000048132a00b986 */ /* 0x0009e4000c10111a */
[----:B----4-:R-:W-:Y:S02]  /*50f60*/  FMUL R19, R69, UR8 ;  /* 0x0000000845137c20 */ /* 0x010fe40008400000 */
[----:B------:R-:W2:Y:S01]  /*50f70*/  LDL.LU R69, [R1+0x638] ;  /* 0x0006380001457983 */ /* 0x000ea20000300800 */
[----:B------:R-:W-:Y:S02]  /*50f80*/  ISETP.LT.OR P3, PT, R26, 0x4a, !P1 ;  /* 0x0000004a1a00780c */ /* 0x000fe40004f61670 */
[----:B------:R-:W-:-:S11]  /*50f90*/  F2FP.SATFINITE.E4M3.F32.PACK_AB_MERGE_C R19, RZ, R19, RZ ;  /* 0x00000013ff13723e */ /* 0x000fd600048070ff */
[----:B------:R0:W-:Y:S02]  /*50fa0*/  @!P3 STG.E.U8 desc[UR26][R32.64+0x49], R19 ;  /* 0x000049132000b986 */ /* 0x0001e4000c10111a */
[----:B0-----:R-:W-:Y:S02]  /*50fb0*/  FMUL R19, R68, UR8 ;  /* 0x0000000844137c20 */ /* 0x001fe40008400000 */
[----:B------:R-:W3:Y:S01]  /*50fc0*/  LDL.LU R68, [R1+0x63c] ;  /* 0x00063c0001447983 */ /* 0x000ee20000300800 */
        /* <DEDUP_REMOVED lines=20> */
[----:B------:R-:W-:Y:S01]  /*51110*/  ISETP.LT.OR P0, PT, R26, 0x52, !P6 ;  /* 0x000000521a00780c */ /* 0x000fe20007701670 */
[----:B0-----:R-:W-:Y:S02]  /*51120*/  FMUL R19, R70, UR8 ;  /* 0x0000000846137c20 */ /* 0x001fe40008400000 */
[----:B------:R-:W4:Y:S10]  /*51130*/  LDL.LU R70, [R1+0x640] ;  /* 0x0006400001467983 */ /* 0x000f340000300800 */
[----:B------:R-:W0:Y:S01]  /*51140*/  @!P0 LDC.64 R20, c[0x0][0x5c0] ;  /* 0x00017000ff148b82 */ /* 0x000e220000000a00 */
[----:B------:R-:W-:-:S04]  /*51150*/  LOP3.LUT R0, R0, 0xfffffeff, RZ, 0xc0, !PT ;  /* 0xfffffeff00007812 */ /* 0x000fc800078ec0ff */
[----:B------:R-:W-:-:S04]  /*51160*/  @P4 LOP3.LUT R0, R0, 0x100, RZ, 0xfc, !PT ;  /* 0x0000010000004812 */ /* 0x000fc800078efcff */
[----:B------:R-:W-:-:S04]  /*51170*/  LOP3.LUT R0, R0, 0xfff7ffff, RZ, 0xc0, !PT ;  /* 0xfff7ffff00007812 */ /* 0x000fc800078ec0ff */
[----:B------:R-:W-:Y:S02]  /*51180*/  @P3 LOP3.LUT R0, R0, 0x80000, RZ, 0xfc, !PT ;  /* 0x0008000000003812 */ /* 0x000fe400078efcff */
[----:B------:R-:W-:Y:S02]  /*51190*/  ISETP.LT.OR P3, PT, R26, 0xa2, !P1 ;  /* 0x000000a21a00780c */ /* 0x000fe40004f61670 */
[----:B------:R-:W-:Y:S02]  /*511a0*/  F2FP.SATFINITE.E4M3.F32.PACK_AB_MERGE_C R19, RZ, R19, RZ ;  /* 0x00000013ff13723e */ /* 0x000fe400048070ff */
[----:B0-----:R-:W-:-:S05]  /*511b0*/  @!P0 IADD3 R20, P2, R16, R20, RZ ;  /* 0x0000001410148210 */ /* 0x001fca0007f5e0ff */
[----:B------:R-:W-:-:S05]  /*511c0*/  @!P0 IMAD.X R21, R27, 0x1, R21, P2 ;  /* 0x000000011b158824 */ /* 0x000fca00010e0615 */
[----:B------:R0:W-:Y:S02]  /*511d0*/  @!P0 STG.E.U8 desc[UR26][R20.64+0x51], R19 ;  /* 0x0000511314008986 */ /* 0x0001e4000c10111a */
[----:B0-----:R-:W0:Y:S01]  /*511e0*/  @!P3 LDC.64 R20, c[0x0][0x5c0] ;  /* 0x00017000ff14bb82 */ /* 0x001e220000000a00 */
[----:B------:R-:W-:-:S04]  /*511f0*/  LOP3.LUT R0, R0, 0xfffffff7, RZ, 0xc0, !PT ;  /* 0xfffffff700007812 */ /* 0x000fc800078ec0ff */
[----:B------:R-:W-:Y:S01]  /*51200*/  @P3 LOP3.LUT R0, R0, 0x8, RZ, 0xfc, !PT ;  /* 0x0000000800003812 */ /* 0x000fe200078efcff */
[----:B--2---:R-:W-:Y:S02]  /*51210*/  FMUL R19, R69, UR8 ;  /* 0x0000000845137c20 */ /* 0x004fe40008400000 */
[----:B------:R-:W2:Y:S01]  /*51220*/  LDL.LU R69, [R1+0x644] ;  /* 0x0006440001457983 */ /* 0x000ea20000300800 */
[----:B0-----:R-:W-:-:S04]  /*51230*/  @!P3 IADD3 R32, P0, P2, R16, R20, R3 ;  /* 0x000000141020b210 */ /* 0x001fc80007a1e003 */
[----:B------:R-:W-:Y:S02]  /*51240*/  @!P3 IADD3.X R33, R27, R21, R4, P0, P2 ;  /* 0x000000151b21b210 */ /* 0x000fe400007e4404 */
[----:B------:R-:W-:Y:S02]  /*51250*/  ISETP.LT.OR P3, PT, R26, 0x51, !P1 ;  /* 0x000000511a00780c */ /* 0x000fe40004f61670 */
[----:B------:R-:W-:-:S11]  /*51260*/  F2FP.SATFINITE.E4M3.F32.PACK_AB_MERGE_C R19, RZ, R19, RZ ;  /* 0x00000013ff13723e */ /* 0x000fd600048070ff */
[----:B------:R3:W-:Y:S02]  /*51270*/  @!P3 STG.E.U8 desc[UR26][R48.64+0x50], R19 ;  /* 0x000050133000b986 */ /* 0x0007e4000c10111a */
[----:B---3--:R-:W-:Y:S02]  /*51280*/  FMUL R19, R68, UR8 ;  /* 0x0000000844137c20 */ /* 0x008fe40008400000 */
[----:B------:R-:W3:Y:S01]  /*51290*/  LDL.LU R68, [R1+0x648] ;  /* 0x0006480001447983 */ /* 0x000ee20000300800 */
[----:B------:R-:W-:-:S13]  /*512a0*/  ISETP.LT.OR P4, PT, R26, 0xa9, !P1 ;  /* 0x000000a91a00780c */ /* 0x000fda0004f81670 */
[----:B------:R-:W0:Y:S01]  /*512b0*/  @!P4 LDC.64 R20, c[0x0][0x5c0] ;  /* 0x00017000ff14cb82 */ /* 0x000e220000000a00 */
[----:B------:R-:W-:-:S04]  /*512c0*/  LOP3.LUT R0, R0, 0xffefffff, RZ, 0xc0, !PT ;  /* 0xffefffff00007812 */ /* 0x000fc800078ec0ff */
[----:B------:R-:W-:Y:S02]  /*512d0*/  @P4 LOP3.LUT R0, R0, 0x100000, RZ, 0xfc, !PT ;  /* 0x0010000000004812 */ /* 0x000fe400078efcff */
[----:B0-----:R-:W-:-:S04]  /*512e0*/  @!P4 IADD3 R74, P0, P2, R16, R20, R3 ;  /* 0x00000014104ac210 */ /* 0x001fc80007a1e003 */
[----:B------:R-:W-:Y:S02]  /*512f0*/  @!P4 IADD3.X R75, R27, R21, R4, P0, P2 ;  /* 0x000000151b4bc210 */ /* 0x000fe400007e4404 */
[C---:B------:R-:W-:Y:S02]  /*51300*/  ISETP.LT.OR P4, PT, R26.reuse, 0xaa, !P1 ;  /* 0x000000aa1a00780c */ /* 0x040fe40004f81670 */
[----:B------:R-:W-:-:S11]  /*51310*/  ISETP.LT.OR P3, PT, R26, 0x52, !P1 ;  /* 0x000000521a00780c */ /* 0x000fd60004f61670 */
[----:B------:R-:W0:Y:S01]  /*51320*/  @!P4 LDC.64 R20, c[0x0][0x5c0] ;  /* 0x00017000ff14cb82 */ /* 0x000e220000000a00 */
[----:B------:R-:W-:-:S05]  /*51330*/  F2FP.SATFINITE.E4M3.F32.PACK_AB_MERGE_C R19, RZ, R19, RZ ;  /* 0x00000013ff13723e */ /* 0x000fca00048070ff */
        /* <DEDUP_REMOVED lines=9> */
[----:B----4-:R-:W-:Y:S02]  /*513d0*/  FMUL R19, R70, UR8 ;  /* 0x0000000846137c20 */ /* 0x010fe40008400000 */
[----:B------:R-:W4:Y:S01]  /*513e0*/  LDL.LU R70, [R1+0x64c] ;  /* 0x00064c0001467983 */ /* 0x000f220000300800 */
[----:B0-----:R-:W-:Y:S02]  /*513f0*/  @!P0 IADD3 R20, P2, R16, R20, RZ ;  /* 0x0000001410148210 */ /* 0x001fe40007f5e0ff */
[----:B------:R-:W-:-:S03]  /*51400*/  F2FP.SATFINITE.E4M3.F32.PACK_AB_MERGE_C R19, RZ, R19, RZ ;  /* 0x00000013ff13723e */ /* 0x000fc600048070ff */
[----:B------:R-:W-:-:S05]  /*51410*/  @!P0 IMAD.X R21, R27, 0x1, R21, P2 ;  /* 0x000000011b158824 */ /* 0x000fca00010e0615 */
[----:B------:R0:W-:Y:S01]  /*51420*/  @!P0 STG.E.U8 desc[UR26][R20.64+0x58], R19 ;  /* 0x0000581314008986 */ /* 0x0001e2000c10111a */
[----:B------:R-:W-:-:S13]  /*51430*/  ISETP.LT.OR P0, PT, R26, 0x5a, !P6 ;  /* 0x0000005a1a00780c */ /* 0x000fda0007701670 */
[----:B0-----:R-:W0:Y:S02]  /*51440*/  @!P0 LDC.64 R20, c[0x0][0x5c0] ;  /* 0x00017000ff148b82 */ /* 0x001e240000000a00 */
[----:B0-----:R-:W-:Y:S01]  /*51450*/  @!P0 IADD3 R20, P2, R16, R20, RZ ;  /* 0x0000001410148210 */ /* 0x001fe20007f5e0ff */
[----:B--2---:R-:W-:Y:S02]  /*51460*/  FMUL R19, R69, UR8 ;  /* 0x0000000845137c20 */ /* 0x004fe40008400000 */
[----:B------:R-:W2:Y:S02]  /*51470*/  LDL.LU R69, [R1+0x650] ;  /* 0x0006500001457983 */ /* 0x000ea40000300800 */
[----:B------:R-:W-:Y:S01]  /*51480*/  @!P0 IMAD.X R21, R27, 0x1, R21, P2 ;  /* 0x000000011b158824 */ /* 0x000fe200010e0615 */
[----:B------:R-:W-:-:S05]  /*51490*/  F2FP.SATFINITE.E4M3.F32.PACK_AB_MERGE_C R19, RZ, R19, RZ ;  /* 0x00000013ff13723e */ /* 0x000fca00048070ff */
[----:B------:R3:W-:Y:S02]  /*514a0*/  @!P0 STG.E.U8 desc[UR26][R20.64+0x59], R19 ;  /* 0x0000591314008986 */ /* 0x0007e4000c10111a */
[----:B---3--:R-:W-:Y:S02]  /*514b0*/  FMUL R19, R68, UR8 ;  /* 0x0000000844137c20 */ /* 0x008fe40008400000 */
[----:B------:R-:W3:Y:S04]  /*514c0*/  LDL.LU R68, [R1+0x654] ;  /* 0x0006540001447983 */ /* 0x000ee80000300800 */
[----:B------:R-:W3:Y:S01]  /*514d0*/  LDL.LU R78, [R1+0x658] ;  /* 0x00065800014e7983 */ /* 0x000ee20000300800 */
[----:B------:R-:W-:Y:S02]  /*514e0*/  ISETP.LT.OR P6, PT, R26, 0xb2, !P1 ;  /* 0x000000b21a00780c */ /* 0x000fe40004fc1670 */
[----:B------:R-:W-:Y:S01]  /*514f0*/  LOP3.LUT R0, R0, 0xfffffbff, RZ, 0xc0, !PT ;  /* 0xfffffbff00007812 */ /* 0x000fe200078ec0ff */
[----:B------:R-:W3:Y:S10]  /*51500*/  LDL.LU R80, [R1+0x65c] ;  /* 0x00065c0001507983 */ /* 0x000ef40000300800 */
[----:B------:R-:W0:Y:S01]  /*51510*/  @!P6 LDC.64 R20, c[0x0][0x5c0] ;  /* 0x00017000ff14eb82 */ /* 0x000e220000000a00 */
[----:B------:R-:W-:Y:S01]  /*51520*/  @P4 LOP3.LUT R0, R0, 0x400, RZ, 0xfc, !PT ;  /* 0x0000040000004812 */ /* 0x000fe200078efcff */
[----:B------:R-:W3:Y:S03]  /*51530*/  LDL.LU R79, [R1+0x660] ;  /* 0x00066000014f7983 */ /* 0x000ee60000300800 */
[----:B------:R-:W-:-:S04]  /*51540*/  LOP3.LUT R0, R0, 0xffdfffff, RZ, 0xc0, !PT ;  /* 0xffdfffff00007812 */ /* 0x000fc800078ec0ff */
        /* <DEDUP_REMOVED lines=9> */
[----:B------:R-:W-:Y:S02]  /*515e0*/  ISETP.LT.OR P0, PT, R26, 0xba, !P1 ;  /* 0x000000ba1a00780c */ /* 0x000fe40004f01670 */
[----:B------:R-:W-:-:S11]  /*515f0*/  LOP3.LUT P3, RZ, R14, 0x2, RZ, 0xc0, !PT ;  /* 0x000000020eff7812 */ /* 0x000fd6000786c0ff */
[----:B------:R-:W0:Y:S01]  /*51600*/  @!P0 LDC.64 R20, c[0x0][0x5c0] ;  /* 0x00017000ff148b82 */ /* 0x000e220000000a00 */
[----:B------:R-:W-:-:S05]  /*51610*/  F2FP.SATFINITE.E4M3.F32.PACK_AB_MERGE_C R19, RZ, R19, RZ ;  /* 0x00000013ff13723e */ /* 0x000fca00048070ff */
[----:B------:R4:W-:Y:S01]  /*51620*/  @!P3 STG.E.U8 desc[UR26][R46.64+0x58], R19 ;  /* 0x000058132e00b986 */ /* 0x0009e2000c10111a */
[----:B------:R-:W-:-:S04]  /*51630*/  LOP3.LUT R0, R0, 0xffbfffff, RZ, 0xc0, !PT ;  /* 0xffbfffff00007812 */ /* 0x000fc800078ec0ff */
[----:B------:R-:W-:Y:S02]  /*51640*/  @P6 LOP3.LUT R0, R0, 0x400000, RZ, 0xfc, !PT ;  /* 0x0040000000006812 */ /* 0x000fe400078efcff */
[----:B0-----:R-:W-:-:S04]  /*51650*/  @!P0 IADD3 R72, P2, P3, R16, R20, R3 ;  /* 0x0000001410488210 */ /* 0x001fc80007b5e003 */
[----:B------:R-:W-:Y:S02]  /*51660*/  @!P0 IADD3.X R73, R27, R21, R4, P2, P3 ;  /* 0x000000151b498210 */ /* 0x000fe400017e6404 */
[----:B------:R-:W-:-:S04]  /*51670*/  ISETP.GE.AND P2, PT, R15, 0x81, PT ;  /* 0x000000810f00780c */ /* 0x000fc80003f46270 */
[----:B------:R-:W-:Y:S02]  /*51680*/  ISETP.LT.OR P6, PT, R26, 0x1, !P2 ;  /* 0x000000011a00780c */ /* 0x000fe400057c1670 */
[----:B------:R-:W-:-:S11]  /*51690*/  LOP3.LUT P4, RZ, R14, 0x4, RZ, 0xc0, !PT ;  /* 0x000000040eff7812 */ /* 0x000fd6000788c0ff */
[----:B------:R-:W0:Y:S01]  /*516a0*/  @!P6 LDC.64 R20, c[0x0][0x5c0] ;  /* 0x00017000ff14eb82 */ /* 0x000e220000000a00 */
[----:B------:R-:W-:-:S04]  /*516b0*/  LOP3.LUT R17, R17, 0xfff7ffff, RZ, 0xc0, !PT ;  /* 0xfff7ffff11117812 */ /* 0x000fc800078ec0ff */
[----:B------:R-:W-:-:S04]  /*516c0*/  @P1 LOP3.LUT R17, R17, 0x80000, RZ, 0xfc, !PT ;  /* 0x0008000011111812 */ /* 0x000fc800078efcff */
[----:B------:R-:W-:Y:S01]  /*516d0*/  LOP3.LUT R17, R17, 0x7fffffff, RZ, 0xc0, !PT ;  /* 0x7fffffff11117812 */ /* 0x000fe200078ec0ff */
[----:B----4-:R-:W-:-:S05]  /*516e0*/  FMUL R19, R70, UR8 ;  /* 0x0000000846137c20 */ /* 0x010fca0008400000 */
[----:B------:R-:W-:Y:S02]  /*516f0*/  F2FP.SATFINITE.E4M3.F32.PACK_AB_MERGE_C R19, RZ, R19, RZ ;  /* 0x00000013ff13723e */ /* 0x000fe400048070ff */
[----:B------:R-:W-:-:S03]  /*51700*/  @P0 LOP3.LUT R17, R17, 0x80000000, RZ, 0xfc, !PT ;  /* 0x8000000011110812 */ /* 0x000fc600078efcff */
[----:B------:R2:W-:Y:S01]  /*51710*/  @!P4 STG.E.U8 desc[UR26][R36.64+0x59], R19 ;  /* 0x000059132400c986 */ /* 0x0005e2000c10111a */
[----:B0-----:R-:W-:Y:S02]  /*51720*/  @!P6 IADD3 R70, P3, P4, R16, R20, R7 ;  /* 0x000000141046e210 */ /* 0x001fe40007c7e007 */
[----:B------:R-:W-:Y:S02]  /*51730*/  ISETP.GE.AND P0, PT, R15, 0x1, PT ;  /* 0x000000010f00780c */ /* 0x000fe40003f06270 */
[----:B------:R-:W-:Y:S02]  /*51740*/  @!P6 IADD3.X R71, R27, R21, R6, P3, P4 ;  /* 0x000000151b47e210 */ /* 0x000fe40001fe8406 */
[----:B------:R-:W-:-:S13]  /*51750*/  ISETP.LT.OR P3, PT, R26, 0x61, !P0 ;  /* 0x000000611a00780c */ /* 0x000fda0004761670 */
[----:B------:R-:W0:Y:S02]  /*51760*/  @!P3 LDC.64 R20, c[0x0][0x5c0] ;  /* 0x00017000ff14bb82 */ /* 0x000e240000000a00 */
[----:B0-----:R-:W-:-:S05]  /*51770*/  @!P3 IADD3 R20, P4, R16, R20, RZ ;  /* 0x000000141014b210 */ /* 0x001fca0007f9e0ff */
[----:B------:R-:W-:Y:S02]  /*51780*/  @!P3 IMAD.X R21, R27, 0x1, R21, P4 ;  /* 0x000000011b15b824 */ /* 0x000fe400020e0615 */
[----:B--2---:R-:W-:-:S05]  /*51790*/  FMUL R19, R69, UR8 ;  /* 0x0000000845137c20 */ /* 0x004fca0008400000 */
[----:B------:R-:W-:-:S05]  /*517a0*/  F2FP.SATFINITE.E4M3.F32.PACK_AB_MERGE_C R19, RZ, R19, RZ ;  /* 0x00000013ff13723e */ /* 0x000fca00048070ff */
[----:B------:R0:W-:Y:S01]  /*517b0*/  @!P3 STG.E.U8 desc[UR26][R20.64+0x60], R19 ;  /* 0x000060131400b986 */ /* 0x0001e2000c10111a */
[----:B------:R-:W-:-:S13]  /*517c0*/  ISETP.LT.OR P3, PT, R26, 0x62, !P0 ;  /* 0x000000621a00780c */ /* 0x000fda0004761670 */
[----:B0-----:R-:W0:Y:S01]  /*517d0*/  @!P3 LDC.64 R20, c[0x0][0x5c0] ;  /* 0x00017000ff14bb82 */ /* 0x001e220000000a00 */
[----:B---3--:R-:W-:-:S05]  /*517e0*/  FMUL R19, R68, UR8 ;  /* 0x0000000844137c20 */ /* 0x008fca0008400000 */
[----:B------:R-:W-:Y:S02]  /*517f0*/  F2FP.SATFINITE.E4M3.F32.PACK_AB_MERGE_C R19, RZ, R19, RZ ;  /* 0x00000013ff13723e */ /* 0x000fe400048070ff */
[----:B0-----:R-:W-:-:S05]  /*51800*/  @!P3 IADD3 R20, P4, R16, R20, RZ ;  /* 0x000000141014b210 */ /* 0x001fca0007f9e0ff */
[----:B------:R-:W-:-:S05]  /*51810*/  @!P3 IMAD.X R21, R27, 0x1, R21, P4 ;  /* 0x000000011b15b824 */ /* 0x000fca00020e0615 */
[----:B------:R0:W-:Y:S02]  /*51820*/  @!P3 STG.E.U8 desc[UR26][R20.64+0x61], R19 ;  /* 0x000061131400b986 */ /* 0x0001e4000c10111a */
[----:B0-----:R-:W-:Y:S02]  /*51830*/  FMUL R19, R78, UR8 ;  /* 0x000000084e137c20 */ /* 0x001fe40008400000 */
[----:B------:R-:W2:Y:S04]  /*51840*/  LDL.LU R78, [R1+0x664] ;  /* 0x00066400014e7983 */ /* 0x000ea80000300800 */
[----:B------:R-:W3:Y:S01]  /*51850*/  LDL.LU R86, [R1+0x668] ;  /* 0x0006680001567983 */ /* 0x000ee20000300800 */
[----:B------:R-:W-:Y:S02]  /*51860*/  ISETP.LT.OR P3, PT, R26, 0x2, !P2 ;  /* 0x000000021a00780c */ /* 0x000fe40005761670 */
[C---:B------:R-:W-:Y:S01]  /*51870*/  LOP3.LUT P1, RZ, R0.reuse, 0x2, RZ, 0xc0, !PT ;  /* 0x0000000200ff7812 */ /* 0x040fe2000782c0ff */
[----:B------:R-:W4:Y:S10]  /*51880*/  LDL.LU R88, [R1+0x66c] ;  /* 0x00066c0001587983 */ /* 0x000f340000300800 */
[----:B------:R-:W0:Y:S01]  /*51890*/  @!P3 LDC.64 R20, c[0x0][0x5c0] ;  /* 0x00017000ff14bb82 */ /* 0x000e220000000a00 */
[----:B------:R-:W-:Y:S01]  /*518a0*/  LOP3.LUT R0, R0, 0xff7fffff, RZ, 0xc0, !PT ;  /* 0xff7fffff00007812 */ /* 0x000fe200078ec0ff */
[----:B------:R-:W4:Y:S01]  /*518b0*/  LDL.LU R87, [R1+0x670] ;  /* 0x0006700001577983 */ /* 0x000f220000300800 */
[----:B------:R-:W-:-:S02]  /*518c0*/  LOP3.LUT R14, R14, 0xfffffffe, RZ, 0xc0, !PT ;  /* 0xfffffffe0e0e7812 */ /* 0x000fc400078ec0ff */
[----:B------:R-:W-:Y:S02]  /*518d0*/  @P6 LOP3.LUT R0, R0, 0x800000, RZ, 0xfc, !PT ;  /* 0x0080000000006812 */ /* 0x000fe400078efcff */
[----:B------:R-:W-:Y:S02]  /*518e0*/  @P3 LOP3.LUT R14, R14, 0x1, RZ, 0xfc, !PT ;  /* 0x000000010e0e3812 */ /* 0x000fe400078efcff */
[----:B0-----:R-:W-:-:S04]  /*518f0*/  @!P3 IADD3 R24, P4, P6, R16, R20, R7 ;  /* 0x000000141018b210 */ /* 0x001fc80007e9e007 */
[----:B------:R-:W-:Y:S02]  /*51900*/  @!P3 IADD3.X R25, R27, R21, R6, P4, P6 ;  /* 0x000000151b19b210 */ /* 0x000fe400027ec406 */
[----:B------:R-:W-:Y:S02]  /*51910*/  ISETP.LT.OR P3, PT, R26, 0x9, !P2 ;  /* 0x000000091a00780c */ /* 0x000fe40005761670 */
[----:B------:R-:W-:-:S11]  /*51920*/  F2FP.SATFINITE.E4M3.F32.PACK_AB_MERGE_C R19, RZ, R19, RZ ;  /* 0x00000013ff13723e */ /* 0x000fd600048070ff */
[----:B------:R-:W0:Y:S01]  /*51930*/  @!P3 LDC.64 R20, c[0x0][0x5c0] ;  /* 0x00017000ff14bb82 */ /* 0x000e220000000a00 */
[----:B------:R1:W-:Y:S01]  /*51940*/  @!P1 STG.E.U8 desc[UR26][R52.64+0x60], R19 ;  /* 0x0000601334009986 */ /* 0x0003e2000c10111a */
[----:B------:R-:W-:Y:S02]  /*51950*/  ISETP.LT.OR P1, PT, R26, 0xa, !P2 ;  /* 0x0000000a1a00780c */ /* 0x000fe40005721670 */
[----:B------:R-:W-:Y:S02]  /*51960*/  LOP3.LUT R0, R0, 0xfeffffff, RZ, 0xc0, !PT ;  /* 0xfeffffff00007812 */ /* 0x000fe400078ec0ff */
[----:B0-----:R-:W-:-:S04]  /*51970*/  @!P3 IADD3 R68, P4, P6, R16, R20, R7 ;  /* 0x000000141044b210 */ /* 0x001fc80007e9e007 */
[----:B------:R-:W-:-:S05]  /*51980*/  @!P3 IADD3.X R69, R27, R21, R6, P4, P6 ;  /* 0x000000151b45b210 */ /* 0x000fca00027ec406 */
[----:B------:R-:W0:Y:S01]  /*51990*/  @!P1 LDC.64 R20, c[0x0][0x5c0] ;  /* 0x00017000ff149b82 */ /* 0x000e220000000a00 */
[----:B------:R-:W-:Y:S02]  /*519a0*/  @P3 LOP3.LUT R0, R0, 0x1000000, RZ, 0xfc, !PT ;  /* 0x0100000000003812 */ /* 0x000fe400078efcff */
[----:B------:R-:W-:Y:S01]  /*519b0*/  ISETP.LT.OR P3, PT, R26, 0x11, !P2 ;  /* 0x000000111a00780c */ /* 0x000fe20005761670 */
[----:B-1----:R-:W-:Y:S01]  /*519c0*/  FMUL R19, R80, UR8 ;  /* 0x0000000850137c20 */ /* 0x002fe20008400000 */
[----:B0-----:R-:W-:-:S04]  /*519d0*/  @!P1 IADD3 R46, P4, P6, R16, R20, R7 ;  /* 0x00000014102e9210 */ /* 0x001fc80007e9e007 */
[----:B------:R-:W-:-:S07]  /*519e0*/  @!P1 IADD3.X R47, R27, R21, R6, P4, P6 ;  /* 0x000000151b2f9210 */ /* 0x000fce00027ec406 */
[----:B------:R-:W0:Y:S01]  /*519f0*/  @!P3 LDC.64 R20, c[0x0][0x5c0] ;  /* 0x00017000ff14bb82 */ /* 0x000e220000000a00 */
[----:B------:R-:W-:-:S05]  /*51a00*/  F2FP.SATFINITE.E4M3.F32.PACK_AB_MERGE_C R19, RZ, R19, RZ ;  /* 0x00000013ff13723e */ /* 0x000fca00048070ff */
[----:B------:R1:W-:Y:S01]  /*51a10*/  @!P5 STG.E.U8 desc[UR26][R30.64+0x61], R19 ;  /* 0x000061131e00d986 */ /* 0x0003e2000c10111a */
        /* <DEDUP_REMOVED lines=9> */
[----:B------:R-:W-:-:S13]  /*51ab0*/  ISETP.LT.OR P4, PT, R26, 0x6a, !P0 ;  /* 0x0000006a1a00780c */ /* 0x000fda0004781670 */
[----:B0-----:R-:W0:Y:S02]  /*51ac0*/  @!P4 LDC.64 R20, c[0x0][0x5c0] ;  /* 0x00017000ff14cb82 */ /* 0x001e240000000a00 */
[----:B0-----:R-:W-:-:S05]  /*51ad0*/  @!P4 IADD3 R20, P5, R16, R20, RZ ;  /* 0x000000141014c210 */ /* 0x001fca0007fbe0ff */
[----:B------:R-:W-:Y:S02]  /*51ae0*/  @!P4 IMAD.X R21, R27, 0x1, R21, P5 ;  /* 0x000000011b15c824 */ /* 0x000fe400028e0615 */
[----:B--2---:R-:W-:-:S05]  /*51af0*/  FMUL R19, R78, UR8 ;  /* 0x000000084e137c20 */ /* 0x004fca0008400000 */
[----:B------:R-:W-:-:S05]  /*51b00*/  F2FP.SATFINITE.E4M3.F32.PACK_AB_MERGE_C R19, RZ, R19, RZ ;  /* 0x00000013ff13723e */ /* 0x000fca00048070ff */
[----:B------:R3:W-:Y:S02]  /*51b10*/  @!P4 STG.E.U8 desc[UR26][R20.64+0x69], R19 ;  /* 0x000069131400c986 */ /* 0x0007e4000c10111a */
[----:B---3--:R-:W-:Y:S02]  /*51b20*/  FMUL R19, R86, UR8 ;  /* 0x0000000856137c20 */ /* 0x008fe40008400000 */
[----:B------:R-:W2:Y:S04]  /*51b30*/  LDL.LU R86, [R1+0x674] ;  /* 0x0006740001567983 */ /* 0x000ea80000300800 */
[----:B------:R-:W3:Y:S01]  /*51b40*/  LDL.LU R90, [R1+0x678] ;  /* 0x00067800015a7983 */ /* 0x000ee20000300800 */
[----:B------:R-:W-:Y:S02]  /*51b50*/  ISETP.LT.OR P6, PT, R26, 0x12, !P2 ;  /* 0x000000121a00780c */ /* 0x000fe400057c1670 */
[----:B------:R-:W-:Y:S01]  /*51b60*/  LOP3.LUT R0, R0, 0xfffffffd, RZ, 0xc0, !PT ;  /* 0xfffffffd00007812 */ /* 0x000fe200078ec0ff */
[----:B------:R-:W3:Y:S10]  /*51b70*/  LDL.LU R92, [R1+0x67c] ;  /* 0x00067c00015c7983 */ /* 0x000ef40000300800 */
[----:B------:R-:W0:Y:S01]  /*51b80*/  @!P6 LDC.64 R20, c[0x0][0x5c0] ;  /* 0x00017000ff14eb82 */ /* 0x000e220000000a00 */
[----:B------:R-:W-:Y:S01]  /*51b90*/  @P1 LOP3.LUT R0, R0, 0x2, RZ, 0xfc, !PT ;  /* 0x0000000200001812 */ /* 0x000fe200078efcff */
[----:B------:R-:W3:Y:S03]  /*51ba0*/  LDL.LU R91, [R1+0x680] ;  /* 0x00068000015b7983 */ /* 0x000ee60000300800 */
[----:B------:R-:W-:-:S02]  /*51bb0*/  LOP3.LUT P1, RZ, R0, 0x800, RZ, 0xc0, !PT ;  /* 0x0000080000ff7812 */ /* 0x000fc4000782c0ff */
[----:B------:R-:W-:-:S04]  /*51bc0*/  LOP3.LUT R0, R0, 0xfbffffff, RZ, 0xc0, !PT ;  /* 0xfbffffff00007812 */ /* 0x000fc800078ec0ff */
[----:B------:R-:W-:-:S04]  /*51bd0*/  @P3 LOP3.LUT R0, R0, 0x4000000, RZ, 0xfc, !PT ;  /* 0x0400000000003812 */ /* 0x000fc800078efcff */
[C---:B------:R-:W-:Y:S02]  /*51be0*/  LOP3.LUT P3, RZ, R0.reuse, 0x10, RZ, 0xc0, !PT ;  /* 0x0000001000ff7812 */ /* 0x040fe4000786c0ff */
[----:B------:R-:W-:Y:S02]  /*51bf0*/  LOP3.LUT R0, R0, 0xfdffffff, RZ, 0xc0, !PT ;  /* 0xfdffffff00007812 */ /* 0x000fe400078ec0ff */
[----:B0-----:R-:W-:Y:S02]  /*51c00*/  @!P6 IADD3 R30, P4, P5, R16, R20, R7 ;  /* 0x00000014101ee210 */ /* 0x001fe40007d9e007 */
[----:B------:R-:W-:Y:S02]  /*51c10*/  @P6 LOP3.LUT R0, R0, 0x2000000, RZ, 0xfc, !PT ;  /* 0x0200000000006812 */ /* 0x000fe400078efcff */
[----:B------:R-:W-:Y:S02]  /*51c20*/  @!P6 IADD3.X R31, R27, R21, R6, P4, P5 ;  /* 0x000000151b1fe210 */ /* 0x000fe400027ea406 */
[----:B------:R-:W-:-:S02]  /*51c30*/  ISETP.LT.OR P6, PT, R26, 0x19, !P2 ;  /* 0x000000191a00780c */ /* 0x000fc400057c1670 */
[----:B------:R-:W-:-:S11]  /*51c40*/  F2FP.SATFINITE.E4M3.F32.PACK_AB_MERGE_C R19, RZ, R19, RZ ;  /* 0x00000013ff13723e */ /* 0x000fd600048070ff */
[----:B------:R-:W0:Y:S01]  /*51c50*/  @!P6 LDC.64 R20, c[0x0][0x5c0] ;  /* 0x00017000ff14eb82 */ /* 0x000e220000000a00 */
[----:B------:R4:W-:Y:S01]  /*51c60*/  @!P1 STG.E.U8 desc[UR26][R50.64+0x68], R19 ;  /* 0x0000681332009986 */ /* 0x0009e2000c10111a */
[----:B------:R-:W-:Y:S01]  /*51c70*/  ISETP.LT.OR P1, PT, R26, 0x1a, !P2 ;  /* 0x0000001a1a00780c */ /* 0x000fe20005721670 */
[----:B----4-:R-:W-:Y:S01]  /*51c80*/  FMUL R19, R88, UR8 ;  /* 0x0000000858137c20 */ /* 0x010fe20008400000 */
[----:B0-----:R-:W-:-:S04]  /*51c90*/  @!P6 IADD3 R78, P4, P5, R16, R20, R7 ;  /* 0x00000014104ee210 */ /* 0x001fc80007d9e007 */
[----:B------:R-:W-:-:S07]  /*51ca0*/  @!P6 IADD3.X R79, R27, R21, R6, P4, P5 ;  /* 0x000000151b4fe210 */ /* 0x000fce00027ea406 */
        /* <DEDUP_REMOVED lines=26> */
[----:B------:R-:W-:Y:S02]  /*51e50*/  LOP3.LUT R0, R0, 0xf7ffffff, RZ, 0xc0, !PT ;  /* 0xf7ffffff00007812 */ /* 0x000fe400078ec0ff */
[----:B------:R-:W-:Y:S01]  /*51e60*/  F2FP.SATFINITE.E4M3.F32.PACK_AB_MERGE_C R19, RZ, R19, RZ ;  /* 0x00000013ff13723e */ /* 0x000fe200048070ff */
[----:B------:R-:W4:Y:S01]  /*51e70*/  LDL.LU R96, [R1+0x68c] ;  /* 0x00068c0001607983 */ /* 0x000f220000300800 */
[----:B------:R-:W-:-:S02]  /*51e80*/  @P6 LOP3.LUT R0, R0, 0x8000000, RZ, 0xfc, !PT ;  /* 0x0800000000006812 */ /* 0x000fc400078efcff */
[----:B------:R-:W-:Y:S01]  /*51e90*/  ISETP.LT.OR P6, PT, R26, 0x22, !P2 ;  /* 0x000000221a00780c */ /* 0x000fe200057c1670 */
[----:B------:R-:W4:Y:S01]  /*51ea0*/  LDL.LU R95, [R1+0x690] ;  /* 0x00069000015f7983 */ /* 0x000f220000300800 */
[----:B------:R-:W-:-:S11]  /*51eb0*/  LOP3.LUT R0, R0, 0xfffff7ff, RZ, 0xc0, !PT ;  /* 0xfffff7ff00007812 */ /* 0x000fd600078ec0ff */
[----:B------:R-:W0:Y:S01]  /*51ec0*/  @!P6 LDC.64 R20, c[0x0][0x5c0] ;  /* 0x00017000ff14eb82 */ /* 0x000e220000000a00 */
[----:B------:R-:W-:-:S04]  /*51ed0*/  @P1 LOP3.LUT R0, R0, 0x800, RZ, 0xfc, !PT ;  /* 0x0000080000001812 */ /* 0x000fc800078efcff */
[C---:B------:R-:W-:Y:S02]  /*51ee0*/  LOP3.LUT P1, RZ, R0.reuse, 0x2000, RZ, 0xc0, !PT ;  /* 0x0000200000ff7812 */ /* 0x040fe4000782c0ff */
[----:B------:R-:W-:-:S04]  /*51ef0*/  LOP3.LUT R0, R0, 0xefffffff, RZ, 0xc0, !PT ;  /* 0xefffffff00007812 */ /* 0x000fc800078ec0ff */
[----:B------:R-:W-:-:S04]  /*51f00*/  @P3 LOP3.LUT R0, R0, 0x10000000, RZ, 0xfc, !PT ;  /* 0x1000000000003812 */ /* 0x000fc800078efcff */
[C---:B------:R-:W-:Y:S02]  /*51f10*/  LOP3.LUT P3, RZ, R0.reuse, 0x1000, RZ, 0xc0, !PT ;  /* 0x0000100000ff7812 */ /* 0x040fe4000786c0ff */
[----:B------:R-:W-:Y:S02]  /*51f20*/  LOP3.LUT R0, R0, 0xffffffef, RZ, 0xc0, !PT ;  /* 0xffffffef00007812 */ /* 0x000fe400078ec0ff */
[----:B0-----:R-:W-:Y:S02]  /*51f30*/  @!P6 IADD3 R36, P4, P5, R16, R20, R7 ;  /* 0x000000141024e210 */ /* 0x001fe40007d9e007 */
[----:B------:R-:W-:Y:S02]  /*51f40*/  @P6 LOP3.LUT R0, R0, 0x10, RZ, 0xfc, !PT ;  /* 0x0000001000006812 */ /* 0x000fe400078efcff */
[----:B------:R-:W-:Y:S02]  /*51f50*/  @!P6 IADD3.X R37, R27, R21, R6, P4, P5 ;  /* 0x000000151b25e210 */ /* 0x000fe400027ea406 */
[----:B------:R-:W-:-:S13]  /*51f60*/  ISETP.LT.OR P6, PT, R26, 0x29, !P2 ;  /* 0x000000291a00780c */ /* 0x000fda00057c1670 */
[----:B------:R-:W0:Y:S01]  /*51f70*/  @!P6 LDC.64 R20, c[0x0][0x5c0] ;  /* 0x00017000ff14eb82 */ /* 0x000e220000000a00 */
[----:B------:R1:W-:Y:S01]  /*51f80*/  @!P1 STG.E.U8 desc[UR26][R56.64+0x70], R19 ;  /* 0x0000701338009986 */ /* 0x0003e2000c10111a */
[----:B------:R-:W-:Y:S01]  /*51f90*/  ISETP.LT.OR P1, PT, R26, 0x2a, !P2 ;  /* 0x0000002a1a00780c */ /* 0x000fe20005721670 */
[----:B-1----:R-:W-:Y:S01]  /*51fa0*/  FMUL R19, R92, UR8 ;  /* 0x000000085c137c20 */ /* 0x002fe20008400000 */
        /* <DEDUP_REMOVED lines=28> */
[----:B------:R-:W-:-:S03]  /*52170*/  LOP3.LUT R0, R0, 0xdfffffff, RZ, 0xc0, !PT ;  /* 0xdfffffff00007812 */ /* 0x000fc600078ec0ff */
[----:B------:R-:W3:Y:S01]  /*52180*/  LDL.LU R100, [R1+0x69c] ;  /* 0x00069c0001647983 */ /* 0x000ee20000300800 */
[----:B------:R-:W-:Y:S02]  /*52190*/  @P6 LOP3.LUT R0, R0, 0x20000000, RZ, 0xfc, !PT ;  /* 0x2000000000006812 */ /* 0x000fe400078efcff */
[----:B------:R-:W-:Y:S01]  /*521a0*/  ISETP.LT.OR P6, PT, R26, 0x32, !P2 ;  /* 0x000000321a00780c */ /* 0x000fe200057c1670 */
[----:B------:R-:W3:Y:S01]  /*521b0*/  LDL.LU R99, [R1+0x6a0] ;  /* 0x0006a00001637983 */ /* 0x000ee20000300800 */
        /* <DEDUP_REMOVED lines=43> */
[----:B------:R-:W2:Y:S01]  /*52470*/  LDL.LU R98, [R1+0x6a4] ;  /* 0x0006a40001627983 */ /* 0x000ea20000300800 */
[----:B------:R-:W-:-:S03]  /*52480*/  LOP3.LUT R0, R0, 0x7fffffff, RZ, 0xc0, !PT ;  /* 0x7fffffff00007812 */ /* 0x000fc600078ec0ff */
[----:B------:R-:W3:Y:S01]  /*52490*/  LDL.LU R101, [R1+0x6a8] ;  /* 0x0006a80001657983 */ /* 0x000ee20000300800 */
[----:B------:R-:W-:-:S04]  /*524a0*/  @P6 LOP3.LUT R0, R0, 0x80000000, RZ, 0xfc, !PT ;  /* 0x8000000000006812 */ /* 0x000fc800078efcff */
[----:B------:R-:W-:-:S04]  /*524b0*/  LOP3.LUT R0, R0, 0xffffbfff, RZ, 0xc0, !PT ;  /* 0xffffbfff00007812 */ /* 0x000fc800078ec0ff */
[----:B------:R-:W-:Y:S02]  /*524c0*/  @P1 LOP3.LUT R0, R0, 0x4000, RZ, 0xfc, !PT ;  /* 0x0000400000001812 */ /* 0x000fe400078efcff */
[----:B------:R-:W-:Y:S02]  /*524d0*/  ISETP.LT.OR P6, PT, R26, 0x42, !P2 ;  /* 0x000000421a00780c */ /* 0x000fe400057c1670 */
[----:B------:R-:W-:Y:S02]  /*524e0*/  LOP3.LUT P1, RZ, R0, 0x8000, RZ, 0xc0, !PT ;  /* 0x0000800000ff7812 */ /* 0x000fe4000782c0ff */
[----:B------:R-:W-:-:S09]  /*524f0*/  F2FP.SATFINITE.E4M3.F32.PACK_AB_MERGE_C R19, RZ, R19, RZ ;  /* 0x00000013ff13723e */ /* 0x000fd200048070ff */
[----:B------:R-:W0:Y:S02]  /*52500*/  @!P6 LDC.64 R20, c[0x0][0x5c0] ;  /* 0x00017000ff14eb82 */ /* 0x000e240000000a00 */
[----:B------:R1:W-:Y:S02]  /*52510*/  @!P1 STG.E.U8 desc[UR26][R62.64+0x80], R19 ;  /* 0x000080133e009986 */ /* 0x0003e4000c10111a */
[----:B-1----:R-:W-:Y:S02]  /*52520*/  FMUL R19, R100, UR8 ;  /* 0x0000000864137c20 */ /* 0x002fe40008400000 */
[----:B------:R-:W4:Y:S01]  /*52530*/  LDL.LU R100, [R1+0x6ac] ;  /* 0x0006ac0001647983 */ /* 0x000f220000300800 */
[----:B------:R-:W-:Y:S02]  /*52540*/  LOP3.LUT R2, R2, 0xfffffffe, RZ, 0xc0, !PT ;  /* 0xfffffffe02027812 */ /* 0x000fe400078ec0ff */
[----:B0-----:R-:W-:Y:S01]  /*52550*/  @!P6 IADD3 R38, P4, P5, R16, R20, R7 ;  /* 0x000000141026e210 */ /* 0x001fe20007d9e007 */
[----:B------:R-:W4:Y:S01]  /*52560*/  LDL.LU R103, [R1+0x6b0] ;  /* 0x0006b00001677983 */ /* 0x000f220000300800 */
[----:B------:R-:W-:-:S02]  /*52570*/  @P3 LOP3.LUT R2, R2, 0x1, RZ, 0xfc, !PT ;  /* 0x0000000102023812 */ /* 0x000fc400078efcff */
[C---:B------:R-:W-:Y:S01]  /*52580*/  LOP3.LUT P3, RZ, R0.reuse, 0x1, RZ, 0xc0, !PT ;  /* 0x0000000100ff7812 */ /* 0x040fe2000786c0ff */
[----:B------:R-:W4:Y:S01]  /*52590*/  LDL.LU R102, [R1+0x6b4] ;  /* 0x0006b40001667983 */ /* 0x000f220000300800 */
[----:B------:R-:W-:Y:S02]  /*525a0*/  LOP3.LUT R0, R0, 0xffffffdf, RZ, 0xc0, !PT ;  /* 0xffffffdf00007812 */ /* 0x000fe400078ec0ff */
[----:B------:R-:W-:Y:S01]  /*525b0*/  @!P6 IADD3.X R39, R27, R21, R6, P4, P5 ;  /* 0x000000151b27e210 */ /* 0x000fe200027ea406 */
[----:B------:R-:W4:Y:S01]  /*525c0*/  LDL.LU R105, [R1+0x6b8] ;  /* 0x0006b80001697983 */ /* 0x000f220000300800 */
[----:B------:R-:W-:Y:S02]  /*525d0*/  @P6 LOP3.LUT R0, R0, 0x20, RZ, 0xfc, !PT ;  /* 0x0000002000006812 */ /* 0x000fe400078efcff */
[C---:B------:R-:W-:Y:S01]  /*525e0*/  ISETP.LT.OR P6, PT, R26.reuse, 0x49, !P2 ;  /* 0x000000491a00780c */ /* 0x040fe200057c1670 */
[----:B------:R-:W4:Y:S01]  /*525f0*/  LDL.LU R104, [R1+0x6bc] ;  /* 0x0006bc0001687983 */ /* 0x000f220000300800 */
[----:B------:R-:W-:-:S02]  /*52600*/  ISETP.LT.OR P1, PT, R26, 0x4a, !P2 ;  /* 0x0000004a1a00780c */ /* 0x000fc40005721670 */
[----:B------:R-:W-:Y:S01]  /*52610*/  F2FP.SATFINITE.E4M3.F32.PACK_AB_MERGE_C R19, RZ, R19, RZ ;  /* 0x00000013ff13723e */ /* 0x000fe200048070ff */
[----:B------:R-:W4:Y:S08]  /*52620*/  LDL.LU R107, [R1+0x6c0] ;  /* 0x0006c000016b7983 */ /* 0x000f300000300800 */
[----:B------:R-:W0:Y:S01]  /*52630*/  @!P6 LDC.64 R20, c[0x0][0x5c0] ;  /* 0x00017000ff14eb82 */ /* 0x000e220000000a00 */
[----:B------:R1:W-:Y:S01]  /*52640*/  @!P3 STG.E.U8 desc[UR26][R34.64+0x81], R19 ;  /* 0x000081132200b986 */ /* 0x0003e2000c10111a */
[----:B------:R-:W-:-:S02]  /*52650*/  ISETP.LT.OR P3, PT, R26, 0x51, !P2 ;  /* 0x000000511a00780c */ /* 0x000fc40005761670 */
[----:B------:R-:W-:Y:S01]  /*52660*/  LOP3.LUT R2, R2, 0xfffffffd, RZ, 0xc0, !PT ;  /* 0xfffffffd02027812 */ /* 0x000fe200078ec0ff */
[----:B------:R-:W4:Y:S01]  /*52670*/  LDL.LU R106, [R1+0x6c4] ;  /* 0x0006c400016a7983 */ /* 0x000f220000300800 */
[----:B0-----:R-:W-:Y:S01]  /*52680*/  @!P6 IADD3 R94, P4, P5, R16, R20, R7 ;  /* 0x00000014105ee210 */ /* 0x001fe20007d9e007 */
[----:B-1----:R-:W-:Y:S01]  /*52690*/  FMUL R19, R99, UR8 ;  /* 0x0000000863137c20 */ /* 0x002fe20008400000 */
[----:B------:R-:W-:Y:S01]  /*526a0*/  @P6 LOP3.LUT R2, R2, 0x2, RZ, 0xfc, !PT ;  /* 0x0000000202026812 */ /* 0x000fe200078efcff */
[----:B------:R-:W4:Y:S01]  /*526b0*/  LDL.LU R109, [R1+0x6c8] ;  /* 0x0006c800016d7983 */ /* 0x000f220000300800 */
[----:B------:R-:W-:Y:S02]  /*526c0*/  @!P6 IADD3.X R95, R27, R21, R6, P4, P5 ;  /* 0x000000151b5fe210 */ /* 0x000fe400027ea406 */
[----:B------:R-:W0:Y:S01]  /*526d0*/  @!P1 LDC.64 R20, c[0x0][0x5c0] ;  /* 0x00017000ff149b82 */ /* 0x000e220000000a00 */
[----:B------:R-:W-:Y:S01]  /*526e0*/  F2FP.SATFINITE.E4M3.F32.PACK_AB_MERGE_C R19, RZ, R19, RZ ;  /* 0x00000013ff13723e */ /* 0x000fe200048070ff */
[----:B------:R-:W4:Y:S01]  /*526f0*/  LDL.LU R108, [R1+0x6cc] ;  /* 0x0006cc00016c7983 */ /* 0x000f220000300800 */
[----:B------:R-:W-:-:S02]  /*52700*/  ISETP.LT.OR P6, PT, R26, 0x52, !P2 ;  /* 0x000000521a00780c */ /* 0x000fc400057c1670 */
[----:B------:R-:W-:Y:S01]  /*52710*/  LOP3.LUT R2, R2, 0xfffffff7, RZ, 0xc0, !PT ;  /* 0xfffffff702027812 */ /* 0x000fe200078ec0ff */
[----:B------:R-:W4:Y:S01]  /*52720*/  LDL.LU R111, [R1+0x6d0] ;  /* 0x0006d000016f7983 */ /* 0x000f220000300800 */
[----:B0-----:R-:W-:-:S03]  /*52730*/  @!P1 IADD3 R56, P4, P5, R16, R20, R7 ;  /* 0x0000001410389210 */ /* 0x001fc60007d9e007 */
[----:B------:R-:W4:Y:S01]  /*52740*/  LDL.LU R110, [R1+0x6d4] ;  /* 0x0006d400016e7983 */ /* 0x000f220000300800 */
[----:B------:R-:W-:-:S03]  /*52750*/  @!P1 IADD3.X R57, R27, R21, R6, P4, P5 ;  /* 0x000000151b399210 */ /* 0x000fc600027ea406 */
[----:B------:R-:W4:Y:S01]  /*52760*/  LDL.LU R113, [R1+0x6d8] ;  /* 0x0006d80001717983 */ /* 0x000f220000300800 */
[----:B------:R-:W0:Y:S01]  /*52770*/  @!P3 LDC.64 R20, c[0x0][0x5c0] ;  /* 0x00017000ff14bb82 */ /* 0x000e220000000a00 */
[----:B------:R-:W-:Y:S02]  /*52780*/  @P3 LOP3.LUT R2, R2, 0x8, RZ, 0xfc, !PT ;  /* 0x0000000802023812 */ /* 0x000fe400078efcff */
[----:B------:R-:W-:Y:S01]  /*52790*/  LOP3.LUT R0, R0, 0xffff7fff, RZ, 0xc0, !PT ;  /* 0xffff7fff00007812 */ /* 0x000fe200078ec0ff */
[----:B------:R-:W4:Y:S01]  /*527a0*/  LDL.LU R112, [R1+0x6dc] ;  /* 0x0006dc0001707983 */ /* 0x000f220000300800 */
[----:B0-----:R-:W-:-:S03]  /*527b0*/  @!P3 IADD3 R62, P4, P5, R16, R20, R7 ;  /* 0x00000014103eb210 */ /* 0x001fc60007d9e007 */
[----:B------:R-:W4:Y:S01]  /*527c0*/  LDL.LU R115, [R1+0x6e0] ;  /* 0x0006e00001737983 */ /* 0x000f220000300800 */
[----:B------:R-:W-:-:S03]  /*527d0*/  @!P3 IADD3.X R63, R27, R21, R6, P4, P5 ;  /* 0x000000151b3fb210 */ /* 0x000fc600027ea406 */
[----:B------:R-:W4:Y:S01]  /*527e0*/  LDL.LU R114, [R1+0x6e4] ;  /* 0x0006e40001727983 */ /* 0x000f220000300800 */
[----:B------:R-:W-:Y:S02]  /*527f0*/  ISETP.LT.OR P4, PT, R26, 0x89, !P0 ;  /* 0x000000891a00780c */ /* 0x000fe40004781670 */
[----:B------:R-:W-:Y:S01]  /*52800*/  LOP3.LUT R2, R2, 0xfffffffb, RZ, 0xc0, !PT ;  /* 0xfffffffb02027812 */ /* 0x000fe200078ec0ff */
[----:B------:R-:W4:Y:S10]  /*52810*/  LDL.LU R117, [R1+0x6e8] ;  /* 0x0006e80001757983 */ /* 0x000f340000300800 */
[----:B------:R-:W0:Y:S01]  /*52820*/  @!P4 LDC.64 R20, c[0x0][0x5c0] ;  /* 0x00017000ff14cb82 */ /* 0x000e220000000a00 */
[----:B------:R-:W-:Y:S01]  /*52830*/  @P6 LOP3.LUT R2, R2, 0x4, RZ, 0xfc, !PT ;  /* 0x0000000402026812 */ /* 0x000fe200078efcff */
[----:B------:R-:W4:Y:S01]  /*52840*/  LDL.LU R116, [R1+0x6ec] ;  /* 0x0006ec0001747983 */ /* 0x000f220000300800 */
[----:B0-----:R-:W-:-:S03]  /*52850*/  @!P4 IADD3 R20, P5, R16, R20, RZ ;  /* 0x000000141014c210 */ /* 0x001fc60007fbe0ff */
[----:B------:R-:W4:Y:S02]  /*52860*/  LDL.LU R119, [R1+0x6f0] ;  /* 0x0006f00001777983 */ /* 0x000f240000300800 */
[----:B------:R-:W-:Y:S01]  /*52870*/  @!P4 IMAD.X R21, R27, 0x1, R21, P5 ;  /* 0x000000011b15c824 */ /* 0x000fe200028e0615 */
[----:B------:R-:W-:Y:S01]  /*52880*/  @P1 LOP3.LUT R0, R0, 0x8000, RZ, 0xfc, !PT ;  /* 0x0000800000001812 */ /* 0x000fe200078efcff */
[----:B------:R-:W4:Y:S04]  /*52890*/  LDL.LU R118, [R1+0x6f4] ;  /* 0x0006f40001767983 */ /* 0x000f280000300800 */
[----:B------:R0:W-:Y:S01]  /*528a0*/  @!P4 STG.E.U8 desc[UR26][R20.64+0x88], R19 ;  /* 0x000088131400c986 */ /* 0x0001e2000c10111a */
[----:B------:R-:W-:Y:S02]  /*528b0*/  ISETP.LT.OR P4, PT, R26, 0x8a, !P0 ;  /* 0x0000008a1a00780c */ /* 0x000fe40004781670 */
[C---:B------:R-:W-:Y:S01]  /*528c0*/  LOP3.LUT P1, RZ, R0.reuse, 0x10000, RZ, 0xc0, !PT ;  /* 0x0001000000ff7812 */ /* 0x040fe2000782c0ff */
[----:B------:R-:W4:Y:S01]  /*528d0*/  LDL.LU R121, [R1+0x6f8] ;  /* 0x0006f80001797983 */ /* 0x000f220000300800 */
[----:B------:R-:W-:-:S09]  /*528e0*/  LOP3.LUT P3, RZ, R0, 0x80, RZ, 0xc0, !PT ;  /* 0x0000008000ff7812 */ /* 0x000fd2000786c0ff */
[----:B0-----:R-:W0:Y:S01]  /*528f0*/  @!P4 LDC.64 R20, c[0x0][0x5c0] ;  /* 0x00017000ff14cb82 */ /* 0x001e220000000a00 */
[----:B------:R-:W-:Y:S01]  /*52900*/  LOP3.LUT R2, R2, 0xffffffef, RZ, 0xc0, !PT ;  /* 0xffffffef02027812 */ /* 0x000fe200078ec0ff */
[----:B------:R-:W4:Y:S01]  /*52910*/  LDL.LU R120, [R1+0x6fc] ;  /* 0x0006fc0001787983 */ /* 0x000f220000300800 */
[----:B--2---:R-:W-:Y:S01]  /*52920*/  FMUL R19, R98, UR8 ;  /* 0x0000000862137c20 */ /* 0x004fe20008400000 */
[----:B0-----:R-:W-:Y:S02]  /*52930*/  @!P4 IADD3 R20, P5, R16, R20, RZ ;  /* 0x000000141014c210 */ /* 0x001fe40007fbe0ff */
[----:B------:R-:W2:Y:S02]  /*52940*/  LDL.LU R123, [R1+0x700] ;  /* 0x00070000017b7983 */ /* 0x000ea40000300800 */
[----:B------:R-:W-:Y:S01]  /*52950*/  F2FP.SATFINITE.E4M3.F32.PACK_AB_MERGE_C R19, RZ, R19, RZ ;  /* 0x00000013ff13723e */ /* 0x000fe200048070ff */
[----:B------:R-:W-:-:S05]  /*52960*/  @!P4 IMAD.X R21, R27, 0x1, R21, P5 ;  /* 0x000000011b15c824 */ /* 0x000fca00028e0615 */
[----:B------:R0:W-:Y:S02]  /*52970*/  @!P4 STG.E.U8 desc[UR26][R20.64+0x89], R19 ;  /* 0x000089131400c986 */ /* 0x0001e4000c10111a */
[----:B0-----:R-:W0:Y:S01]  /*52980*/  @!P6 LDC.64 R20, c[0x0][0x5c0] ;  /* 0x00017000ff14eb82 */ /* 0x001e220000000a00 */
[----:B---3--:R-:W-:Y:S01]  /*52990*/  FMUL R19, R101, UR8 ;  /* 0x0000000865137c20 */ /* 0x008fe20008400000 */
[----:B0-----:R-:W-:-:S04]  /*529a0*/  @!P6 IADD3 R34, P4, P5, R16, R20, R7 ;  /* 0x000000141022e210 */ /* 0x001fc80007d9e007 */
[----:B------:R-:W-:Y:S02]  /*529b0*/  @!P6 IADD3.X R35, R27, R21, R6, P4, P5 ;  /* 0x000000151b23e210 */ /* 0x000fe400027ea406 */
[----:B------:R-:W-:Y:S02]  /*529c0*/  ISETP.LT.OR P6, PT, R26, 0x59, !P2 ;  /* 0x000000591a00780c */ /* 0x000fe400057c1670 */
        /* <DEDUP_REMOVED lines=24> */
[----:B0-----:R-:W0:Y:S01]  /*52b50*/  @!P4 LDC.64 R20, c[0x0][0x5c0] ;  /* 0x00017000ff14cb82 */ /* 0x001e220000000a00 */
[----:B------:R-:W-:Y:S02]  /*52b60*/  @P6 LOP3.LUT R2, R2, 0x10, RZ, 0xfc, !PT ;  /* 0x0000001002026812 */ /* 0x000fe400078efcff */
[----:B------:R-:W-:Y:S01]  /*52b70*/  ISETP.LT.OR P6, PT, R26, 0x62, !P2 ;  /* 0x000000621a00780c */ /* 0x000fe200057c1670 */
[----:B------:R-:W-:-:S05]  /*52b80*/  FMUL R19, R102, UR8 ;  /* 0x0000000866137c20 */ /* 0x000fca0008400000 */
[----:B------:R-:W-:Y:S02]  /*52b90*/  F2FP.SATFINITE.E4M3.F32.PACK_AB_MERGE_C R19, RZ, R19, RZ ;  /* 0x00000013ff13723e */ /* 0x000fe400048070ff */
[----:B0-----:R-:W-:-:S05]  /*52ba0*/  @!P4 IADD3 R20, P5, R16, R20, RZ ;  /* 0x000000141014c210 */ /* 0x001fca0007fbe0ff */
[----:B------:R-:W-:-:S05]  /*52bb0*/  @!P4 IMAD.X R21, R27, 0x1, R21, P5 ;  /* 0x000000011b15c824 */ /* 0x000fca00028e0615 */
[----:B------:R0:W-:Y:S02]  /*52bc0*/  @!P4 STG.E.U8 desc[UR26][R20.64+0x91], R19 ;  /* 0x000091131400c986 */ /* 0x0001e4000c10111a */
[----:B0-----:R-:W0:Y:S01]  /*52bd0*/  @!P6 LDC.64 R20, c[0x0][0x5c0] ;  /* 0x00017000ff14eb82 */ /* 0x001e220000000a00 */
[----:B------:R-:W-:Y:S02]  /*52be0*/  LOP3.LUT R0, R0, 0xfffeffff, RZ, 0xc0, !PT ;  /* 0xfffeffff00007812 */ /* 0x000fe400078ec0ff */
[----:B------:R-:W-:Y:S02]  /*52bf0*/  LOP3.LUT R2, R2, 0xffffffdf, RZ, 0xc0, !PT ;  /* 0xffffffdf02027812 */ /* 0x000fe400078ec0ff */
[----:B------:R-:W-:Y:S02]  /*52c00*/  @P1 LOP3.LUT R0, R0, 0x10000, RZ, 0xfc, !PT ;  /* 0x0001000000001812 */ /* 0x000fe400078efcff */
[----:B------:R-:W-:Y:S02]  /*52c10*/  @P3 LOP3.LUT R2, R2, 0x20, RZ, 0xfc, !PT ;  /* 0x0000002002023812 */ /* 0x000fe400078efcff */
[----:B------:R-:W-:-:S02]  /*52c20*/  LOP3.LUT P1, RZ, R0, 0x20000, RZ, 0xc0, !PT ;  /* 0x0002000000ff7812 */ /* 0x000fc4000782c0ff */
[C---:B------:R-:W-:Y:S02]  /*52c30*/  LOP3.LUT P3, RZ, R0.reuse, 0x40, RZ, 0xc0, !PT ;  /* 0x0000004000ff7812 */ /* 0x040fe4000786c0ff */
[----:B------:R-:W-:-:S04]  /*52c40*/  LOP3.LUT R0, R0, 0xffffff7f, RZ, 0xc0, !PT ;  /* 0xffffff7f00007812 */ /* 0x000fc800078ec0ff */
[----:B------:R-:W-:Y:S02]  /*52c50*/  @P6 LOP3.LUT R0, R0, 0x80, RZ, 0xfc, !PT ;  /* 0x0000008000006812 */ /* 0x000fe400078efcff */
[----:B0-----:R-:W-:-:S04]  /*52c60*/  @!P6 IADD3 R44, P4, P5, R16, R20, R7 ;  /* 0x00000014102ce210 */ /* 0x001fc80007d9e007 */
[----:B------:R-:W-:Y:S02]  /*52c70*/  @!P6 IADD3.X R45, R27, R21, R6, P4, P5 ;  /* 0x000000151b2de210 */ /* 0x000fe400027ea406 */
[----:B------:R-:W-:Y:S01]  /*52c80*/  ISETP.LT.OR P6, PT, R26, 0x69, !P2 ;  /* 0x000000691a00780c */ /* 0x000fe200057c1670 */
[----:B------:R-:W-:-:S12]  /*52c90*/  FMUL R19, R105, UR8 ;  /* 0x0000000869137c20 */ /* 0x000fd80008400000 */
[----:B------:R-:W0:Y:S01]  /*52ca0*/  @!P6 LDC.64 R20, c[0x0][0x5c0] ;  /* 0x00017000ff14eb82 */ /* 0x000e220000000a00 */
[----:B------:R-:W-:-:S05]  /*52cb0*/  F2FP.SATFINITE.E4M3.F32.PACK_AB_MERGE_C R19, RZ, R19, RZ ;  /* 0x00000013ff13723e */ /* 0x000fca00048070ff */
[----:B------:R1:W-:Y:S01]  /*52cc0*/  @!P1 STG.E.U8 desc[UR26][R66.64+0x90], R19 ;  /* 0x0000901342009986 */ /* 0x0003e2000c10111a */
[----:B------:R-:W-:Y:S02]  /*52cd0*/  ISETP.LT.OR P1, PT, R26, 0x6a, !P2 ;  /* 0x0000006a1a00780c */ /* 0x000fe40005721670 */
[----:B0-----:R-:W-:-:S04]  /*52ce0*/  @!P6 IADD3 R102, P4, P5, R16, R20, R7 ;  /* 0x000000141066e210 */ /* 0x001fc80007d9e007 */
[----:B------:R-:W-:-:S07]  /*52cf0*/  @!P6 IADD3.X R103, R27, R21, R6, P4, P5 ;  /* 0x000000151b67e210 */ /* 0x000fce00027ea406 */
[----:B------:R-:W0:Y:S01]  /*52d00*/  @!P1 LDC.64 R20, c[0x0][0x5c0] ;  /* 0x00017000ff149b82 */ /* 0x000e220000000a00 */
[----:B-1----:R-:W-:-:S05]  /*52d10*/  FMUL R19, R104, UR8 ;  /* 0x0000000868137c20 */ /* 0x002fca0008400000 */
        /* <DEDUP_REMOVED lines=17> */
[----:B------:R-:W-:Y:S01]  /*52e30*/  LOP3.LUT R2, R2, 0xffffffbf, RZ, 0xc0, !PT ;  /* 0xffffffbf02027812 */ /* 0x000fe200078ec0ff */
[----:B------:R-:W-:-:S03]  /*52e40*/  FMUL R19, R106, UR8 ;  /* 0x000000086a137c20 */ /* 0x000fc60008400000 */
[----:B------:R-:W-:Y:S02]  /*52e50*/  @P6 LOP3.LUT R2, R2, 0x40, RZ, 0xfc, !PT ;  /* 0x0000004002026812 */ /* 0x000fe400078efcff */
[----:B------:R-:W-:Y:S02]  /*52e60*/  ISETP.LT.OR P6, PT, R26, 0x72, !P2 ;  /* 0x000000721a00780c */ /* 0x000fe400057c1670 */
        /* <DEDUP_REMOVED lines=122> */
[----:B------:R-:W0:Y:S01]  /*53610*/  @!P3 LDC.64 R20, c[0x0][0x5c0] ;  /* 0x00017000ff14bb82 */ /* 0x000e220000000a00 */
[----:B------:R-:W-:Y:S04]  /*53620*/  STL [R1+0xeb0], R14 ;  /* 0x000eb00e01007387 */ /* 0x000fe80000100800 */
[----:B------:R-:W3:Y:S01]  /*53630*/  LDL.LU R122, [R1+0x704] ;  /* 0x00070400017a7983 */ /* 0x000ee20000300800 */
[----:B-1----:R-:W-:Y:S01]  /*53640*/  FMUL R19, R119, UR8 ;  /* 0x0000000877137c20 */ /* 0x002fe20008400000 */
[----:B------:R-:W-:Y:S02]  /*53650*/  LOP3.LUT R2, R2, 0xffffefff, RZ, 0xc0, !PT ;  /* 0xffffefff02027812 */ /* 0x000fe400078ec0ff */
[----:B------:R-:W4:Y:S01]  /*53660*/  LDL.LU R125, [R1+0x708] ;  /* 0x00070800017d7983 */ /* 0x000f220000300800 */
[----:B0-----:R-:W-:-:S03]  /*53670*/  @!P3 IADD3 R116, P4, P5, R16, R20, R7 ;  /* 0x000000141074b210 */ /* 0x001fc60007d9e007 */
[----:B------:R-:W4:Y:S01]  /*53680*/  LDL.LU R124, [R1+0x70c] ;  /* 0x00070c00017c7983 */ /* 0x000f220000300800 */
[----:B------:R-:W-:-:S03]  /*53690*/  @!P3 IADD3.X R117, R27, R21, R6, P4, P5 ;  /* 0x000000151b75b210 */ /* 0x000fc600027ea406 */
[----:B------:R-:W4:Y:S01]  /*536a0*/  LDL.LU R126, [R1+0x710] ;  /* 0x00071000017e7983 */ /* 0x000f220000300800 */
[----:B------:R-:W-:Y:S02]  /*536b0*/  ISETP.LT.OR P4, PT, R26, 0xb1, !P0 ;  /* 0x000000b11a00780c */ /* 0x000fe40004781670 */
[----:B------:R-:W-:Y:S01]  /*536c0*/  F2FP.SATFINITE.E4M3.F32.PACK_AB_MERGE_C R19, RZ, R19, RZ ;  /* 0x00000013ff13723e */ /* 0x000fe200048070ff */
[----:B------:R-:W4:Y:S01]  /*536d0*/  LDL.LU R130, [R1+0x714] ;  /* 0x0007140001827983 */ /* 0x000f220000300800 */
[----:B------:R-:W-:Y:S02]  /*536e0*/  @P6 LOP3.LUT R2, R2, 0x1000, RZ, 0xfc, !PT ;  /* 0x0000100002026812 */ /* 0x000fe400078efcff */
[----:B------:R-:W-:Y:S01]  /*536f0*/  LOP3.LUT R0, R0, 0xffefffff, RZ, 0xc0, !PT ;  /* 0xffefffff00007812 */ /* 0x000fe200078ec0ff */
[----:B------:R-:W4:Y:S06]  /*53700*/  LDL.LU R127, [R1+0x718] ;  /* 0x00071800017f7983 */ /* 0x000f2c0000300800 */
[----:B------:R-:W0:Y:S02]  /*53710*/  @!P4 LDC.64 R20, c[0x0][0x5c0] ;  /* 0x00017000ff14cb82 */ /* 0x000e240000000a00 */
        /* <DEDUP_REMOVED lines=14> */
[----:B------:R-:W-:-:S04]  /*53800*/  @P1 LOP3.LUT R0, R0, 0x100000, RZ, 0xfc, !PT ;  /* 0x0010000000001812 */ /* 0x000fc800078efcff */
[C---:B------:R-:W-:Y:S02]  /*53810*/  LOP3.LUT P1, RZ, R0.reuse, 0x200000, RZ, 0xc0, !PT ;  /* 0x0020000000ff7812 */ /* 0x040fe4000782c0ff */
        /* <DEDUP_REMOVED lines=25> */
[----:B--2---:R-:W-:-:S05]  /*539b0*/  FMUL R19, R123, UR8 ;  /* 0x000000087b137c20 */ /* 0x004fca0008400000 */
[----:B------:R-:W-:Y:S02]  /*539c0*/  F2FP.SATFINITE.E4M3.F32.PACK_AB_MERGE_C R19, RZ, R19, RZ ;  /* 0x00000013ff13723e */ /* 0x000fe400048070ff */
[----:B0-----:R-:W-:-:S05]  /*539d0*/  @!P4 IADD3 R20, P5, R16, R20, RZ ;  /* 0x000000141014c210 */ /* 0x001fca0007fbe0ff */
[----:B------:R-:W-:-:S05]  /*539e0*/  @!P4 IMAD.X R21, R27, 0x1, R21, P5 ;  /* 0x000000011b15c824 */ /* 0x000fca00028e0615 */
[----:B------:R0:W-:Y:S01]  /*539f0*/  @!P4 STG.E.U8 desc[UR26][R20.64+0xb8], R19 ;  /* 0x0000b8131400c986 */ /* 0x0001e2000c10111a */
[----:B------:R-:W-:-:S13]  /*53a00*/  ISETP.LT.OR P4, PT, R26, 0xba, !P0 ;  /* 0x000000ba1a00780c */ /* 0x000fda0004781670 */
[----:B0-----:R-:W0:Y:S01]  /*53a10*/  @!P4 LDC.64 R20, c[0x0][0x5c0] ;  /* 0x00017000ff14cb82 */ /* 0x001e220000000a00 */
[----:B------:R-:W-:Y:S01]  /*53a20*/  ISETP.LT.OR P0, PT, R26, 0xb2, !P2 ;  /* 0x000000b21a00780c */ /* 0x000fe20005701670 */
[----:B---3--:R-:W-:-:S05]  /*53a30*/  FMUL R19, R122, UR8 ;  /* 0x000000087a137c20 */ /* 0x008fca0008400000 */
[----:B------:R-:W-:Y:S02]  /*53a40*/  F2FP.SATFINITE.E4M3.F32.PACK_AB_MERGE_C R19, RZ, R19, RZ ;  /* 0x00000013ff13723e */ /* 0x000fe400048070ff */
[----:B0-----:R-:W-:-:S05]  /*53a50*/  @!P4 IADD3 R20, P5, R16, R20, RZ ;  /* 0x000000141014c210 */ /* 0x001fca0007fbe0ff */
[----:B------:R-:W-:-:S05]  /*53a60*/  @!P4 IMAD.X R21, R27, 0x1, R21, P5 ;  /* 0x000000011b15c824 */ /* 0x000fca00028e0615 */
[----:B------:R0:W-:Y:S02]  /*53a70*/  @!P4 STG.E.U8 desc[UR26][R20.64+0xb9], R19 ;  /* 0x0000b9131400c986 */ /* 0x0001e4000c10111a */
[----:B0-----:R-:W0:Y:S01]  /*53a80*/  @!P0 LDC.64 R20, c[0x0][0x5c0] ;  /* 0x00017000ff148b82 */ /* 0x001e220000000a00 */
[----:B------:R-:W-:-:S04]  /*53a90*/  LOP3.LUT R0, R0, 0xffdfffff, RZ, 0xc0, !PT ;  /* 0xffdfffff00007812 */ /* 0x000fc800078ec0ff */
[----:B------:R-:W-:-:S04]  /*53aa0*/  @P1 LOP3.LUT R0, R0, 0x200000, RZ, 0xfc, !PT ;  /* 0x0020000000001812 */ /* 0x000fc800078efcff */
[C---:B------:R-:W-:Y:S02]  /*53ab0*/  LOP3.LUT P1, RZ, R0.reuse, 0x400000, RZ, 0xc0, !PT ;  /* 0x0040000000ff7812 */ /* 0x040fe4000782c0ff */
[----:B------:R-:W-:-:S04]  /*53ac0*/  LOP3.LUT R0, R0, 0xfffffdff, RZ, 0xc0, !PT ;  /* 0xfffffdff00007812 */ /* 0x000fc800078ec0ff */
[----:B------:R-:W-:Y:S02]  /*53ad0*/  @P0 LOP3.LUT R0, R0, 0x200, RZ, 0xfc, !PT ;  /* 0x0000020000000812 */ /* 0x000fe400078efcff */
[----:B0-----:R-:W-:-:S04]  /*53ae0*/  @!P0 IADD3 R42, P4, P5, R16, R20, R7 ;  /* 0x00000014102a8210 */ /* 0x001fc80007d9e007 */
[----:B------:R-:W-:Y:S02]  /*53af0*/  @!P0 IADD3.X R43, R27, R21, R6, P4, P5 ;  /* 0x000000151b2b8210 */ /* 0x000fe400027ea406 */
[----:B------:R-:W-:Y:S02]  /*53b00*/  ISETP.LT.OR P0, PT, R26, 0xb9, !P2 ;  /* 0x000000b91a00780c */ /* 0x000fe40005701670 */
[----:B------:R-:W-:-:S11]  /*53b10*/  LOP3.LUT R2, R2, 0xffffbfff, RZ, 0xc0, !PT ;  /* 0xffffbfff02027812 */ /* 0x000fd600078ec0ff */
[----:B------:R-:W0:Y:S01]  /*53b20*/  @!P0 LDC.64 R20, c[0x0][0x5c0] ;  /* 0x00017000ff148b82 */ /* 0x000e220000000a00 */
[----:B------:R-:W-:-:S04]  /*53b30*/  @P3 LOP3.LUT R2, R2, 0x4000, RZ, 0xfc, !PT ;  /* 0x0000400002023812 */ /* 0x000fc800078efcff */
[----:B------:R-:W-:Y:S01]  /*53b40*/  LOP3.LUT R2, R2, 0xffff7fff, RZ, 0xc0, !PT ;  /* 0xffff7fff02027812 */ /* 0x000fe200078ec0ff */
[----:B----4-:R-:W-:-:S03]  /*53b50*/  FMUL R19, R125, UR8 ;  /* 0x000000087d137c20 */ /* 0x010fc60008400000 */
[----:B------:R-:W-:Y:S02]  /*53b60*/  @P6 LOP3.LUT R2, R2, 0x8000, RZ, 0xfc, !PT ;  /* 0x0000800002026812 */ /* 0x000fe400078efcff */
[----:B------:R-:W-:Y:S02]  /*53b70*/  F2FP.SATFINITE.E4M3.F32.PACK_AB_MERGE_C R19, RZ, R19, RZ ;  /* 0x00000013ff13723e */ /* 0x000fe400048070ff */
[----:B------:R-:W-:-:S04]  /*53b80*/  LOP3.LUT R2, R2, 0xfffeffff, RZ, 0xc0, !PT ;  /* 0xfffeffff02027812 */ /* 0x000fc800078ec0ff */
[----:B------:R-:W-:Y:S02]  /*53b90*/  @P0 LOP3.LUT R2, R2, 0x10000, RZ, 0xfc, !PT ;  /* 0x0001000002020812 */ /* 0x000fe400078efcff */
[----:B0-----:R-:W-:Y:S01]  /*53ba0*/  @!P0 IADD3 R122, P4, P5, R16, R20, R7 ;  /* 0x00000014107a8210 */ /* 0x001fe20007d9e007 */
[----:B------:R0:W-:Y:S03]  /*53bb0*/  @!P1 STG.E.U8 desc[UR26][R82.64+0xb8], R19 ;  /* 0x0000b81352009986 */ /* 0x0001e6000c10111a */
[----:B------:R-:W-:Y:S02]  /*53bc0*/  @!P0 IADD3.X R123, R27, R21, R6, P4, P5 ;  /* 0x000000151b7b8210 */ /* 0x000fe400027ea406 */
[----:B------:R-:W-:Y:S01]  /*53bd0*/  LOP3.LUT P0, RZ, R17, 0x80000000, RZ, 0xc0, !PT ;  /* 0x8000000011ff7812 */ /* 0x000fe2000780c0ff */
[----:B0-----:R-:W-:-:S05]  /*53be0*/  FMUL R19, R124, UR8 ;  /* 0x000000087c137c20 */ /* 0x001fca0008400000 */
[----:B------:R-:W-:-:S07]  /*53bf0*/  F2FP.SATFINITE.E4M3.F32.PACK_AB_MERGE_C R19, RZ, R19, RZ ;  /* 0x00000013ff13723e */ /* 0x000fce00048070ff */
[----:B------:R0:W-:Y:S02]  /*53c00*/  @!P0 STG.E.U8 desc[UR26][R72.64+0xb9], R19 ;  /* 0x0000b91348008986 */ /* 0x0001e4000c10111a */
[----:B0-----:R-:W-:Y:S02]  /*53c10*/  FMUL R19, R126, UR8 ;  /* 0x000000087e137c20 */ /* 0x001fe40008400000 */
[----:B------:R-:W2:Y:S04]  /*53c20*/  LDL.LU R126, [R1+0x71c] ;  /* 0x00071c00017e7983 */ /* 0x000ea80000300800 */
[----:B------:R-:W3:Y:S04]  /*53c30*/  LDL.LU R132, [R1+0x720] ;  /* 0x0007200001847983 */ /* 0x000ee80000300800 */
[----:B------:R-:W4:Y:S01]  /*53c40*/  LDL.LU R134, [R1+0x724] ;  /* 0x0007240001867983 */ /* 0x000f220000300800 */
[----:B------:R-:W-:-:S02]  /*53c50*/  ISETP.LT.OR P1, PT, R26, 0xba, !P2 ;  /* 0x000000ba1a00780c */ /* 0x000fc40005721670 */
[C---:B------:R-:W-:Y:S01]  /*53c60*/  LOP3.LUT P6, RZ, R0.reuse, 0x800000, RZ, 0xc0, !PT ;  /* 0x0080000000ff7812 */ /* 0x040fe200078cc0ff */
[----:B------:R-:W4:Y:S01]  /*53c70*/  LDL.LU R135, [R1+0x728] ;  /* 0x0007280001877983 */ /* 0x000f220000300800 */
[----:B------:R-:W-:Y:S02]  /*53c80*/  LOP3.LUT R0, R0, 0xffbfffff, RZ, 0xc0, !PT ;  /* 0xffbfffff00007812 */ /* 0x000fe400078ec0ff */
[----:B------:R-:W-:-:S04]  /*53c90*/  LOP3.LUT R17, R17, 0xffffff7f, RZ, 0xc0, !PT ;  /* 0xffffff7f11117812 */ /* 0x000fc800078ec0ff */
[----:B------:R-:W-:-:S03]  /*53ca0*/  @P2 LOP3.LUT R17, R17, 0x80, RZ, 0xfc, !PT ;  /* 0x0000008011112812 */ /* 0x000fc600078efcff */
[----:B------:R-:W-:-:S04]  /*53cb0*/  @P1 LOP3.LUT R0, R0, 0x400000, RZ, 0xfc, !PT ;  /* 0x0040000000001812 */ /* 0x000fc800078efcff */
[----:B------:R-:W-:-:S13]  /*53cc0*/  LOP3.LUT P2, RZ, R0, 0x400000, RZ, 0xc0, !PT ;  /* 0x0040000000ff7812 */ /* 0x000fda000784c0ff */
[----:B------:R-:W0:Y:S01]  /*53cd0*/  @!P2 LDC.64 R20, c[0x0][0x5c0] ;  /* 0x00017000ff14ab82 */ /* 0x000e220000000a00 */
[----:B------:R-:W-:Y:S02]  /*53ce0*/  ISETP.GE.AND P1, PT, R15, 0x101, PT ;  /* 0x000001010f00780c */ /* 0x000fe40003f26270 */
[----:B0-----:R-:W-:-:S04]  /*53cf0*/  @!P2 IADD3 R82, P4, P5, R16, R20, R7 ;  /* 0x000000141052a210 */ /* 0x001fc80007d9e007 */
[----:B------:R-:W-:Y:S02]  /*53d00*/  @!P2 IADD3.X R83, R27, R21, R6, P4, P5 ;  /* 0x000000151b53a210 */ /* 0x000fe400027ea406 */
[----:B------:R-:W-:Y:S02]  /*53d10*/  ISETP.LT.OR P5, PT, R26, 0x1, !P1 ;  /* 0x000000011a00780c */ /* 0x000fe40004fa1670 */
[----:B------:R-:W-:-:S11]  /*53d20*/  LOP3.LUT R17, R17, 0xfffffeff, RZ, 0xc0, !PT ;  /* 0xfffffeff11117812 */ /* 0x000fd600078ec0ff */
[----:B------:R-:W0:Y:S01]  /*53d30*/  @!P5 LDC.64 R20, c[0x0][0x5c0] ;  /* 0x00017000ff14db82 */ /* 0x000e220000000a00 */
[----:B------:R-:W-:Y:S02]  /*53d40*/  @P2 LOP3.LUT R17, R17, 0x100, RZ, 0xfc, !PT ;  /* 0x0000010011112812 */ /* 0x000fe400078efcff */
[----:B------:R-:W-:Y:S02]  /*53d50*/  ISETP.LT.OR P2, PT, R26, 0x2, !P1 ;  /* 0x000000021a00780c */ /* 0x000fe40004f41670 */
[----:B0-----:R-:W-:-:S04]  /*53d60*/  @!P5 IADD3 R72, P0, P4, R16, R20, R9 ;  /* 0x000000141048d210 */ /* 0x001fc80007c1e009 */
[----:B------:R-:W-:-:S07]  /*53d70*/  @!P5 IADD3.X R73, R27, R21, R8, P0, P4 ;  /* 0x000000151b49d210 */ /* 0x000fce00007e8408 */
[----:B------:R-:W0:Y:S01]  /*53d80*/  @!P2 LDC.64 R20, c[0x0][0x5c0] ;  /* 0x00017000ff14ab82 */ /* 0x000e220000000a00 */
        /* <DEDUP_REMOVED lines=10> */
[----:B------:R-:W-:-:S04]  /*53e30*/  ISETP.GE.AND P0, PT, R15, 0x89, PT ;  /* 0x000000890f00780c */ /* 0x000fc80003f06270 */
[----:B------:R-:W-:Y:S02]  /*53e40*/  ISETP.LT.OR P4, PT, R26, 0x1, !P0 ;  /* 0x000000011a00780c */ /* 0x000fe40004781670 */
[----:B------:R-:W-:Y:S02]  /*53e50*/  F2FP.SATFINITE.E4M3.F32.PACK_AB_MERGE_C R19, RZ, R19, RZ ;  /* 0x00000013ff13723e */ /* 0x000fe400048070ff */
[----:B------:R-:W-:-:S09]  /*53e60*/  LOP3.LUT P3, RZ, R14, 0x1, RZ, 0xc0, !PT ;  /* 0x000000010eff7812 */ /* 0x000fd2000786c0ff */
[----:B------:R-:W0:Y:S01]  /*53e70*/  @!P4 LDC.64 R20, c[0x0][0x5c0] ;  /* 0x00017000ff14cb82 */ /* 0x000e220000000a00 */
[----:B------:R1:W-:Y:S01]  /*53e80*/  @!P6 STG.E.U8 desc[UR26][R70.64], R19 ;  /* 0x000000134600e986 */ /* 0x0003e2000c10111a */
[----:B------:R-:W-:Y:S01]  /*53e90*/  LOP3.LUT R2, R2, 0xfff7ffff, RZ, 0xc0, !PT ;  /* 0xfff7ffff02027812 */ /* 0x000fe200078ec0ff */
[----:B-1----:R-:W-:-:S05]  /*53ea0*/  FMUL R19, R130, UR8 ;  /* 0x0000000882137c20 */ /* 0x002fca0008400000 */
[----:B------:R-:W-:Y:S02]  /*53eb0*/  F2FP.SATFINITE.E4M3.F32.PACK_AB_MERGE_C R19, RZ, R19, RZ ;  /* 0x00000013ff13723e */ /* 0x000fe400048070ff */
[----:B------:R-:W-:Y:S02]  /*53ec0*/  @P2 LOP3.LUT R2, R2, 0x80000, RZ, 0xfc, !PT ;  /* 0x0008000002022812 */ /* 0x000fe400078efcff */
[----:B------:R-:W-:Y:S01]  /*53ed0*/  LOP3.LUT P2, RZ, R0, 0x2, RZ, 0xc0, !PT ;  /* 0x0000000200ff7812 */ /* 0x000fe2000784c0ff */
[----:B------:R1:W-:Y:S01]  /*53ee0*/  @!P3 STG.E.U8 desc[UR26][R24.64+0x1], R19 ;  /* 0x000001131800b986 */ /* 0x0003e2000c10111a */
[----:B------:R-:W-:Y:S02]  /*53ef0*/  LOP3.LUT R17, R17, 0xbfffffff, RZ, 0xc0, !PT ;  /* 0xbfffffff11117812 */ /* 0x000fe400078ec0ff */
[----:B-1----:R-:W-:-:S04]  /*53f00*/  @!P4 IADD3 R19, P3, P5, R3, R16, R7 ;  /* 0x000000100313c210 */ /* 0x002fc80007d7e007 */
[----:B------:R-:W-:Y:S02]  /*53f10*/  @!P4 IADD3.X R22, R4, R27, R6, P3, P5 ;  /* 0x0000001b0416c210 */ /* 0x000fe40001fea406 */
[----:B0-----:R-:W-:-:S03]  /*53f20*/  @!P4 IADD3 R20, P3, R19, R20, RZ ;  /* 0x000000141314c210 */ /* 0x001fc60007f7e0ff */
[----:B------:R-:W-:Y:S02]  /*53f30*/  @P2 LOP3.LUT R17, R17, 0x40000000, RZ, 0xfc, !PT ;  /* 0x4000000011112812 */ /* 0x000fe400078efcff */
[----:B------:R-:W-:Y:S01]  /*53f40*/  @!P4 IMAD.X R21, R22, 0x1, R21, P3 ;  /* 0x000000011615c824 */ /* 0x000fe200018e0615 */
[C---:B------:R-:W-:Y:S02]  /*53f50*/  ISETP.LT.OR P3, PT, R26.reuse, 0x2, !P0 ;  /* 0x000000021a00780c */ /* 0x040fe40004761670 */
[----:B------:R-:W-:Y:S01]  /*53f60*/  ISETP.LT.OR P2, PT, R26, 0xa, !P1 ;  /* 0x0000000a1a00780c */ /* 0x000fe20004f41670 */
[----:B------:R-:W-:-:S05]  /*53f70*/  FMUL R19, R127, UR8 ;  /* 0x000000087f137c20 */ /* 0x000fca0008400000 */
[----:B------:R-:W-:-:S05]  /*53f80*/  F2FP.SATFINITE.E4M3.F32.PACK_AB_MERGE_C R19, RZ, R19, RZ ;  /* 0x00000013ff13723e */ /* 0x000fca00048070ff */
[----:B------:R-:W0:Y:S01]  /*53f90*/  @!P3 LDC.64 R22, c[0x0][0x5c0] ;  /* 0x00017000ff16bb82 */ /* 0x000e220000000a00 */
[----:B------:R1:W-:Y:S07]  /*53fa0*/  @!P4 STG.E.U8 desc[UR26][R20.64], R19 ;  /* 0x000000131400c986 */ /* 0x0003ee000c10111a */
[----:B-1----:R-:W1:Y:S01]  /*53fb0*/  @!P2 LDC.64 R20, c[0x0][0x5c0] ;  /* 0x00017000ff14ab82 */ /* 0x002e620000000a00 */
[----:B------:R-:W-:Y:S02]  /*53fc0*/  @!P3 IADD3 R24, P5, P6, R3, R16, R7 ;  /* 0x000000100318b210 */ /* 0x000fe40007ebe007 */
[----:B------:R-:W-:-:S02]  /*53fd0*/  LOP3.LUT R0, R0, 0xff7fffff, RZ, 0xc0, !PT ;  /* 0xff7fffff00007812 */ /* 0x000fc400078ec0ff */
[----:B------:R-:W-:Y:S02]  /*53fe0*/  @!P3 IADD3.X R25, R4, R27, R6, P5, P6 ;  /* 0x0000001b0419b210 */ /* 0x000fe40002fec406 */
[----:B------:R-:W-:Y:S02]  /*53ff0*/  @P2 LOP3.LUT R0, R0, 0x800000, RZ, 0xfc, !PT ;  /* 0x0080000000002812 */ /* 0x000fe400078efcff */
[----:B0-----:R-:W-:-:S05]  /*54000*/  @!P3 IADD3 R22, P4, R24, R22, RZ ;  /* 0x000000161816b210 */ /* 0x001fca0007f9e0ff */
[----:B------:R-:W-:Y:S02]  /*54010*/  @!P3 IMAD.X R23, R25, 0x1, R23, P4 ;  /* 0x000000011917b824 */ /* 0x000fe400020e0617 */
[----:B--2---:R-:W-:Y:S01]  /*54020*/  FMUL R19, R126, UR8 ;  /* 0x000000087e137c20 */ /* 0x004fe20008400000 */
[----:B-1----:R-:W-:-:S04]  /*54030*/  @!P2 IADD3 R70, P5, P6, R16, R20, R9 ;  /* 0x000000141046a210 */ /* 0x002fc80007ebe009 */
[----:B------:R-:W-:Y:S02]  /*54040*/  F2FP.SATFINITE.E4M3.F32.PACK_AB_MERGE_C R19, RZ, R19, RZ ;  /* 0x00000013ff13723e */ /* 0x000fe400048070ff */
[----:B------:R-:W-:Y:S02]  /*54050*/  @!P2 IADD3.X R71, R27, R21, R8, P5, P6 ;  /* 0x000000151b47a210 */ /* 0x000fe40002fec408 */
[----:B------:R-:W-:Y:S01]  /*54060*/  LOP3.LUT P6, RZ, R0, 0x1000000, RZ, 0xc0, !PT ;  /* 0x0100000000ff7812 */ /* 0x000fe200078cc0ff */
[----:B------:R3:W-:Y:S02]  /*54070*/  @!P3 STG.E.U8 desc[UR26][R22.64+0x1], R19 ;  /* 0x000001131600b986 */ /* 0x0007e4000c10111a */
[----:B---3--:R-:W-:-:S05]  /*54080*/  FMUL R19, R132, UR8 ;  /* 0x0000000884137c20 */ /* 0x008fca0008400000 */
[----:B------:R-:W-:-:S05]  /*54090*/  F2FP.SATFINITE.E4M3.F32.PACK_AB_MERGE_C R19, RZ, R19, RZ ;  /* 0x00000013ff13723e */ /* 0x000fca00048070ff */
[----:B------:R4:W-:Y:S02]  /*540a0*/  @!P6 STG.E.U8 desc[UR26][R68.64+0x8], R19 ;  /* 0x000008134400e986 */ /* 0x0009e4000c10111a */
[----:B----4-:R-:W-:Y:S02]  /*540b0*/  FMUL R19, R134, UR8 ;  /* 0x0000000886137c20 */ /* 0x010fe40008400000 */
[----:B------:R-:W2:Y:S04]  /*540c0*/  LDL.LU R134, [R1+0x72c] ;  /* 0x00072c0001867983 */ /* 0x000ea80000300800 */
[----:B------:R-:W3:Y:S04]  /*540d0*/  LDL.LU R136, [R1+0x730] ;  /* 0x0007300001887983 */ /* 0x000ee80000300800 */
[----:B------:R-:W4:Y:S01]  /*540e0*/  LDL.LU R138, [R1+0x734] ;  /* 0x00073400018a7983 */ /* 0x000f220000300800 */
[----:B------:R-:W-:-:S02]  /*540f0*/  ISETP.LT.OR P5, PT, R26, 0x11, !P1 ;  /* 0x000000111a00780c */ /* 0x000fc40004fa1670 */
        /* <DEDUP_REMOVED lines=14> */
[----:B------:R-:W-:Y:S02]  /*541e0*/  LOP3.LUT P2, RZ, R17, 0x40000000, RZ, 0xc0, !PT ;  /* 0x4000000011ff7812 */ /* 0x000fe4000784c0ff */
[----:B0-----:R-:W-:-:S04]  /*541f0*/  @!P5 IADD3 R132, P3, P4, R16, R20, R9 ;  /* 0x000000141084d210 */ /* 0x001fc80007c7e009 */
[----:B------:R-:W-:Y:S02]  /*54200*/  @!P5 IADD3.X R133, R27, R21, R8, P3, P4 ;  /* 0x000000151b85d210 */ /* 0x000fe40001fe8408 */
[----:B------:R-:W-:Y:S02]  /*54210*/  ISETP.LT.OR P4, PT, R26, 0x9, !P0 ;  /* 0x000000091a00780c */ /* 0x000fe40004781670 */
[----:B------:R-:W-:-:S11]  /*54220*/  LOP3.LUT R0, R0, 0xfeffffff, RZ, 0xc0, !PT ;  /* 0xfeffffff00007812 */ /* 0x000fd600078ec0ff */
[----:B------:R-:W0:Y:S01]  /*54230*/  @!P4 LDC.64 R20, c[0x0][0x5c0] ;  /* 0x00017000ff14cb82 */ /* 0x000e220000000a00 */
[----:B------:R-:W-:Y:S02]  /*54240*/  F2FP.SATFINITE.E4M3.F32.PACK_AB_MERGE_C R19, RZ, R19, RZ ;  /* 0x00000013ff13723e */ /* 0x000fe400048070ff */
[----:B------:R-:W-:-:S03]  /*54250*/  @P5 LOP3.LUT R0, R0, 0x1000000, RZ, 0xfc, !PT ;  /* 0x0100000000005812 */ /* 0x000fc600078efcff */
[----:B------:R1:W-:Y:S01]  /*54260*/  @!P2 STG.E.U8 desc[UR26][R46.64+0x9], R19 ;  /* 0x000009132e00a986 */ /* 0x0003e2000c10111a */
[----:B------:R-:W-:Y:S02]  /*54270*/  LOP3.LUT P2, RZ, R0, 0x2000000, RZ, 0xc0, !PT ;  /* 0x0200000000ff7812 */ /* 0x000fe4000784c0ff */
        /* <DEDUP_REMOVED lines=18> */
[----:B------:R-:W-:Y:S01]  /*543a0*/  @!P3 IMAD.X R23, R25, 0x1, R23, P4 ;  /* 0x000000011917b824 */ /* 0x000fe200020e0617 */
[----:B-1----:R-:W-:-:S04]  /*543b0*/  @!P2 IADD3 R46, P5, P6, R16, R20, R9 ;  /* 0x00000014102ea210 */ /* 0x002fc80007ebe009 */
[----:B------:R-:W-:Y:S02]  /*543c0*/  @!P2 IADD3.X R47, R27, R21, R8, P5, P6 ;  /* 0x000000151b2fa210 */ /* 0x000fe40002fec408 */
[----:B------:R-:W-:Y:S01]  /*543d0*/  LOP3.LUT P6, RZ, R0, 0x4000000, RZ, 0xc0, !PT ;  /* 0x0400000000ff7812 */ /* 0x000fe200078cc0ff */
[----:B--2---:R-:W-:-:S05]  /*543e0*/  FMUL R19, R134, UR8 ;  /* 0x0000000886137c20 */ /* 0x004fca0008400000 */
[----:B------:R-:W-:-:S05]  /*543f0*/  F2FP.SATFINITE.E4M3.F32.PACK_AB_MERGE_C R19, RZ, R19, RZ ;  /* 0x00000013ff13723e */ /* 0x000fca00048070ff */
        /* <DEDUP_REMOVED lines=291> */
[----:B------:R-:W3:Y:S01]  /*55630*/  LDL.LU R164, [R1+0x790] ;  /* 0x0007900001a47983 */ /* 0x000ee20000300800 */
[----:B------:R-:W-:-:S03]  /*55640*/  ISETP.LT.OR P5, PT, R26, 0x71, !P1 ;  /* 0x000000711a00780c */ /* 0x000fc60004fa1670 */
[----:B------:R-:W4:Y:S01]  /*55650*/  LDL.LU R163, [R1+0x794] ;  /* 0x0007940001a37983 */ /* 0x000f220000300800 */
[----:B------:R-:W-:-:S03]  /*55660*/  LOP3.LUT R5, R5, 0xfffffffe, RZ, 0xc0, !PT ;  /* 0xfffffffe05057812 */ /* 0x000fc600078ec0ff */
[----:B------:R-:W4:Y:S06]  /*55670*/  LDL.LU R162, [R1+0x798] ;  /* 0x0007980001a27983 */ /* 0x000f2c0000300800 */
[----:B------:R-:W0:Y:S01]  /*55680*/  @!P5 LDC.64 R20, c[0x0][0x5c0] ;  /* 0x00017000ff14db82 */ /* 0x000e220000000a00 */
[----:B------:R-:W-:Y:S02]  /*55690*/  @P5 LOP3.LUT R5, R5, 0x1, RZ, 0xfc, !PT ;  /* 0x0000000105055812 */ /* 0x000fe400078efcff */
        /* <DEDUP_REMOVED lines=11> */
[----:B------:R-:W-:Y:S02]  /*55750*/  F2FP.SATFINITE.E4M3.F32.PACK_AB_MERGE_C R19, RZ, R19, RZ ;  /* 0x00000013ff13723e */ /* 0x000fe400048070ff */
[----:B0-----:R-:W-:-:S04]  /*55760*/  @!P5 IADD3 R156, P3, P4, R16, R20, R9 ;  /* 0x00000014109cd210 */ /* 0x001fc80007c7e009 */
[----:B------:R-:W-:Y:S02]  /*55770*/  @!P5 IADD3.X R157, R27, R21, R8, P3, P4 ;  /* 0x000000151b9dd210 */ /* 0x000fe40001fe8408 */
[----:B------:R-:W-:-:S03]  /*55780*/  ISETP.LT.OR P4, PT, R26, 0x39, !P0 ;  /* 0x000000391a00780c */ /* 0x000fc60004781670 */
[----:B------:R0:W-:Y:S01]  /*55790*/  @!P2 STG.E.U8 desc[UR26][R54.64+0x39], R19 ;  /* 0x000039133600a986 */ /* 0x0001e2000c10111a */
[----:B------:R-:W-:-:S09]  /*557a0*/  LOP3.LUT P2, RZ, R0, 0x20, RZ, 0xc0, !PT ;  /* 0x0000002000ff7812 */ /* 0x000fd2000784c0ff */
[----:B------:R-:W1:Y:S01]  /*557b0*/  @!P4 LDC.64 R20, c[0x0][0x5c0] ;  /* 0x00017000ff14cb82 */ /* 0x000e620000000a00 */
[----:B------:R-:W-:Y:S02]  /*557c0*/  LOP3.LUT R5, R5, 0xfffffffb, RZ, 0xc0, !PT ;  /* 0xfffffffb05057812 */ /* 0x000fe400078ec0ff */
[----:B------:R-:W-:Y:S02]  /*557d0*/  LOP3.LUT R17, R17, 0xff7fffff, RZ, 0xc0, !PT ;  /* 0xff7fffff11117812 */ /* 0x000fe400078ec0ff */
[----:B------:R-:W-:Y:S02]  /*557e0*/  @P5 LOP3.LUT R5, R5, 0x4, RZ, 0xfc, !PT ;  /* 0x0000000405055812 */ /* 0x000fe400078efcff */
[----:B0-----:R-:W-:Y:S02]  /*557f0*/  @!P4 IADD3 R19, P3, P5, R3, R16, R7 ;  /* 0x000000100313c210 */ /* 0x001fe40007d7e007 */
[----:B------:R-:W-:Y:S02]  /*55800*/  @P2 LOP3.LUT R17, R17, 0x800000, RZ, 0xfc, !PT ;  /* 0x0080000011112812 */ /* 0x000fe400078efcff */
[----:B------:R-:W-:-:S02]  /*55810*/  @!P4 IADD3.X R22, R4, R27, R6, P3, P5 ;  /* 0x0000001b0416c210 */ /* 0x000fc40001fea406 */
[----:B------:R-:W-:Y:S02]  /*55820*/  ISETP.LT.OR P2, PT, R26, 0x7a, !P1 ;  /* 0x0000007a1a00780c */ /* 0x000fe40004f41670 */
[----:B-1----:R-:W-:Y:S01]  /*55830*/  @!P4 IADD3 R20, P3, R19, R20, RZ ;  /* 0x000000141314c210 */ /* 0x002fe20007f7e0ff */
[----:B------:R-:W-:-:S04]  /*55840*/  FMUL R19, R159, UR8 ;  /* 0x000000089f137c20 */ /* 0x000fc80008400000 */
[----:B------:R-:W-:Y:S01]  /*55850*/  @!P4 IMAD.X R21, R22, 0x1, R21, P3 ;  /* 0x000000011615c824 */ /* 0x000fe200018e0615 */
[----:B------:R-:W-:-:S05]  /*55860*/  F2FP.SATFINITE.E4M3.F32.PACK_AB_MERGE_C R19, RZ, R19, RZ ;  /* 0x00000013ff13723e */ /* 0x000fca00048070ff */
[----:B------:R0:W-:Y:S01]  /*55870*/  @!P4 STG.E.U8 desc[UR26][R20.64+0x38], R19 ;  /* 0x000038131400c986 */ /* 0x0001e2000c10111a */
[----:B------:R-:W-:Y:S01]  /*55880*/  ISETP.LT.OR P3, PT, R26, 0x3a, !P0 ;  /* 0x0000003a1a00780c */ /* 0x000fe20004761670 */
[----:B0-----:R-:W0:-:S12]  /*55890*/  @!P2 LDC.64 R20, c[0x0][0x5c0] ;  /* 0x00017000ff14ab82 */ /* 0x001e180000000a00 */
[----:B------:R-:W-:-:S04]  /*558a0*/  @!P3 IADD3 R24, P5, P6, R3, R16, R7 ;  /* 0x000000100318b210 */ /* 0x000fc80007ebe007 */
[----:B------:R-:W-:Y:S01]  /*558b0*/  @!P3 IADD3.X R25, R4, R27, R6, P5, P6 ;  /* 0x0000001b0419b210 */ /* 0x000fe20002fec406 */
[----:B------:R-:W1:Y:S01]  /*558c0*/  @!P3 LDC.64 R22, c[0x0][0x5c0] ;  /* 0x00017000ff16bb82 */ /* 0x000e620000000a00 */
[----:B0-----:R-:W-:-:S04]  /*558d0*/  @!P2 IADD3 R54, P5, P6, R16, R20, R9 ;  /* 0x000000141036a210 */ /* 0x001fc80007ebe009 */
[----:B------:R-:W-:Y:S02]  /*558e0*/  @!P2 IADD3.X R55, R27, R21, R8, P5, P6 ;  /* 0x000000151b37a210 */ /* 0x000fe40002fec408 */
[----:B------:R-:W-:-:S13]  /*558f0*/  ISETP.LT.OR P5, PT, R26, 0x81, !P1 ;  /* 0x000000811a00780c */ /* 0x000fda0004fa1670 */
[----:B------:R-:W0:Y:S01]  /*55900*/  @!P5 LDC.64 R20, c[0x0][0x5c0] ;  /* 0x00017000ff14db82 */ /* 0x000e220000000a00 */
[----:B-1----:R-:W-:Y:S02]  /*55910*/  @!P3 IADD3 R22, P4, R24, R22, RZ ;  /* 0x000000161816b210 */ /* 0x002fe40007f9e0ff */
[----:B------:R-:W-:-:S03]  /*55920*/  LOP3.LUT R0, R0, 0xffffbfff, RZ, 0xc0, !PT ;  /* 0xffffbfff00007812 */ /* 0x000fc600078ec0ff */
[----:B------:R-:W-:Y:S01]  /*55930*/  @!P3 IMAD.X R23, R25, 0x1, R23, P4 ;  /* 0x000000011917b824 */ /* 0x000fe200020e0617 */
[----:B------:R-:W-:-:S04]  /*55940*/  @P2 LOP3.LUT R0, R0, 0x4000, RZ, 0xfc, !PT ;  /* 0x0000400000002812 */ /* 0x000fc800078efcff */
[----:B------:R-:W-:-:S04]  /*55950*/  LOP3.LUT R0, R0, 0x7fffffff, RZ, 0xc0, !PT ;  /* 0x7fffffff00007812 */ /* 0x000fc800078ec0ff */
[----:B------:R-:W-:Y:S01]  /*55960*/  @P5 LOP3.LUT R0, R0, 0x80000000, RZ, 0xfc, !PT ;  /* 0x8000000000005812 */ /* 0x000fe200078efcff */
[----:B--2---:R-:W-:-:S05]  /*55970*/  FMUL R19, R158, UR8 ;  /* 0x000000089e137c20 */ /* 0x004fca0008400000 */
[----:B------:R-:W-:-:S05]  /*55980*/  F2FP.SATFINITE.E4M3.F32.PACK_AB_MERGE_C R19, RZ, R19, RZ ;  /* 0x00000013ff13723e */ /* 0x000fca00048070ff */
[----:B------:R3:W-:Y:S01]  /*55990*/  @!P3 STG.E.U8 desc[UR26][R22.64+0x39], R19 ;  /* 0x000039131600b986 */ /* 0x0007e2000c10111a */
[----:B0-----:R-:W-:-:S04]  /*559a0*/  @!P5 IADD3 R158, P3, P4, R16, R20, R9 ;  /* 0x00000014109ed210 */ /* 0x001fc80007c7e009 */
[----:B------:R-:W-:Y:S02]  /*559b0*/  @!P5 IADD3.X R159, R27, R21, R8, P3, P4 ;  /* 0x000000151b9fd210 */ /* 0x000fe40001fe8408 */
[----:B------:R-:W-:-:S13]  /*559c0*/  ISETP.LT.OR P5, PT, R26, 0x82, !P1 ;  /* 0x000000821a00780c */ /* 0x000fda0004fa1670 */
[----:B------:R-:W0:Y:S01]  /*559d0*/  @!P5 LDC.64 R20, c[0x0][0x5c0] ;  /* 0x00017000ff14db82 */ /* 0x000e220000000a00 */
[----:B------:R-:W-:Y:S02]  /*559e0*/  LOP3.LUT R5, R5, 0xfffffff7, RZ, 0xc0, !PT ;  /* 0xfffffff705057812 */ /* 0x000fe400078ec0ff */
[----:B------:R-:W-:Y:S02]  /*559f0*/  LOP3.LUT P6, RZ, R2, 0x1, RZ, 0xc0, !PT ;  /* 0x0000000102ff7812 */ /* 0x000fe400078cc0ff */
[----:B------:R-:W-:Y:S01]  /*55a00*/  @P5 LOP3.LUT R5, R5, 0x8, RZ, 0xfc, !PT ;  /* 0x0000000805055812 */ /* 0x000fe200078efcff */
[----:B---3--:R-:W-:-:S05]  /*55a10*/  FMUL R19, R164, UR8 ;  /* 0x00000008a4137c20 */ /* 0x008fca0008400000 */
[----:B------:R-:W-:Y:S02]  /*55a20*/  F2FP.SATFINITE.E4M3.F32.PACK_AB_MERGE_C R19, RZ, R19, RZ ;  /* 0x00000013ff13723e */ /* 0x000fe400048070ff */
[----:B0-----:R-:W-:-:S04]  /*55a30*/  @!P5 IADD3 R160, P3, P4, R16, R20, R9 ;  /* 0x0000001410a0d210 */ /* 0x001fc80007c7e009 */
[----:B------:R-:W-:Y:S02]  /*55a40*/  @!P5 IADD3.X R161, R27, R21, R8, P3, P4 ;  /* 0x000000151ba1d210 */ /* 0x000fe40001fe8408 */
[----:B------:R-:W-:Y:S01]  /*55a50*/  ISETP.LT.OR P5, PT, R26, 0x89, !P1 ;  /* 0x000000891a00780c */ /* 0x000fe20004fa1670 */
[----:B------:R4:W-:-:S12]  /*55a60*/  @!P6 STG.E.U8 desc[UR26][R96.64+0x40], R19 ;  /* 0x000040136000e986 */ /* 0x0009d8000c10111a */
[----:B------:R-:W0:Y:S01]  /*55a70*/  @!P5 LDC.64 R20, c[0x0][0x5c0] ;  /* 0x00017000ff14db82 */ /* 0x000e220000000a00 */
[----:B----4-:R-:W-:Y:S02]  /*55a80*/  FMUL R19, R163, UR8 ;  /* 0x00000008a3137c20 */ /* 0x010fe40008400000 */
[----:B------:R-:W2:Y:S01]  /*55a90*/  LDL.LU R163, [R1+0x79c] ;  /* 0x00079c0001a37983 */ /* 0x000ea20000300800 */
[----:B0-----:R-:W-:-:S03]  /*55aa0*/  @!P5 IADD3 R164, P3, P4, R16, R20, R9 ;  /* 0x0000001410a4d210 */ /* 0x001fc60007c7e009 */
[----:B------:R-:W3:Y:S01]  /*55ab0*/  LDL.LU R166, [R1+0x7a0] ;  /* 0x0007a00001a67983 */ /* 0x000ee20000300800 */
[----:B------:R-:W-:Y:S02]  /*55ac0*/  @!P5 IADD3.X R165, R27, R21, R8, P3, P4 ;  /* 0x000000151ba5d210 */ /* 0x000fe40001fe8408 */
[----:B------:R-:W-:Y:S02]  /*55ad0*/  ISETP.LT.OR P4, PT, R26, 0x41, !P0 ;  /* 0x000000411a00780c */ /* 0x000fe40004781670 */
[----:B------:R-:W-:-:S11]  /*55ae0*/  LOP3.LUT P2, RZ, R17, 0x800000, RZ, 0xc0, !PT ;  /* 0x0080000011ff7812 */ /* 0x000fd6000784c0ff */
[----:B------:R-:W0:Y:S01]  /*55af0*/  @!P4 LDC.64 R20, c[0x0][0x5c0] ;  /* 0x00017000ff14cb82 */ /* 0x000e220000000a00 */
[----:B------:R-:W-:Y:S02]  /*55b00*/  F2FP.SATFINITE.E4M3.F32.PACK_AB_MERGE_C R19, RZ, R19, RZ ;  /* 0x00000013ff13723e */ /* 0x000fe400048070ff */
[----:B------:R-:W-:-:S03]  /*55b10*/  LOP3.LUT R2, R2, 0xfffffffe, RZ, 0xc0, !PT ;  /* 0xfffffffe02027812 */ /* 0x000fc600078ec0ff */
[----:B------:R1:W-:Y:S01]  /*55b20*/  @!P2 STG.E.U8 desc[UR26][R38.64+0x41], R19 ;  /* 0x000041132600a986 */ /* 0x0003e2000c10111a */
[----:B------:R-:W-:Y:S02]  /*55b30*/  @P5 LOP3.LUT R2, R2, 0x1, RZ, 0xfc, !PT ;  /* 0x0000000102025812 */ /* 0x000fe400078efcff */
[----:B-1----:R-:W-:-:S04]  /*55b40*/  @!P4 IADD3 R19, P3, P5, R3, R16, R7 ;  /* 0x000000100313c210 */ /* 0x002fc80007d7e007 */
[----:B------:R-:W-:Y:S02]  /*55b50*/  @!P4 IADD3.X R22, R4, R27, R6, P3, P5 ;  /* 0x0000001b0416c210 */ /* 0x000fe40001fea406 */
[----:B0-----:R-:W-:Y:S01]  /*55b60*/  @!P4 IADD3 R20, P3, R19, R20, RZ ;  /* 0x000000141314c210 */ /* 0x001fe20007f7e0ff */
[----:B------:R-:W-:Y:S02]  /*55b70*/  FMUL R19, R162, UR8 ;  /* 0x00000008a2137c20 */ /* 0x000fe40008400000 */
[----:B------:R-:W4:Y:S02]  /*55b80*/  LDL.LU R162, [R1+0x7a4] ;  /* 0x0007a40001a27983 */ /* 0x000f240000300800 */
[----:B------:R-:W-:Y:S01]  /*55b90*/  @!P4 IMAD.X R21, R22, 0x1, R21, P3 ;  /* 0x000000011615c824 */ /* 0x000fe200018e0615 */
[----:B------:R-:W-:Y:S02]  /*55ba0*/  F2FP.SATFINITE.E4M3.F32.PACK_AB_MERGE_C R19, RZ, R19, RZ ;  /* 0x00000013ff13723e */ /* 0x000fe400048070ff */
[----:B------:R-:W-:-:S03]  /*55bb0*/  LOP3.LUT P2, RZ, R0, 0x8000, RZ, 0xc0, !PT ;  /* 0x0000800000ff7812 */ /* 0x000fc6000784c0ff */
[----:B------:R0:W-:Y:S01]  /*55bc0*/  @!P4 STG.E.U8 desc[UR26][R20.64+0x40], R19 ;  /* 0x000040131400c986 */ /* 0x0001e2000c10111a */
[----:B------:R-:W-:Y:S02]  /*55bd0*/  LOP3.LUT R17, R17, 0xffbfffff, RZ, 0xc0, !PT ;  /* 0xffbfffff11117812 */ /* 0x000fe400078ec0ff */
[----:B------:R-:W-:-:S07]  /*55be0*/  ISETP.LT.OR P3, PT, R26, 0x42, !P0 ;  /* 0x000000421a00780c */ /* 0x000fce0004761670 */
[----:B------:R-:W-:Y:S02]  /*55bf0*/  @P2 LOP3.LUT R17, R17, 0x400000, RZ, 0xfc, !PT ;  /* 0x0040000011112812 */ /* 0x000fe400078efcff */
[----:B------:R-:W-:-:S04]  /*55c00*/  ISETP.LT.OR P2, PT, R26, 0x8a, !P1 ;  /* 0x0000008a1a00780c */ /* 0x000fc80004f41670 */
[----:B------:R-:W1:Y:S09]  /*55c10*/  @!P3 LDC.64 R22, c[0x0][0x5c0] ;  /* 0x00017000ff16bb82 */ /* 0x000e720000000a00 */
[----:B0-----:R-:W0:Y:S01]  /*55c20*/  @!P2 LDC.64 R20, c[0x0][0x5c0] ;  /* 0x00017000ff14ab82 */ /* 0x001e220000000a00 */
[----:B------:R-:W-:-:S04]  /*55c30*/  @!P3 IADD3 R24, P5, P6, R3, R16, R7 ;  /* 0x000000100318b210 */ /* 0x000fc80007ebe007 */
[----:B------:R-:W-:Y:S02]  /*55c40*/  @!P3 IADD3.X R25, R4, R27, R6, P5, P6 ;  /* 0x0000001b0419b210 */ /* 0x000fe40002fec406 */
[----:B-1----:R-:W-:-:S05]  /*55c50*/  @!P3 IADD3 R22, P4, R24, R22, RZ ;  /* 0x000000161816b210 */ /* 0x002fca0007f9e0ff */
[----:B------:R-:W-:Y:S01]  /*55c60*/  @!P3 IMAD.X R23, R25, 0x1, R23, P4 ;  /* 0x000000011917b824 */ /* 0x000fe200020e0617 */
[----:B0-----:R-:W-:-:S04]  /*55c70*/  @!P2 IADD3 R38, P5, P6, R16, R20, R9 ;  /* 0x000000141026a210 */ /* 0x001fc80007ebe009 */
[----:B------:R-:W-:Y:S02]  /*55c80*/  @!P2 IADD3.X R39, R27, R21, R8, P5, P6 ;  /* 0x000000151b27a210 */ /* 0x000fe40002fec408 */
[----:B------:R-:W-:Y:S02]  /*55c90*/  LOP3.LUT P6, RZ, R2, 0x2, RZ, 0xc0, !PT ;  /* 0x0000000202ff7812 */ /* 0x000fe400078cc0ff */
[----:B------:R-:W-:-:S13]  /*55ca0*/  ISETP.LT.OR P5, PT, R26, 0x91, !P1 ;  /* 0x000000911a00780c */ /* 0x000fda0004fa1670 */
[----:B------:R-:W0:Y:S01]  /*55cb0*/  @!P5 LDC.64 R20, c[0x0][0x5c0] ;  /* 0x00017000ff14db82 */ /* 0x000e220000000a00 */
[----:B--2---:R-:W-:Y:S02]  /*55cc0*/  FMUL R19, R163, UR8 ;  /* 0x00000008a3137c20 */ /* 0x004fe40008400000 */
[----:B------:R-:W2:Y:S03]  /*55cd0*/  LDL.LU R163, [R1+0x7a8] ;  /* 0x0007a80001a37983 */ /* 0x000ea60000300800 */
[----:B------:R-:W-:-:S05]  /*55ce0*/  F2FP.SATFINITE.E4M3.F32.PACK_AB_MERGE_C R19, RZ, R19, RZ ;  /* 0x00000013ff13723e */ /* 0x000fca00048070ff */
[----:B------:R3:W-:Y:S02]  /*55cf0*/  @!P3 STG.E.U8 desc[UR26][R22.64+0x41], R19 ;  /* 0x000041131600b986 */ /* 0x0007e4000c10111a */
[----:B---3--:R-:W-:-:S05]  /*55d00*/  FMUL R19, R166, UR8 ;  /* 0x00000008a6137c20 */ /* 0x008fca0008400000 */
[----:B------:R-:W-:-:S05]  /*55d10*/  F2FP.SATFINITE.E4M3.F32.PACK_AB_MERGE_C R19, RZ, R19, RZ ;  /* 0x00000013ff13723e */ /* 0x000fca00048070ff */
[----:B------:R4:W-:Y:S02]  /*55d20*/  @!P6 STG.E.U8 desc[UR26][R94.64+0x48], R19 ;  /* 0x000048135e00e986 */ /* 0x0009e4000c10111a */
[----:B----4-:R-:W-:Y:S02]  /*55d30*/  FMUL R19, R162, UR8 ;  /* 0x00000008a2137c20 */ /* 0x010fe40008400000 */
[----:B------:R-:W3:Y:S01]  /*55d40*/  LDL.LU R162, [R1+0x7ac] ;  /* 0x0007ac0001a27983 */ /* 0x000ee20000300800 */
[----:B------:R-:W-:Y:S02]  /*55d50*/  LOP3.LUT R5, R5, 0xffffffef, RZ, 0xc0, !PT ;  /* 0xffffffef05057812 */ /* 0x000fe400078ec0ff */
[----:B0-----:R-:W-:Y:S02]  /*55d60*/  @!P5 IADD3 R176, P3, P4, R16, R20, R9 ;  /* 0x0000001410b0d210 */ /* 0x001fe40007c7e009 */
[----:B------:R-:W-:Y:S02]  /*55d70*/  @P5 LOP3.LUT R5, R5, 0x10, RZ, 0xfc, !PT ;  /* 0x0000001005055812 */ /* 0x000fe400078efcff */
[----:B------:R-:W-:-:S02]  /*55d80*/  @!P5 IADD3.X R177, R27, R21, R8, P3, P4 ;  /* 0x000000151bb1d210 */ /* 0x000fc40001fe8408 */
        /* <DEDUP_REMOVED lines=8> */
[----:B------:R-:W-:Y:S02]  /*55e10*/  LOP3.LUT R0, R0, 0xffffffdf, RZ, 0xc0, !PT ;  /* 0xffffffdf00007812 */ /* 0x000fe400078ec0ff */
[----:B0-----:R-:W-:-:S04]  /*55e20*/  @!P5 IADD3 R22, P3, P4, R16, R20, R9 ;  /* 0x000000141016d210 */ /* 0x001fc80007c7e009 */
[----:B------:R-:W-:Y:S02]  /*55e30*/  @!P5 IADD3.X R23, R27, R21, R8, P3, P4 ;  /* 0x000000151b17d210 */ /* 0x000fe40001fe8408 */
[----:B------:R-:W-:Y:S02]  /*55e40*/  ISETP.LT.OR P4, PT, R26, 0x49, !P0 ;  /* 0x000000491a00780c */ /* 0x000fe40004781670 */
[----:B------:R-:W-:Y:S02]  /*55e50*/  @P2 LOP3.LUT R0, R0, 0x20, RZ, 0xfc, !PT ;  /* 0x0000002000002812 */ /* 0x000fe400078efcff */
[----:B------:R-:W-:-:S09]  /*55e60*/  LOP3.LUT P2, RZ, R17, 0x400000, RZ, 0xc0, !PT ;  /* 0x0040000011ff7812 */ /* 0x000fd2000784c0ff */
[----:B------:R-:W0:Y:S01]  /*55e70*/  @!P4 LDC.64 R20, c[0x0][0x5c0] ;  /* 0x00017000ff14cb82 */ /* 0x000e220000000a00 */
[----:B------:R-:W-:Y:S01]  /*55e80*/  F2FP.SATFINITE.E4M3.F32.PACK_AB_MERGE_C R19, RZ, R19, RZ ;  /* 0x00000013ff13723e */ /* 0x000fe200048070ff */
[----:B------:R-:W-:Y:S01]  /*55e90*/  @!P5 STL.64 [R1+0x68], R22 ;  /* 0x000068160100d387 */ /* 0x000fe20000100a00 */
[----:B------:R-:W-:-:S03]  /*55ea0*/  LOP3.LUT R2, R2, 0xfffffffd, RZ, 0xc0, !PT ;  /* 0xfffffffd02027812 */ /* 0x000fc600078ec0ff */
[----:B------:R-:W4:Y:S01]  /*55eb0*/  LDL.LU R166, [R1+0x7b0] ;  /* 0x0007b00001a67983 */ /* 0x000f220000300800 */
[----:B------:R-:W-:-:S03]  /*55ec0*/  @P5 LOP3.LUT R2, R2, 0x2, RZ, 0xfc, !PT ;  /* 0x0000000202025812 */ /* 0x000fc600078efcff */
[----:B------:R1:W-:Y:S02]  /*55ed0*/  @!P2 STG.E.U8 desc[UR26][R56.64+0x49], R19 ;  /* 0x000049133800a986 */ /* 0x0003e4000c10111a */
[----:B-1----:R-:W-:-:S04]  /*55ee0*/  @!P4 IADD3 R19, P3, P5, R3, R16, R7 ;  /* 0x000000100313c210 */ /* 0x002fc80007d7e007 */
[----:B------:R-:W-:Y:S02]  /*55ef0*/  @!P4 IADD3.X R22, R4, R27, R6, P3, P5 ;  /* 0x0000001b0416c210 */ /* 0x000fe40001fea406 */
[----:B0-----:R-:W-:-:S05]  /*55f00*/  @!P4 IADD3 R20, P3, R19, R20, RZ ;  /* 0x000000141314c210 */ /* 0x001fca0007f7e0ff */
[----:B------:R-:W-:Y:S02]  /*55f10*/  @!P4 IMAD.X R21, R22, 0x1, R21, P3 ;  /* 0x000000011615c824 */ /* 0x000fe400018e0615 */
[----:B--2---:R-:W-:Y:S02]  /*55f20*/  FMUL R19, R163, UR8 ;  /* 0x00000008a3137c20 */ /* 0x004fe40008400000 */
[----:B------:R-:W2:Y:S03]  /*55f30*/  LDL.LU R163, [R1+0x7b4] ;  /* 0x0007b40001a37983 */ /* 0x000ea60000300800 */
[----:B------:R-:W-:-:S05]  /*55f40*/  F2FP.SATFINITE.E4M3.F32.PACK_AB_MERGE_C R19, RZ, R19, RZ ;  /* 0x00000013ff13723e */ /* 0x000fca00048070ff */
[----:B------:R3:W-:Y:S02]  /*55f50*/  @!P4 STG.E.U8 desc[UR26][R20.64+0x48], R19 ;  /* 0x000048131400c986 */ /* 0x0007e4000c10111a */
[----:B---3--:R-:W-:Y:S02]  /*55f60*/  FMUL R19, R162, UR8 ;  /* 0x00000008a2137c20 */ /* 0x008fe40008400000 */
[----:B------:R-:W3:Y:S01]  /*55f70*/  LDL.LU R162, [R1+0x7b8] ;  /* 0x0007b80001a27983 */ /* 0x000ee20000300800 */
[----:B------:R-:W-:Y:S02]  /*55f80*/  LOP3.LUT P2, RZ, R2, 0x4, RZ, 0xc0, !PT ;  /* 0x0000000402ff7812 */ /* 0x000fe4000784c0ff */
[----:B------:R-:W-:-:S11]  /*55f90*/  LOP3.LUT R17, R17, 0xffdfffff, RZ, 0xc0, !PT ;  /* 0xffdfffff11117812 */ /* 0x000fd600078ec0ff */
[----:B------:R-:W-:Y:S02]  /*55fa0*/  @P2 LOP3.LUT R17, R17, 0x200000, RZ, 0xfc, !PT ;  /* 0x0020000011112812 */ /* 0x000fe400078efcff */
[C---:B------:R-:W-:Y:S02]  /*55fb0*/  ISETP.LT.OR P2, PT, R26.reuse, 0x9a, !P1 ;  /* 0x0000009a1a00780c */ /* 0x040fe40004f41670 */
[----:B------:R-:W-:-:S11]  /*55fc0*/  ISETP.LT.OR P3, PT, R26, 0x4a, !P0 ;  /* 0x0000004a1a00780c */ /* 0x000fd60004761670 */
[----:B------:R-:W0:Y:S02]  /*55fd0*/  @!P2 LDC.64 R20, c[0x0][0x5c0] ;  /* 0x00017000ff14ab82 */ /* 0x000e240000000a00 */
[----:B------:R-:W-:-:S04]  /*55fe0*/  @!P3 IADD3 R24, P5, P6, R3, R16, R7 ;  /* 0x000000100318b210 */ /* 0x000fc80007ebe007 */
[----:B------:R-:W-:Y:S02]  /*55ff0*/  @!P3 IADD3.X R25, R4, R27, R6, P5, P6 ;  /* 0x0000001b0419b210 */ /* 0x000fe40002fec406 */
[----:B------:R-:W1:Y:S01]  /*56000*/  @!P3 LDC.64 R22, c[0x0][0x5c0] ;  /* 0x00017000ff16bb82 */ /* 0x000e620000000a00 */
[----:B0-----:R-:W-:-:S04]  /*56010*/  @!P2 IADD3 R56, P5, P6, R16, R20, R9 ;  /* 0x000000141038a210 */ /* 0x001fc80007ebe009 */
[----:B------:R-:W-:Y:S02]  /*56020*/  @!P2 IADD3.X R57, R27, R21, R8, P5, P6 ;  /* 0x000000151b39a210 */ /* 0x000fe40002fec408 */
[----:B------:R-:W-:-:S13]  /*56030*/  ISETP.LT.OR P5, PT, R26, 0xa1, !P1 ;  /* 0x000000a11a00780c */ /* 0x000fda0004fa1670 */
[----:B------:R-:W0:Y:S01]  /*56040*/  @!P5 LDC.64 R20, c[0x0][0x5c0] ;  /* 0x00017000ff14db82 */ /* 0x000e220000000a00 */
[----:B-1----:R-:W-:Y:S02]  /*56050*/  @!P3 IADD3 R22, P4, R24, R22, RZ ;  /* 0x000000161816b210 */ /* 0x002fe40007f9e0ff */
[----:B------:R-:W-:-:S03]  /*56060*/  F2FP.SATFINITE.E4M3.F32.PACK_AB_MERGE_C R19, RZ, R19, RZ ;  /* 0x00000013ff13723e */ /* 0x000fc600048070ff */
[----:B------:R-:W-:-:S05]  /*56070*/  @!P3 IMAD.X R23, R25, 0x1, R23, P4 ;  /* 0x000000011917b824 */ /* 0x000fca00020e0617 */
[----:B------:R4:W-:Y:S01]  /*56080*/  @!P3 STG.E.U8 desc[UR26][R22.64+0x49], R19 ;  /* 0x000049131600b986 */ /* 0x0009e2000c10111a */
[----:B------:R-:W-:Y:S02]  /*56090*/  LOP3.LUT R5, R5, 0xffffffbf, RZ, 0xc0, !PT ;  /* 0xffffffbf05057812 */ /* 0x000fe400078ec0ff */
[----:B0-----:R-:W-:-:S04]  /*560a0*/  @!P5 IADD3 R24, P3, P4, R16, R20, R9 ;  /* 0x000000141018d210 */ /* 0x001fc80007c7e009 */
[----:B------:R-:W-:Y:S02]  /*560b0*/  @!P5 IADD3.X R25, R27, R21, R8, P3, P4 ;  /* 0x000000151b19d210 */ /* 0x000fe40001fe8408 */
[----:B------:R-:W-:-:S03]  /*560c0*/  @P5 LOP3.LUT R5, R5, 0x40, RZ, 0xfc, !PT ;  /* 0x0000004005055812 */ /* 0x000fc600078efcff */
[----:B------:R-:W-:Y:S01]  /*560d0*/  @!P5 STL.64 [R1+0xb0], R24 ;  /* 0x0000b0180100d387 */ /* 0x000fe20000100a00 */
[----:B------:R-:W-:-:S13]  /*560e0*/  ISETP.LT.OR P5, PT, R26, 0xa2, !P1 ;  /* 0x000000a21a00780c */ /* 0x000fda0004fa1670 */
[----:B------:R-:W0:Y:S01]  /*560f0*/  @!P5 LDC.64 R20, c[0x0][0x5c0] ;  /* 0x00017000ff14db82 */ /* 0x000e220000000a00 */
[----:B------:R-:W-:Y:S02]  /*56100*/  LOP3.LUT R5, R5, 0xffffff7f, RZ, 0xc0, !PT ;  /* 0xffffff7f05057812 */ /* 0x000fe400078ec0ff */
[----:B------:R-:W-:Y:S02]  /*56110*/  LOP3.LUT P6, RZ, R2, 0x8, RZ, 0xc0, !PT ;  /* 0x0000000802ff7812 */ /* 0x000fe400078cc0ff */
[----:B------:R-:W-:Y:S01]  /*56120*/  @P5 LOP3.LUT R5, R5, 0x80, RZ, 0xfc, !PT ;  /* 0x0000008005055812 */ /* 0x000fe200078efcff */
[----:B----4-:R-:W-:Y:S01]  /*56130*/  FMUL R19, R166, UR8 ;  /* 0x00000008a6137c20 */ /* 0x010fe20008400000 */
[----:B0-----:R-:W-:-:S04]  /*56140*/  @!P5 IADD3 R22, P3, P4, R16, R20, R9 ;  /* 0x000000141016d210 */ /* 0x001fc80007c7e009 */
[----:B------:R-:W-:-:S05]  /*56150*/  @!P5 IADD3.X R23, R27, R21, R8, P3, P4 ;  /* 0x000000151b17d210 */ /* 0x000fca0001fe8408 */
[----:B------:R0:W-:Y:S01]  /*56160*/  @!P5 STL.64 [R1+0xe8], R22 ;  /* 0x0000e8160100d387 */ /* 0x0001e20000100a00 */
[----:B------:R-:W-:Y:S02]  /*56170*/  ISETP.LT.OR P5, PT, R26, 0xa9, !P1 ;  /* 0x000000a91a00780c */ /* 0x000fe40004fa1670 */
[----:B------:R-:W-:-:S05]  /*56180*/  F2FP.SATFINITE.E4M3.F32.PACK_AB_MERGE_C R19, RZ, R19, RZ ;  /* 0x00000013ff13723e */ /* 0x000fca00048070ff */
[----:B------:R2:W-:Y:S06]  /*56190*/  @!P6 STG.E.U8 desc[UR26][R62.64+0x50], R19 ;  /* 0x000050133e00e986 */ /* 0x0005ec000c10111a */
[----:B------:R-:W0:Y:S01]  /*561a0*/  @!P5 LDC.64 R20, c[0x0][0x5c0] ;  /* 0x00017000ff14db82 */ /* 0x000e220000000a00 */
[----:B------:R-:W-:Y:S02]  /*561b0*/  LOP3.LUT R0, R0, 0xffff7fff, RZ, 0xc0, !PT ;  /* 0xffff7fff00007812 */ /* 0x000fe400078ec0ff */
[----:B0-----:R-:W-:-:S04]  /*561c0*/  @!P5 IADD3 R22, P3, P4, R16, R20, R9 ;  /* 0x000000141016d210 */ /* 0x001fc80007c7e009 */
[----:B------:R-:W-:Y:S02]  /*561d0*/  @!P5 IADD3.X R23, R27, R21, R8, P3, P4 ;  /* 0x000000151b17d210 */ /* 0x000fe40001fe8408 */
[----:B------:R-:W-:Y:S01]  /*561e0*/  ISETP.LT.OR P4, PT, R26, 0x51, !P0 ;  /* 0x000000511a00780c */ /* 0x000fe20004781670 */
[----:B--2---:R-:W-:-:S12]  /*561f0*/  FMUL R19, R163, UR8 ;  /* 0x00000008a3137c20 */ /* 0x004fd80008400000 */
[----:B------:R-:W0:Y:S01]  /*56200*/  @!P4 LDC.64 R20, c[0x0][0x5c0] ;  /* 0x00017000ff14cb82 */ /* 0x000e220000000a00 */
[----:B------:R-:W2:Y:S01]  /*56210*/  LDL.LU R163, [R1+0x7bc] ;  /* 0x0007bc0001a37983 */ /* 0x000ea20000300800 */
[----:B------:R-:W-:Y:S02]  /*56220*/  @P2 LOP3.LUT R0, R0, 0x8000, RZ, 0xfc, !PT ;  /* 0x0000800000002812 */ /* 0x000fe400078efcff */
[----:B------:R-:W-:Y:S02]  /*56230*/  LOP3.LUT P2, RZ, R17, 0x200000, RZ, 0xc0, !PT ;  /* 0x0020000011ff7812 */ /* 0x000fe4000784c0ff */
[----:B------:R-:W-:Y:S02]  /*56240*/  F2FP.SATFINITE.E4M3.F32.PACK_AB_MERGE_C R19, RZ, R19, RZ ;  /* 0x00000013ff13723e */ /* 0x000fe400048070ff */
[----:B------:R-:W-:Y:S01]  /*56250*/  LOP3.LUT R2, R2, 0xfffffff7, RZ, 0xc0, !PT ;  /* 0xfffffff702027812 */ /* 0x000fe200078ec0ff */
[----:B------:R-:W-:Y:S03]  /*56260*/  @!P5 STL.64 [R1+0x128], R22 ;  /* 0x000128160100d387 */ /* 0x000fe60000100a00 */
[----:B------:R-:W-:-:S05]  /*56270*/  @P5 LOP3.LUT R2, R2, 0x8, RZ, 0xfc, !PT ;  /* 0x0000000802025812 */ /* 0x000fca00078efcff */
[----:B------:R1:W-:Y:S02]  /*56280*/  @!P2 STG.E.U8 desc[UR26][R34.64+0x51], R19 ;  /* 0x000051132200a986 */ /* 0x0003e4000c10111a */
[----:B-1----:R-:W-:-:S04]  /*56290*/  @!P4 IADD3 R19, P3, P5, R3, R16, R7 ;  /* 0x000000100313c210 */ /* 0x002fc80007d7e007 */
[----:B------:R-:W-:Y:S02]  /*562a0*/  @!P4 IADD3.X R22, R4, R27, R6, P3, P5 ;  /* 0x0000001b0416c210 */ /* 0x000fe40001fea406 */
[----:B0-----:R-:W-:Y:S01]  /*562b0*/  @!P4 IADD3 R20, P3, R19, R20, RZ ;  /* 0x000000141314c210 */ /* 0x001fe20007f7e0ff */
[----:B---3--:R-:W-:Y:S02]  /*562c0*/  FMUL R19, R162, UR8 ;  /* 0x00000008a2137c20 */ /* 0x008fe40008400000 */
[----:B------:R-:W3:Y:S01]  /*562d0*/  LDL.LU R162, [R1+0x7c0] ;  /* 0x0007c00001a27983 */ /* 0x000ee20000300800 */
[----:B------:R-:W-:Y:S02]  /*562e0*/  LOP3.LUT P2, RZ, R0, 0x10000, RZ, 0xc0, !PT ;  /* 0x0001000000ff7812 */ /* 0x000fe4000784c0ff */
[----:B------:R-:W-:Y:S01]  /*562f0*/  LOP3.LUT R17, R17, 0xffefffff, RZ, 0xc0, !PT ;  /* 0xffefffff11117812 */ /* 0x000fe200078ec0ff */
[----:B------:R-:W4:Y:S01]  /*56300*/  LDL.LU R166, [R1+0x7c4] ;  /* 0x0007c40001a67983 */ /* 0x000f220000300800 */
[----:B------:R-:W-:Y:S01]  /*56310*/  @!P4 IMAD.X R21, R22, 0x1, R21, P3 ;  /* 0x000000011615c824 */ /* 0x000fe200018e0615 */
[----:B------:R-:W-:-:S08]  /*56320*/  F2FP.SATFINITE.E4M3.F32.PACK_AB_MERGE_C R19, RZ, R19, RZ ;  /* 0x00000013ff13723e */ /* 0x000fd000048070ff */
[----:B------:R-:W-:Y:S02]  /*56330*/  @P2 LOP3.LUT R17, R17, 0x100000, RZ, 0xfc, !PT ;  /* 0x0010000011112812 */ /* 0x000fe400078efcff */
[C---:B------:R-:W-:Y:S01]  /*56340*/  ISETP.LT.OR P2, PT, R26.reuse, 0xaa, !P1 ;  /* 0x000000aa1a00780c */ /* 0x040fe20004f41670 */
[----:B------:R0:W-:Y:S01]  /*56350*/  @!P4 STG.E.U8 desc[UR26][R20.64+0x50], R19 ;  /* 0x000050131400c986 */ /* 0x0001e2000c10111a */
[----:B------:R-:W-:-:S11]  /*56360*/  ISETP.LT.OR P3, PT, R26, 0x52, !P0 ;  /* 0x000000521a00780c */ /* 0x000fd60004761670 */
[----:B0-----:R-:W0:Y:S02]  /*56370*/  @!P2 LDC.64 R20, c[0x0][0x5c0] ;  /* 0x00017000ff14ab82 */ /* 0x001e240000000a00 */
[----:B------:R-:W-:-:S04]  /*56380*/  @!P3 IADD3 R24, P5, P6, R3, R16, R7 ;  /* 0x000000100318b210 */ /* 0x000fc80007ebe007 */
[----:B------:R-:W-:Y:S02]  /*56390*/  @!P3 IADD3.X R25, R4, R27, R6, P5, P6 ;  /* 0x0000001b0419b210 */ /* 0x000fe40002fec406 */
[----:B------:R-:W1:Y:S01]  /*563a0*/  @!P3 LDC.64 R22, c[0x0][0x5c0] ;  /* 0x00017000ff16bb82 */ /* 0x000e620000000a00 */
[----:B0-----:R-:W-:-:S04]  /*563b0*/  @!P2 IADD3 R34, P5, P6, R16, R20, R9 ;  /* 0x000000141022a210 */ /* 0x001fc80007ebe009 */
[----:B------:R-:W-:Y:S02]  /*563c0*/  @!P2 IADD3.X R35, R27, R21, R8, P5, P6 ;  /* 0x000000151b23a210 */ /* 0x000fe40002fec408 */
[----:B------:R-:W-:-:S13]  /*563d0*/  ISETP.LT.OR P5, PT, R26, 0xb1, !P1 ;  /* 0x000000b11a00780c */ /* 0x000fda0004fa1670 */
[----:B------:R-:W0:Y:S01]  /*563e0*/  @!P5 LDC.64 R20, c[0x0][0x5c0] ;  /* 0x00017000ff14db82 */ /* 0x000e220000000a00 */
[----:B-1----:R-:W-:-:S05]  /*563f0*/  @!P3 IADD3 R22, P4, R24, R22, RZ ;  /* 0x000000161816b210 */ /* 0x002fca0007f9e0ff */
[----:B------:R-:W-:Y:S02]  /*56400*/  @!P3 IMAD.X R23, R25, 0x1, R23, P4 ;  /* 0x000000011917b824 */ /* 0x000fe400020e0617 */
[----:B--2---:R-:W-:Y:S02]  /*56410*/  FMUL R19, R163, UR8 ;  /* 0x00000008a3137c20 */ /* 0x004fe40008400000 */
[----:B------:R-:W2:Y:S03]  /*56420*/  LDL.LU R163, [R1+0x7c8] ;  /* 0x0007c80001a37983 */ /* 0x000ea60000300800 */
[----:B------:R-:W-:-:S05]  /*56430*/  F2FP.SATFINITE.E4M3.F32.PACK_AB_MERGE_C R19, RZ, R19, RZ ;  /* 0x00000013ff13723e */ /* 0x000fca00048070ff */
[----:B------:R3:W-:Y:S01]  /*56440*/  @!P3 STG.E.U8 desc[UR26][R22.64+0x51], R19 ;  /* 0x000051131600b986 */ /* 0x0007e2000c10111a */
[----:B0-----:R-:W-:-:S04]  /*56450*/  @!P5 IADD3 R24, P3, P4, R16, R20, R9 ;  /* 0x000000141018d210 */ /* 0x001fc80007c7e009 */
[----:B------:R-:W-:-:S05]  /*56460*/  @!P5 IADD3.X R25, R27, R21, R8, P3, P4 ;  /* 0x000000151b19d210 */ /* 0x000fca0001fe8408 */
[----:B------:R-:W-:Y:S01]  /*56470*/  @!P5 STL.64 [R1+0x140], R24 ;  /* 0x000140180100d387 */ /* 0x000fe20000100a00 */
[----:B---3--:R-:W-:-:S03]  /*56480*/  FMUL R19, R162, UR8 ;  /* 0x00000008a2137c20 */ /* 0x008fc60008400000 */
[----:B------:R-:W3:Y:S01]  /*56490*/  LDL.LU R162, [R1+0x7cc] ;  /* 0x0007cc0001a27983 */ /* 0x000ee20000300800 */
[----:B------:R-:W-:-:S04]  /*564a0*/  LOP3.LUT R5, R5, 0xfffffeff, RZ, 0xc0, !PT ;  /* 0xfffffeff05057812 */ /* 0x000fc800078ec0ff */
[----:B------:R-:W-:Y:S02]  /*564b0*/  @P5 LOP3.LUT R5, R5, 0x100, RZ, 0xfc, !PT ;  /* 0x0000010005055812 */ /* 0x000fe400078efcff */
[----:B------:R-:W-:-:S13]  /*564c0*/  ISETP.LT.OR P5, PT, R26, 0xb2, !P1 ;  /* 0x000000b21a00780c */ /* 0x000fda0004fa1670 */
[----:B------:R-:W0:Y:S01]  /*564d0*/  @!P5 LDC.64 R20, c[0x0][0x5c0] ;  /* 0x00017000ff14db82 */ /* 0x000e220000000a00 */
[----:B------:R-:W-:-:S04]  /*564e0*/  LOP3.LUT R5, R5, 0xfffffdff, RZ, 0xc0, !PT ;  /* 0xfffffdff05057812 */ /* 0x000fc800078ec0ff */
[----:B------:R-:W-:Y:S02]  /*564f0*/  @P5 LOP3.LUT R5, R5, 0x200, RZ, 0xfc, !PT ;  /* 0x0000020005055812 */ /* 0x000fe400078efcff */
[----:B0-----:R-:W-:-:S04]  /*56500*/  @!P5 IADD3 R22, P3, P4, R16, R20, R9 ;  /* 0x000000141016d210 */ /* 0x001fc80007c7e009 */
[----:B------:R-:W-:-:S05]  /*56510*/  @!P5 IADD3.X R23, R27, R21, R8, P3, P4 ;  /* 0x000000151b17d210 */ /* 0x000fca0001fe8408 */
[----:B------:R0:W-:Y:S01]  /*56520*/  @!P5 STL.64 [R1+0x168], R22 ;  /* 0x000168160100d387 */ /* 0x0001e20000100a00 */
[----:B------:R-:W-:-:S13]  /*56530*/  ISETP.LT.OR P5, PT, R26, 0xb9, !P1 ;  /* 0x000000b91a00780c */ /* 0x000fda0004fa1670 */
[----:B------:R-:W0:Y:S01]  /*56540*/  @!P5 LDC.64 R20, c[0x0][0x5c0] ;  /* 0x00017000ff14db82 */ /* 0x000e220000000a00 */
[----:B------:R-:W-:-:S04]  /*56550*/  LOP3.LUT R2, R2, 0xfffffffb, RZ, 0xc0, !PT ;  /* 0xfffffffb02027812 */ /* 0x000fc800078ec0ff */
[----:B------:R-:W-:-:S04]  /*56560*/  @P2 LOP3.LUT R2, R2, 0x4, RZ, 0xfc, !PT ;  /* 0x0000000402022812 */ /* 0x000fc800078efcff */
[----:B------:R-:W-:Y:S02]  /*56570*/  LOP3.LUT P6, RZ, R2, 0x10, RZ, 0xc0, !PT ;  /* 0x0000001002ff7812 */ /* 0x000fe400078cc0ff */
[----:B0-----:R-:W-:-:S04]  /*56580*/  @!P5 IADD3 R22, P3, P4, R16, R20, R9 ;  /* 0x000000141016d210 */ /* 0x001fc80007c7e009 */
[----:B------:R-:W-:Y:S02]  /*56590*/  @!P5 IADD3.X R23, R27, R21, R8, P3, P4 ;  /* 0x000000151b17d210 */ /* 0x000fe40001fe8408 */
[----:B------:R-:W-:Y:S02]  /*565a0*/  ISETP.LT.OR P4, PT, R26, 0x59, !P0 ;  /* 0x000000591a00780c */ /* 0x000fe40004781670 */
[----:B------:R-:W-:Y:S02]  /*565b0*/  F2FP.SATFINITE.E4M3.F32.PACK_AB_MERGE_C R19, RZ, R19, RZ ;  /* 0x00000013ff13723e */ /* 0x000fe400048070ff */
[----:B------:R-:W-:-:S09]  /*565c0*/  LOP3.LUT P2, RZ, R17, 0x100000, RZ, 0xc0, !PT ;  /* 0x0010000011ff7812 */ /* 0x000fd2000784c0ff */
[----:B------:R-:W0:Y:S01]  /*565d0*/  @!P4 LDC.64 R20, c[0x0][0x5c0] ;  /* 0x00017000ff14cb82 */ /* 0x000e220000000a00 */
[----:B------:R4:W-:Y:S01]  /*565e0*/  @!P6 STG.E.U8 desc[UR26][R98.64+0x58], R19 ;  /* 0x000058136200e986 */ /* 0x0009e2000c10111a */
[----:B------:R-:W-:-:S03]  /*565f0*/  LOP3.LUT R2, R2, 0xffffffef, RZ, 0xc0, !PT ;  /* 0xffffffef02027812 */ /* 0x000fc600078ec0ff */
[----:B------:R-:W-:Y:S01]  /*56600*/  @!P5 STL.64 [R1+0x1a0], R22 ;  /* 0x0001a0160100d387 */ /* 0x000fe20000100a00 */
[----:B----4-:R-:W-:-:S03]  /*56610*/  FMUL R19, R166, UR8 ;  /* 0x00000008a6137c20 */ /* 0x010fc60008400000 */
[----:B------:R-:W4:Y:S02]  /*56620*/  LDL.LU R166, [R1+0x7d0] ;  /* 0x0007d00001a67983 */ /* 0x000f240000300800 */
[----:B------:R-:W-:Y:S02]  /*56630*/  F2FP.SATFINITE.E4M3.F32.PACK_AB_MERGE_C R19, RZ, R19, RZ ;  /* 0x00000013ff13723e */ /* 0x000fe400048070ff */
[----:B------:R-:W-:-:S03]  /*56640*/  @P5 LOP3.LUT R2, R2, 0x10, RZ, 0xfc, !PT ;  /* 0x0000001002025812 */ /* 0x000fc600078efcff */
[----:B------:R1:W-:Y:S02]  /*56650*/  @!P2 STG.E.U8 desc[UR26][R60.64+0x59], R19 ;  /* 0x000059133c00a986 */ /* 0x0003e4000c10111a */
[----:B-1----:R-:W-:-:S04]  /*56660*/  @!P4 IADD3 R19, P3, P5, R3, R16, R7 ;  /* 0x000000100313c210 */ /* 0x002fc80007d7e007 */
[----:B------:R-:W-:Y:S02]  /*56670*/  @!P4 IADD3.X R22, R4, R27, R6, P3, P5 ;  /* 0x0000001b0416c210 */ /* 0x000fe40001fea406 */
[----:B0-----:R-:W-:Y:S02]  /*56680*/  @!P4 IADD3 R20, P3, R19, R20, RZ ;  /* 0x000000141314c210 */ /* 0x001fe40007f7e0ff */
[----:B------:R-:W-:-:S03]  /*56690*/  ISETP.LT.OR P1, PT, R26, 0xba, !P1 ;  /* 0x000000ba1a00780c */ /* 0x000fc60004f21670 */
[----:B------:R-:W-:Y:S01]  /*566a0*/  @!P4 IMAD.X R21, R22, 0x1, R21, P3 ;  /* 0x000000011615c824 */ /* 0x000fe200018e0615 */
[----:B------:R-:W-:-:S13]  /*566b0*/  ISETP.LT.OR P3, PT, R26, 0x5a, !P0 ;  /* 0x0000005a1a00780c */ /* 0x000fda0004761670 */
[----:B------:R-:W-:Y:S01]  /*566c0*/  @!P3 IADD3 R24, P5, P6, R3, R16, R7 ;  /* 0x000000100318b210 */ /* 0x000fe20007ebe007 */
[----:B------:R-:W0:Y:S03]  /*566d0*/  @!P3 LDC.64 R22, c[0x0][0x5c0] ;  /* 0x00017000ff16bb82 */ /* 0x000e260000000a00 */
[----:B------:R-:W-:Y:S01]  /*566e0*/  @!P3 IADD3.X R25, R4, R27, R6, P5, P6 ;  /* 0x0000001b0419b210 */ /* 0x000fe20002fec406 */
[----:B--2---:R-:W-:Y:S02]  /*566f0*/  FMUL R19, R163, UR8 ;  /* 0x00000008a3137c20 */ /* 0x004fe40008400000 */
[----:B------:R-:W2:Y:S03]  /*56700*/  LDL.LU R163, [R1+0x7d4] ;  /* 0x0007d40001a37983 */ /* 0x000ea60000300800 */
[----:B------:R-:W-:-:S05]  /*56710*/  F2FP.SATFINITE.E4M3.F32.PACK_AB_MERGE_C R19, RZ, R19, RZ ;  /* 0x00000013ff13723e */ /* 0x000fca00048070ff */
[----:B------:R1:W-:Y:S02]  /*56720*/  @!P4 STG.E.U8 desc[UR26][R20.64+0x58], R19 ;  /* 0x000058131400c986 */ /* 0x0003e4000c10111a */
[----:B-1----:R-:W1:Y:S02]  /*56730*/  @!P1 LDC.64 R20, c[0x0][0x5c0] ;  /* 0x00017000ff149b82 */ /* 0x002e640000000a00 */
[----:B-1----:R-:W-:-:S04]  /*56740*/  @!P1 IADD3 R60, P5, P6, R16, R20, R9 ;  /* 0x00000014103c9210 */ /* 0x002fc80007ebe009 */
[----:B------:R-:W-:-:S05]  /*56750*/  @!P1 IADD3.X R61, R27, R21, R8, P5, P6 ;  /* 0x000000151b3d9210 */ /* 0x000fca0002fec408 */
[----:B------:R-:W-:Y:S01]  /*56760*/  @!P1 STL.64 [R1+0x180], R60 ;  /* 0x0001803c01009387 */ /* 0x000fe20000100a00 */
[----:B---3--:R-:W-:-:S03]  /*56770*/  FMUL R19, R162, UR8 ;  /* 0x00000008a2137c20 */ /* 0x008fc60008400000 */
[----:B------:R-:W3:Y:S01]  /*56780*/  LDL.LU R162, [R1+0x7d8] ;  /* 0x0007d80001a27983 */ /* 0x000ee20000300800 */
[C---:B------:R-:W-:Y:S02]  /*56790*/  LOP3.LUT P2, RZ, R0.reuse, 0x80, RZ, 0xc0, !PT ;  /* 0x0000008000ff7812 */ /* 0x040fe4000784c0ff */
[----:B------:R-:W-:-:S04]  /*567a0*/  LOP3.LUT R0, R0, 0xfffeffff, RZ, 0xc0, !PT ;  /* 0xfffeffff00007812 */ /* 0x000fc800078ec0ff */
[----:B------:R-:W-:Y:S02]  /*567b0*/  @P1 LOP3.LUT R0, R0, 0x10000, RZ, 0xfc, !PT ;  /* 0x0001000000001812 */ /* 0x000fe400078efcff */
[----:B------:R-:W-:-:S04]  /*567c0*/  LOP3.LUT P1, RZ, R17, 0x80000, RZ, 0xc0, !PT ;  /* 0x0008000011ff7812 */ /* 0x000fc8000782c0ff */
[----:B------:R-:W-:-:S13]  /*567d0*/  ISETP.LT.OR P5, PT, R26, 0xc1, !P1 ;  /* 0x000000c11a00780c */ /* 0x000fda0004fa1670 */
[----:B------:R-:W1:Y:S01]  /*567e0*/  @!P5 LDC.64 R20, c[0x0][0x5c0] ;  /* 0x00017000ff14db82 */ /* 0x000e620000000a00 */
[----:B0-----:R-:W-:Y:S02]  /*567f0*/  @!P3 IADD3 R22, P4, R24, R22, RZ ;  /* 0x000000161816b210 */ /* 0x001fe40007f9e0ff */
[----:B------:R-:W-:-:S03]  /*56800*/  F2FP.SATFINITE.E4M3.F32.PACK_AB_MERGE_C R19, RZ, R19, RZ ;  /* 0x00000013ff13723e */ /* 0x000fc600048070ff */
[----:B------:R-:W-:-:S05]  /*56810*/  @!P3 IMAD.X R23, R25, 0x1, R23, P4 ;  /* 0x000000011917b824 */ /* 0x000fca00020e0617 */
[----:B------:R0:W-:Y:S01]  /*56820*/  @!P3 STG.E.U8 desc[UR26][R22.64+0x59], R19 ;  /* 0x000059131600b986 */ /* 0x0001e2000c10111a */
[----:B------:R-:W-:Y:S02]  /*56830*/  LOP3.LUT R5, R5, 0xfffffbff, RZ, 0xc0, !PT ;  /* 0xfffffbff05057812 */ /* 0x000fe400078ec0ff */
[----:B-1----:R-:W-:-:S04]  /*56840*/  @!P5 IADD3 R24, P3, P4, R16, R20, R3 ;  /* 0x000000141018d210 */ /* 0x002fc80007c7e003 */
[----:B------:R-:W-:Y:S02]  /*56850*/  @!P5 IADD3.X R25, R27, R21, R4, P3, P4 ;  /* 0x000000151b19d210 */ /* 0x000fe40001fe8404 */
[----:B------:R-:W-:-:S03]  /*56860*/  @P5 LOP3.LUT R5, R5, 0x400, RZ, 0xfc, !PT ;  /* 0x0000040005055812 */ /* 0x000fc600078efcff */
[----:B------:R-:W-:Y:S01]  /*56870*/  @!P5 STL.64 [R1+0x1b0], R24 ;  /* 0x0001b0180100d387 */ /* 0x000fe20000100a00 */
[----:B------:R-:W-:-:S13]  /*56880*/  ISETP.LT.OR P5, PT, R26, 0xc2, !P1 ;  /* 0x000000c21a00780c */ /* 0x000fda0004fa1670 */
[----:B------:R-:W0:Y:S01]  /*56890*/  @!P5 LDC.64 R20, c[0x0][0x5c0] ;  /* 0x00017000ff14db82 */ /* 0x000e220000000a00 */
[----:B------:R-:W-:Y:S02]  /*568a0*/  LOP3.LUT R5, R5, 0xfffff7ff, RZ, 0xc0, !PT ;  /* 0xfffff7ff05057812 */ /* 0x000fe400078ec0ff */
[----:B------:R-:W-:Y:S02]  /*568b0*/  LOP3.LUT P6, RZ, R2, 0x20, RZ, 0xc0, !PT ;  /* 0x0000002002ff7812 */ /* 0x000fe400078cc0ff */
[----:B------:R-:W-:Y:S02]  /*568c0*/  @P5 LOP3.LUT R5, R5, 0x800, RZ, 0xfc, !PT ;  /* 0x0000080005055812 */ /* 0x000fe400078efcff */
[----:B0-----:R-:W-:-:S04]  /*568d0*/  @!P5 IADD3 R22, P3, P4, R16, R20, R3 ;  /* 0x000000141016d210 */ /* 0x001fc80007c7e003 */
[----:B------:R-:W-:-:S05]  /*568e0*/  @!P5 IADD3.X R23, R27, R21, R4, P3, P4 ;  /* 0x000000151b17d210 */ /* 0x000fca0001fe8404 */
[----:B------:R0:W-:Y:S01]  /*568f0*/  @!P5 STL.64 [R1+0x1a8], R22 ;  /* 0x0001a8160100d387 */ /* 0x0001e20000100a00 */
[----:B------:R-:W-:-:S13]  /*56900*/  ISETP.LT.OR P5, PT, R26, 0xc9, !P1 ;  /* 0x000000c91a00780c */ /* 0x000fda0004fa1670 */
[----:B------:R-:W0:Y:S01]  /*56910*/  @!P5 LDC.64 R20, c[0x0][0x5c0] ;  /* 0x00017000ff14db82 */ /* 0x000e220000000a00 */
[----:B----4-:R-:W-:-:S05]  /*56920*/  FMUL R19, R166, UR8 ;  /* 0x00000008a6137c20 */ /* 0x010fca0008400000 */
[----:B------:R-:W-:-:S05]  /*56930*/  F2FP.SATFINITE.E4M3.F32.PACK_AB_MERGE_C R19, RZ, R19, RZ ;  /* 0x00000013ff13723e */ /* 0x000fca00048070ff */
[----:B------:R2:W-:Y:S01]  /*56940*/  @!P6 STG.E.U8 desc[UR26][R100.64+0x60], R19 ;  /* 0x000060136400e986 */ /* 0x0005e2000c10111a */
[----:B0-----:R-:W-:-:S04]  /*56950*/  @!P5 IADD3 R22, P3, P4, R16, R20, R3 ;  /* 0x000000141016d210 */ /* 0x001fc80007c7e003 */
[----:B------:R-:W-:Y:S02]  /*56960*/  @!P5 IADD3.X R23, R27, R21, R4, P3, P4 ;  /* 0x000000151b17d210 */ /* 0x000fe40001fe8404 */
[----:B------:R-:W-:-:S13]  /*56970*/  ISETP.LT.OR P4, PT, R26, 0x61, !P0 ;  /* 0x000000611a00780c */ /* 0x000fda0004781670 */
[----:B------:R-:W0:Y:S01]  /*56980*/  @!P4 LDC.64 R20, c[0x0][0x5c0] ;  /* 0x00017000ff14cb82 */ /* 0x000e220000000a00 */
[----:B------:R-:W-:-:S04]  /*56990*/  LOP3.LUT R2, R2, 0xffffffdf, RZ, 0xc0, !PT ;  /* 0xffffffdf02027812 */ /* 0x000fc800078ec0ff */
[----:B------:R-:W-:Y:S01]  /*569a0*/  @P5 LOP3.LUT R2, R2, 0x20, RZ, 0xfc, !PT ;  /* 0x0000002002025812 */ /* 0x000fe200078efcff */
[----:B--2---:R-:W-:Y:S02]  /*569b0*/  FMUL R19, R163, UR8 ;  /* 0x00000008a3137c20 */ /* 0x004fe40008400000 */
[----:B------:R-:W2:Y:S03]  /*569c0*/  LDL.LU R163, [R1+0x7dc] ;  /* 0x0007dc0001a37983 */ /* 0x000ea60000300800 */
[----:B------:R-:W-:Y:S01]  /*569d0*/  F2FP.SATFINITE.E4M3.F32.PACK_AB_MERGE_C R19, RZ, R19, RZ ;  /* 0x00000013ff13723e */ /* 0x000fe200048070ff */
[----:B------:R-:W-:Y:S04]  /*569e0*/  @!P5 STL.64 [R1+0x1b8], R22 ;  /* 0x0001b8160100d387 */ /* 0x000fe80000100a00 */
[----:B------:R-:W4:Y:S04]  /*569f0*/  LDL.LU R166, [R1+0x7e0] ;  /* 0x0007e00001a67983 */ /* 0x000f280000300800 */
        /* <DEDUP_REMOVED lines=8> */
[----:B------:R-:W-:Y:S01]  /*56a80*/  @!P4 IMAD.X R21, R22, 0x1, R21, P3 ;  /* 0x000000011615c824 */ /* 0x000fe200018e0615 */
[----:B------:R-:W-:-:S09]  /*56a90*/  F2FP.SATFINITE.E4M3.F32.PACK_AB_MERGE_C R19, RZ, R19, RZ ;  /* 0x00000013ff13723e */ /* 0x000fd200048070ff */
        /* <DEDUP_REMOVED lines=12> */
[----:B-1----:R-:W-:Y:S01]  /*56b60*/  @!P3 IADD3 R22, P4, R24, R22, RZ ;  /* 0x000000161816b210 */ /* 0x002fe20007f9e0ff */
[----:B------:R-:W-:Y:S04]  /*56b70*/  @!P2 STL.64 [R1+0x178], R44 ;  /* 0x0001782c0100a387 */ /* 0x000fe80000100a00 */
[----:B------:R-:W-:Y:S01]  /*56b80*/  @!P3 IMAD.X R23, R25, 0x1, R23, P4 ;  /* 0x000000011917b824 */ /* 0x000fe200020e0617 */
[----:B------:R-:W-:-:S04]  /*56b90*/  LOP3.LUT R5, R5, 0xffffefff, RZ, 0xc0, !PT ;  /* 0xffffefff05057812 */ /* 0x000fc800078ec0ff */
[----:B------:R-:W-:Y:S02]  /*56ba0*/  @P5 LOP3.LUT R5, R5, 0x1000, RZ, 0xfc, !PT ;  /* 0x0000100005055812 */ /* 0x000fe400078efcff */
[----:B------:R-:W-:Y:S01]  /*56bb0*/  LOP3.LUT P6, RZ, R2, 0x40, RZ, 0xc0, !PT ;  /* 0x0000004002ff7812 */ /* 0x000fe200078cc0ff */
[----:B--2---:R-:W-:Y:S02]  /*56bc0*/  FMUL R19, R163, UR8 ;  /* 0x00000008a3137c20 */ /* 0x004fe40008400000 */
[----:B------:R-:W2:Y:S03]  /*56bd0*/  LDL.LU R163, [R1+0x7e8] ;  /* 0x0007e80001a37983 */ /* 0x000ea60000300800 */
[----:B------:R-:W-:-:S05]  /*56be0*/  F2FP.SATFINITE.E4M3.F32.PACK_AB_MERGE_C R19, RZ, R19, RZ ;  /* 0x00000013ff13723e */ /* 0x000fca00048070ff */
[----:B------:R4:W-:Y:S01]  /*56bf0*/  @!P3 STG.E.U8 desc[UR26][R22.64+0x61], R19 ;  /* 0x000061131600b986 */ /* 0x0009e2000c10111a */
[----:B0-----:R-:W-:-:S04]  /*56c00*/  @!P5 IADD3 R24, P3, P4, R16, R20, R3 ;  /* 0x000000141018d210 */ /* 0x001fc80007c7e003 */
[----:B------:R-:W-:-:S05]  /*56c10*/  @!P5 IADD3.X R25, R27, R21, R4, P3, P4 ;  /* 0x000000151b19d210 */ /* 0x000fca0001fe8404 */
[----:B------:R-:W-:Y:S01]  /*56c20*/  @!P5 STL.64 [R1+0x190], R24 ;  /* 0x000190180100d387 */ /* 0x000fe20000100a00 */
[----:B------:R-:W-:-:S13]  /*56c30*/  ISETP.LT.OR P5, PT, R26, 0xd2, !P1 ;  /* 0x000000d21a00780c */ /* 0x000fda0004fa1670 */
[----:B------:R-:W0:Y:S01]  /*56c40*/  @!P5 LDC.64 R20, c[0x0][0x5c0] ;  /* 0x00017000ff14db82 */ /* 0x000e220000000a00 */
[----:B----4-:R-:W-:-:S05]  /*56c50*/  FMUL R19, R166, UR8 ;  /* 0x00000008a6137c20 */ /* 0x010fca0008400000 */
[----:B------:R-:W-:-:S05]  /*56c60*/  F2FP.SATFINITE.E4M3.F32.PACK_AB_MERGE_C R19, RZ, R19, RZ ;  /* 0x00000013ff13723e */ /* 0x000fca00048070ff */
[----:B------:R3:W-:Y:S01]  /*56c70*/  @!P6 STG.E.U8 desc[UR26][R102.64+0x68], R19 ;  /* 0x000068136600e986 */ /* 0x0007e2000c10111a */
[----:B0-----:R-:W-:-:S04]  /*56c80*/  @!P5 IADD3 R22, P3, P4, R16, R20, R3 ;  /* 0x000000141016d210 */ /* 0x001fc80007c7e003 */
[----:B------:R-:W-:-:S05]  /*56c90*/  @!P5 IADD3.X R23, R27, R21, R4, P3, P4 ;  /* 0x000000151b17d210 */ /* 0x000fca0001fe8404 */
[----:B------:R0:W-:Y:S01]  /*56ca0*/  @!P5 STL.64 [R1+0x188], R22 ;  /* 0x000188160100d387 */ /* 0x0001e20000100a00 */
[----:B---3--:R-:W-:-:S03]  /*56cb0*/  FMUL R19, R162, UR8 ;  /* 0x00000008a2137c20 */ /* 0x008fc60008400000 */
[----:B------:R-:W3:Y:S01]  /*56cc0*/  LDL.LU R162, [R1+0x7ec] ;  /* 0x0007ec0001a27983 */ /* 0x000ee20000300800 */
[----:B------:R-:W-:-:S04]  /*56cd0*/  LOP3.LUT R5, R5, 0xffffdfff, RZ, 0xc0, !PT ;  /* 0xffffdfff05057812 */ /* 0x000fc800078ec0ff */
[----:B------:R-:W-:Y:S02]  /*56ce0*/  @P5 LOP3.LUT R5, R5, 0x2000, RZ, 0xfc, !PT ;  /* 0x0000200005055812 */ /* 0x000fe400078efcff */
        /* <DEDUP_REMOVED lines=17> */
[----:B0-----:R-:W-:Y:S02]  /*56e00*/  @!P4 IADD3 R20, P3, R19, R20, RZ ;  /* 0x000000141314c210 */ /* 0x001fe40007f7e0ff */
[----:B------:R-:W-:Y:S02]  /*56e10*/  LOP3.LUT P2, RZ, R0, 0x40, RZ, 0xc0, !PT ;  /* 0x0000004000ff7812 */ /* 0x000fe4000784c0ff */
[----:B------:R-:W-:Y:S01]  /*56e20*/  LOP3.LUT R17, R17, 0xfffdffff, RZ, 0xc0, !PT ;  /* 0xfffdffff11117812 */ /* 0x000fe200078ec0ff */
[----:B------:R-:W-:-:S10]  /*56e30*/  @!P4 IMAD.X R21, R22, 0x1, R21, P3 ;  /* 0x000000011615c824 */ /* 0x000fd400018e0615 */
[----:B------:R-:W-:Y:S02]  /*56e40*/  @P2 LOP3.LUT R17, R17, 0x20000, RZ, 0xfc, !PT ;  /* 0x0002000011112812 */ /* 0x000fe400078efcff */
[C---:B------:R-:W-:Y:S02]  /*56e50*/  ISETP.LT.OR P2, PT, R26.reuse, 0xda, !P1 ;  /* 0x000000da1a00780c */ /* 0x040fe40004f41670 */
        /* <DEDUP_REMOVED lines=197> */
[----:B------:R-:W-:Y:S01]  /*57ab0*/  @!P3 IMAD.X R23, R25, 0x1, R23, P4 ;  /* 0x000000011917b824 */ /* 0x000fe200020e0617 */
[----:B------:R-:W-:Y:S01]  /*57ac0*/  LOP3.LUT R12, R12, 0xfffff7ff, RZ, 0xc0, !PT ;  /* 0xfffff7ff0c0c7812 */ /* 0x000fe200078ec0ff */
[----:B------:R-:W-:Y:S03]  /*57ad0*/  @!P2 STL.64 [R1+0xd0], R28 ;  /* 0x0000d01c0100a387 */ /* 0x000fe60000100a00 */
        /* <DEDUP_REMOVED lines=26> */
[----:B------:R-:W-:Y:S02]  /*57c80*/  @!P5 IADD3.X R23, R27, R21, R4, P3, P4 ;  /* 0x000000151b17d210 */ /* 0x000fe40001fe8404 */
[----:B------:R-:W-:Y:S02]  /*57c90*/  ISETP.LT.OR P4, PT, R26, 0x89, !P0 ;  /* 0x000000891a00780c */ /* 0x000fe40004781670 */
[----:B------:R-:W-:Y:S02]  /*57ca0*/  LOP3.LUT P2, RZ, R17, 0x4000, RZ, 0xc0, !PT ;  /* 0x0000400011ff7812 */ /* 0x000fe4000784c0ff */
[----:B------:R-:W-:-:S09]  /*57cb0*/  F2FP.SATFINITE.E4M3.F32.PACK_AB_MERGE_C R19, RZ, R19, RZ ;  /* 0x00000013ff13723e */ /* 0x000fd200048070ff */
[----:B------:R-:W0:Y:S01]  /*57cc0*/  @!P4 LDC.64 R20, c[0x0][0x5c0] ;  /* 0x00017000ff14cb82 */ /* 0x000e220000000a00 */
[----:B------:R-:W-:Y:S01]  /*57cd0*/  LOP3.LUT R2, R2, 0xfffffbff, RZ, 0xc0, !PT ;  /* 0xfffffbff02027812 */ /* 0x000fe200078ec0ff */
[----:B------:R-:W-:Y:S04]  /*57ce0*/  @!P5 STL.64 [R1+0xf8], R22 ;  /* 0x0000f8160100d387 */ /* 0x000fe80000100a00 */
[----:B------:R1:W-:Y:S01]  /*57cf0*/  @!P2 STG.E.U8 desc[UR26][R76.64+0x89], R19 ;  /* 0x000089134c00a986 */ /* 0x0003e2000c10111a */
[----:B------:R-:W-:-:S03]  /*57d00*/  LOP3.LUT P2, RZ, R0, 0x8, RZ, 0xc0, !PT ;  /* 0x0000000800ff7812 */ /* 0x000fc6000784c0ff */
[----:B------:R-:W4:Y:S01]  /*57d10*/  LDL.LU R166, [R1+0x830] ;  /* 0x0008300001a67983 */ /* 0x000f220000300800 */
[----:B------:R-:W-:Y:S02]  /*57d20*/  @P5 LOP3.LUT R2, R2, 0x400, RZ, 0xfc, !PT ;  /* 0x0000040002025812 */ /* 0x000fe400078efcff */
[----:B------:R-:W-:Y:S02]  /*57d30*/  LOP3.LUT R17, R17, 0xffffdfff, RZ, 0xc0, !PT ;  /* 0xffffdfff11117812 */ /* 0x000fe400078ec0ff */
[----:B-1----:R-:W-:-:S04]  /*57d40*/  @!P4 IADD3 R19, P3, P5, R3, R16, R7 ;  /* 0x000000100313c210 */ /* 0x002fc80007d7e007 */
[----:B------:R-:W-:Y:S02]  /*57d50*/  @!P4 IADD3.X R22, R4, R27, R6, P3, P5 ;  /* 0x0000001b0416c210 */ /* 0x000fe40001fea406 */
[----:B0-----:R-:W-:Y:S02]  /*57d60*/  @!P4 IADD3 R20, P3, R19, R20, RZ ;  /* 0x000000141314c210 */ /* 0x001fe40007f7e0ff */
[----:B------:R-:W-:Y:S02]  /*57d70*/  @P2 LOP3.LUT R17, R17, 0x2000, RZ, 0xfc, !PT ;  /* 0x0000200011112812 */ /* 0x000fe400078efcff */
[----:B------:R-:W-:Y:S01]  /*57d80*/  ISETP.LT.OR P2, PT, R26, 0x11a, !P1 ;  /* 0x0000011a1a00780c */ /* 0x000fe20004f41670 */
        /* <DEDUP_REMOVED lines=28> */
[----:B------:R-:W-:-:S04]  /*57f50*/  LOP3.LUT R12, R12, 0xfff7ffff, RZ, 0xc0, !PT ;  /* 0xfff7ffff0c0c7812 */ /* 0x000fc800078ec0ff */
[----:B------:R-:W-:Y:S02]  /*57f60*/  @P5 LOP3.LUT R12, R12, 0x80000, RZ, 0xfc, !PT ;  /* 0x000800000c0c5812 */ /* 0x000fe400078efcff */
[----:B0-----:R-:W-:-:S04]  /*57f70*/  @!P5 IADD3 R22, P3, P4, R16, R20, R3 ;  /* 0x000000141016d210 */ /* 0x001fc80007c7e003 */
[----:B------:R-:W-:-:S05]  /*57f80*/  @!P5 IADD3.X R23, R27, R21, R4, P3, P4 ;  /* 0x000000151b17d210 */ /* 0x000fca0001fe8404 */
[----:B------:R0:W-:Y:S01]  /*57f90*/  @!P5 STL.64 [R1+0x80], R22 ;  /* 0x000080160100d387 */ /* 0x0001e20000100a00 */
[----:B------:R-:W-:Y:S02]  /*57fa0*/  ISETP.LT.OR P5, PT, R26, 0x129, !P1 ;  /* 0x000001291a00780c */ /* 0x000fe40004fa1670 */
[----:B------:R-:W-:Y:S01]  /*57fb0*/  LOP3.LUT P6, RZ, R2, 0x800, RZ, 0xc0, !PT ;  /* 0x0000080002ff7812 */ /* 0x000fe200078cc0ff */
[----:B----4-:R-:W-:-:S10]  /*57fc0*/  FMUL R19, R166, UR8 ;  /* 0x00000008a6137c20 */ /* 0x010fd40008400000 */
[----:B------:R-:W0:Y:S01]  /*57fd0*/  @!P5 LDC.64 R20, c[0x0][0x5c0] ;  /* 0x00017000ff14db82 */ /* 0x000e220000000a00 */
[----:B------:R-:W-:-:S05]  /*57fe0*/  F2FP.SATFINITE.E4M3.F32.PACK_AB_MERGE_C R19, RZ, R19, RZ ;  /* 0x00000013ff13723e */ /* 0x000fca00048070ff */
[----:B------:R2:W-:Y:S01]  /*57ff0*/  @!P6 STG.E.U8 desc[UR26][R112.64+0x90], R19 ;  /* 0x000090137000e986 */ /* 0x0005e2000c10111a */
[----:B0-----:R-:W-:-:S04]  /*58000*/  @!P5 IADD3 R22, P3, P4, R16, R20, R3 ;  /* 0x000000141016d210 */ /* 0x001fc80007c7e003 */
[----:B------:R-:W-:Y:S02]  /*58010*/  @!P5 IADD3.X R23, R27, R21, R4, P3, P4 ;  /* 0x000000151b17d210 */ /* 0x000fe40001fe8404 */
[----:B------:R-:W-:Y:S02]  /*58020*/  ISETP.LT.OR P4, PT, R26, 0x91, !P0 ;  /* 0x000000911a00780c */ /* 0x000fe40004781670 */
[----:B------:R-:W-:-:S04]  /*58030*/  LOP3.LUT R0, R0, 0xfff7ffff, RZ, 0xc0, !PT ;  /* 0xfff7ffff00007812 */ /* 0x000fc800078ec0ff */
[----:B------:R-:W-:Y:S02]  /*58040*/  @P2 LOP3.LUT R0, R0, 0x80000, RZ, 0xfc, !PT ;  /* 0x0008000000002812 */ /* 0x000fe400078efcff */
[----:B------:R-:W-:-:S05]  /*58050*/  LOP3.LUT P2, RZ, R17, 0x2000, RZ, 0xc0, !PT ;  /* 0x0000200011ff7812 */ /* 0x000fca000784c0ff */
        /* <DEDUP_REMOVED lines=35> */
[----:B------:R-:W-:Y:S02]  /*58290*/  @P5 LOP3.LUT R12, R12, 0x2000000, RZ, 0xfc, !PT ;  /* 0x020000000c0c5812 */ /* 0x000fe400078efcff */
[----:B------:R-:W-:Y:S02]  /*582a0*/  LOP3.LUT P6, RZ, R2, 0x1000, RZ, 0xc0, !PT ;  /* 0x0000100002ff7812 */ /* 0x000fe400078cc0ff */
[----:B------:R-:W-:Y:S01]  /*582b0*/  LOP3.LUT R12, R12, 0xf7ffffff, RZ, 0xc0, !PT ;  /* 0xf7ffffff0c0c7812 */ /* 0x000fe200078ec0ff */
[----:B--2---:R-:W-:Y:S02]  /*582c0*/  FMUL R19, R163, UR8 ;  /* 0x00000008a3137c20 */ /* 0x004fe40008400000 */
[----:B------:R-:W2:Y:S03]  /*582d0*/  LDL.LU R163, [R1+0x848] ;  /* 0x0008480001a37983 */ /* 0x000ea60000300800 */
[----:B------:R-:W-:-:S05]  /*582e0*/  F2FP.SATFINITE.E4M3.F32.PACK_AB_MERGE_C R19, RZ, R19, RZ ;  /* 0x00000013ff13723e */ /* 0x000fca00048070ff */
[----:B------:R4:W-:Y:S01]  /*582f0*/  @!P3 STG.E.U8 desc[UR26][R22.64+0x91], R19 ;  /* 0x000091131600b986 */ /* 0x0009e2000c10111a */
[----:B0-----:R-:W-:-:S04]  /*58300*/  @!P5 IADD3 R236, P3, P4, R16, R20, R3 ;  /* 0x0000001410ecd210 */ /* 0x001fc80007c7e003 */
[----:B------:R-:W-:Y:S02]  /*58310*/  @!P5 IADD3.X R237, R27, R21, R4, P3, P4 ;  /* 0x000000151bedd210 */ /* 0x000fe40001fe8404 */
[----:B------:R-:W-:-:S13]  /*58320*/  ISETP.LT.OR P5, PT, R26, 0x132, !P1 ;  /* 0x000001321a00780c */ /* 0x000fda0004fa1670 */
[----:B------:R-:W0:Y:S01]  /*58330*/  @!P5 LDC.64 R20, c[0x0][0x5c0] ;  /* 0x00017000ff14db82 */ /* 0x000e220000000a00 */
[----:B----4-:R-:W-:-:S05]  /*58340*/  FMUL R19, R166, UR8 ;  /* 0x00000008a6137c20 */ /* 0x010fca0008400000 */
[----:B------:R-:W-:-:S05]  /*58350*/  F2FP.SATFINITE.E4M3.F32.PACK_AB_MERGE_C R19, RZ, R19, RZ ;  /* 0x00000013ff13723e */ /* 0x000fca00048070ff */
[----:B------:R3:W-:Y:S01]  /*58360*/  @!P6 STG.E.U8 desc[UR26][R114.64+0x98], R19 ;  /* 0x000098137200e986 */ /* 0x0007e2000c10111a */
[----:B------:R-:W-:Y:S02]  /*58370*/  @P5 LOP3.LUT R12, R12, 0x8000000, RZ, 0xfc, !PT ;  /* 0x080000000c0c5812 */ /* 0x000fe400078efcff */
[----:B0-----:R-:W-:-:S04]  /*58380*/  @!P5 IADD3 R234, P3, P4, R16, R20, R3 ;  /* 0x0000001410ead210 */ /* 0x001fc80007c7e003 */
[----:B------:R-:W-:Y:S02]  /*58390*/  @!P5 IADD3.X R235, R27, R21, R4, P3, P4 ;  /* 0x000000151bebd210 */ /* 0x000fe40001fe8404 */
[----:B------:R-:W-:Y:S01]  /*583a0*/  ISETP.LT.OR P5, PT, R26, 0x139, !P1 ;  /* 0x000001391a00780c */ /* 0x000fe20004fa1670 */
[----:B---3--:R-:W-:Y:S02]  /*583b0*/  FMUL R19, R162, UR8 ;  /* 0x00000008a2137c20 */ /* 0x008fe40008400000 */
[----:B------:R-:W3:Y:S10]  /*583c0*/  LDL.LU R162, [R1+0x84c] ;  /* 0x00084c0001a27983 */ /* 0x000ef40000300800 */
[----:B------:R-:W0:Y:S02]  /*583d0*/  @!P5 LDC.64 R20, c[0x0][0x5c0] ;  /* 0x00017000ff14db82 */ /* 0x000e240000000a00 */
[----:B0-----:R-:W-:-:S04]  /*583e0*/  @!P5 IADD3 R22, P3, P4, R16, R20, R3 ;  /* 0x000000141016d210 */ /* 0x001fc80007c7e003 */
[----:B------:R-:W-:-:S05]  /*583f0*/  @!P5 IADD3.X R23, R27, R21, R4, P3, P4 ;  /* 0x000000151b17d210 */ /* 0x000fca0001fe8404 */
[----:B------:R-:W-:Y:S04]  /*58400*/  @!P5 STL.64 [R1+0x30], R22 ;  /* 0x000030160100d387 */ /* 0x000fe80000100a00 */
[----:B------:R-:W4:Y:S01]  /*58410*/  LDL.LU R166, [R1+0x850] ;  /* 0x0008500001a67983 */ /* 0x000f220000300800 */
        /* <DEDUP_REMOVED lines=9> */
[----:B0-----:R-:W-:-:S05]  /*584b0*/  @!P4 IADD3 R20, P3, R19, R20, RZ ;  /* 0x000000141314c210 */ /* 0x001fca0007f7e0ff */
[----:B------:R-:W-:Y:S01]  /*584c0*/  @!P4 IMAD.X R21, R22, 0x1, R21, P3 ;  /* 0x000000011615c824 */ /* 0x000fe200018e0615 */
[----:B------:R-:W-:-:S13]  /*584d0*/  ISETP.LT.OR P3, PT, R26, 0x9a, !P0 ;  /* 0x0000009a1a00780c */ /* 0x000fda0004761670 */
[----:B------:R-:W0:Y:S01]  /*584e0*/  @!P3 LDC.64 R22, c[0x0][0x5c0] ;  /* 0x00017000ff16bb82 */ /* 0x000e220000000a00 */
[----:B------:R-:W-:-:S04]  /*584f0*/  @!P3 IADD3 R24, P5, P6, R3, R16, R7 ;  /* 0x000000100318b210 */ /* 0x000fc80007ebe007 */
[----:B------:R-:W-:Y:S02]  /*58500*/  @!P3 IADD3.X R25, R4, R27, R6, P5, P6 ;  /* 0x0000001b0419b210 */ /* 0x000fe40002fec406 */
[----:B------:R-:W-:Y:S02]  /*58510*/  LOP3.LUT P2, RZ, R0, 0x400, RZ, 0xc0, !PT ;  /* 0x0000040000ff7812 */ /* 0x000fe4000784c0ff */
[----:B------:R-:W-:-:S11]  /*58520*/  LOP3.LUT R17, R17, 0xfffff7ff, RZ, 0xc0, !PT ;  /* 0xfffff7ff11117812 */ /* 0x000fd600078ec0ff */
[----:B------:R-:W-:Y:S02]  /*58530*/  @P2 LOP3.LUT R17, R17, 0x800, RZ, 0xfc, !PT ;  /* 0x0000080011112812 */ /* 0x000fe400078efcff */
[----:B------:R-:W-:Y:S01]  /*58540*/  ISETP.LT.OR P2, PT, R26, 0x13a, !P1 ;  /* 0x0000013a1a00780c */ /* 0x000fe20004f41670 */
[----:B--2---:R-:W-:Y:S02]  /*58550*/  FMUL R19, R163, UR8 ;  /* 0x00000008a3137c20 */ /* 0x004fe40008400000 */
[----:B------:R-:W2:Y:S03]  /*58560*/  LDL.LU R163, [R1+0x854] ;  /* 0x0008540001a37983 */ /* 0x000ea60000300800 */
[----:B------:R-:W-:-:S05]  /*58570*/  F2FP.SATFINITE.E4M3.F32.PACK_AB_MERGE_C R19, RZ, R19, RZ ;  /* 0x00000013ff13723e */ /* 0x000fca00048070ff */
[----:B------:R1:W-:Y:S01]  /*58580*/  @!P4 STG.E.U8 desc[UR26][R20.64+0x98], R19 ;  /* 0x000098131400c986 */ /* 0x0003e2000c10111a */
[----:B0-----:R-:W-:-:S05]  /*58590*/  @!P3 IADD3 R22, P4, R24, R22, RZ ;  /* 0x000000161816b210 */ /* 0x001fca0007f9e0ff */
[----:B------:R-:W-:Y:S01]  /*585a0*/  @!P3 IMAD.X R23, R25, 0x1, R23, P4 ;  /* 0x000000011917b824 */ /* 0x000fe200020e0617 */
[----:B-1----:R-:W0:Y:S01]  /*585b0*/  @!P2 LDC.64 R20, c[0x0][0x5c0] ;  /* 0x00017000ff14ab82 */ /* 0x002e220000000a00 */
[----:B---3--:R-:W-:Y:S02]  /*585c0*/  FMUL R19, R162, UR8 ;  /* 0x00000008a2137c20 */ /* 0x008fe40008400000 */
[----:B------:R-:W3:Y:S04]  /*585d0*/  LDL.LU R162, [R1+0x858] ;  /* 0x0008580001a27983 */ /* 0x000ee80000300800 */
[----:B------:R-:W3:Y:S04]  /*585e0*/  LDL.LU R167, [R1+0x85c] ;  /* 0x00085c0001a77983 */ /* 0x000ee80000300800 */
[----:B------:R-:W3:Y:S01]  /*585f0*/  LDL.LU R168, [R1+0x860] ;  /* 0x0008600001a87983 */ /* 0x000ee20000300800 */
[----:B------:R-:W-:-:S05]  /*58600*/  F2FP.SATFINITE.E4M3.F32.PACK_AB_MERGE_C R19, RZ, R19, RZ ;  /* 0x00000013ff13723e */ /* 0x000fca00048070ff */
[----:B------:R4:W-:Y:S02]  /*58610*/  @!P3 STG.E.U8 desc[UR26][R22.64+0x99], R19 ;  /* 0x000099131600b986 */ /* 0x0009e4000c10111a */
[----:B----4-:R-:W-:Y:S02]  /*58620*/  FMUL R19, R166, UR8 ;  /* 0x00000008a6137c20 */ /* 0x010fe40008400000 */
[----:B------:R-:W4:Y:S01]  /*58630*/  LDL.LU R166, [R1+0x864] ;  /* 0x0008640001a67983 */ /* 0x000f220000300800 */
        /* <DEDUP_REMOVED lines=17> */
[----:B------:R-:W-:Y:S02]  /*58750*/  LOP3.LUT R0, R0, 0xffefffff, RZ, 0xc0, !PT ;  /* 0xffefffff00007812 */ /* 0x000fe400078ec0ff */
[----:B0-----:R-:W-:-:S04]  /*58760*/  @!P5 IADD3 R220, P3, P4, R16, R20, R3 ;  /* 0x0000001410dcd210 */ /* 0x001fc80007c7e003 */
[----:B------:R-:W-:Y:S02]  /*58770*/  @!P5 IADD3.X R221, R27, R21, R4, P3, P4 ;  /* 0x000000151bddd210 */ /* 0x000fe40001fe8404 */
[----:B------:R-:W-:Y:S02]  /*58780*/  ISETP.LT.OR P4, PT, R26, 0xa1, !P0 ;  /* 0x000000a11a00780c */ /* 0x000fe40004781670 */
[----:B------:R-:W-:Y:S02]  /*58790*/  F2FP.SATFINITE.E4M3.F32.PACK_AB_MERGE_C R19, RZ, R19, RZ ;  /* 0x00000013ff13723e */ /* 0x000fe400048070ff */
[----:B------:R-:W-:Y:S02]  /*587a0*/  @P2 LOP3.LUT R0, R0, 0x100000, RZ, 0xfc, !PT ;  /* 0x0010000000002812 */ /* 0x000fe400078efcff */
[----:B------:R-:W-:-:S07]  /*587b0*/  LOP3.LUT P2, RZ, R17, 0x800, RZ, 0xc0, !PT ;  /* 0x0000080011ff7812 */ /* 0x000fce000784c0ff */
[----:B------:R-:W0:Y:S01]  /*587c0*/  @!P4 LDC.64 R20, c[0x0][0x5c0] ;  /* 0x00017000ff14cb82 */ /* 0x000e220000000a00 */
[----:B------:R2:W-:Y:S01]  /*587d0*/  @!P6 STG.E.U8 desc[UR26][R116.64+0xa0], R19 ;  /* 0x0000a0137400e986 */ /* 0x0005e2000c10111a */
[----:B------:R-:W-:-:S04]  /*587e0*/  LOP3.LUT R13, R13, 0xffffffef, RZ, 0xc0, !PT ;  /* 0xffffffef0d0d7812 */ /* 0x000fc800078ec0ff */
[----:B------:R-:W-:Y:S02]  /*587f0*/  @P5 LOP3.LUT R13, R13, 0x10, RZ, 0xfc, !PT ;  /* 0x000000100d0d5812 */ /* 0x000fe400078efcff */
[----:B------:R-:W-:Y:S01]  /*58800*/  LOP3.LUT R17, R17, 0xfffffbff, RZ, 0xc0, !PT ;  /* 0xfffffbff11117812 */ /* 0x000fe200078ec0ff */
[----:B--2---:R-:W-:-:S05]  /*58810*/  FMUL R19, R163, UR8 ;  /* 0x00000008a3137c20 */ /* 0x004fca0008400000 */
[----:B------:R-:W-:-:S05]  /*58820*/  F2FP.SATFINITE.E4M3.F32.PACK_AB_MERGE_C R19, RZ, R19, RZ ;  /* 0x00000013ff13723e */ /* 0x000fca00048070ff */
[----:B------:R1:W-:Y:S01]  /*58830*/  @!P2 STG.E.U8 desc[UR26][R48.64+0xa1], R19 ;  /* 0x0000a1133000a986 */ /* 0x0003e2000c10111a */
[----:B------:R-:W-:Y:S02]  /*58840*/  LOP3.LUT P2, RZ, R0, 0x200000, RZ, 0xc0, !PT ;  /* 0x0020000000ff7812 */ /* 0x000fe4000784c0ff */
[----:B-1----:R-:W-:-:S04]  /*58850*/  @!P4 IADD3 R19, P3, P5, R3, R16, R7 ;  /* 0x000000100313c210 */ /* 0x002fc80007d7e007 */
[----:B------:R-:W-:Y:S02]  /*58860*/  @!P4 IADD3.X R22, R4, R27, R6, P3, P5 ;  /* 0x0000001b0416c210 */ /* 0x000fe40001fea406 */
[----:B0-----:R-:W-:-:S05]  /*58870*/  @!P4 IADD3 R20, P3, R19, R20, RZ ;  /* 0x000000141314c210 */ /* 0x001fca0007f7e0ff */
[----:B------:R-:W-:Y:S01]  /*58880*/  @P2 LOP3.LUT R17, R17, 0x400, RZ, 0xfc, !PT ;  /* 0x0000040011112812 */ /* 0x000fe200078efcff */
[----:B------:R-:W-:Y:S01]  /*58890*/  @!P4 IMAD.X R21, R22, 0x1, R21, P3 ;  /* 0x000000011615c824 */ /* 0x000fe200018e0615 */
[C---:B------:R-:W-:Y:S02]  /*588a0*/  ISETP.LT.OR P3, PT, R26.reuse, 0xa2, !P0 ;  /* 0x000000a21a00780c */ /* 0x040fe40004761670 */
[----:B------:R-:W-:-:S11]  /*588b0*/  ISETP.LT.OR P2, PT, R26, 0x14a, !P1 ;  /* 0x0000014a1a00780c */ /* 0x000fd60004f41670 */
[----:B------:R-:W0:Y:S01]  /*588c0*/  @!P3 LDC.64 R22, c[0x0][0x5c0] ;  /* 0x00017000ff16bb82 */ /* 0x000e220000000a00 */
[----:B---3--:R-:W-:-:S05]  /*588d0*/  FMUL R19, R162, UR8 ;  /* 0x00000008a2137c20 */ /* 0x008fca0008400000 */
[----:B------:R-:W-:-:S05]  /*588e0*/  F2FP.SATFINITE.E4M3.F32.PACK_AB_MERGE_C R19, RZ, R19, RZ ;  /* 0x00000013ff13723e */ /* 0x000fca00048070ff */
[----:B------:R1:W-:Y:S02]  /*588f0*/  @!P4 STG.E.U8 desc[UR26][R20.64+0xa0], R19 ;  /* 0x0000a0131400c986 */ /* 0x0003e4000c10111a */
[----:B-1----:R-:W1:Y:S01]  /*58900*/  @!P2 LDC.64 R20, c[0x0][0x5c0] ;  /* 0x00017000ff14ab82 */ /* 0x002e620000000a00 */
[----:B------:R-:W-:Y:S02]  /*58910*/  FMUL R19, R167, UR8 ;  /* 0x00000008a7137c20 */ /* 0x000fe40008400000 */
[----:B------:R-:W2:Y:S01]  /*58920*/  LDL.LU R167, [R1+0x868] ;  /* 0x0008680001a77983 */ /* 0x000ea20000300800 */
[----:B------:R-:W-:-:S04]  /*58930*/  @!P3 IADD3 R24, P5, P6, R3, R16, R7 ;  /* 0x000000100318b210 */ /* 0x000fc80007ebe007 */
[----:B------:R-:W-:Y:S02]  /*58940*/  @!P3 IADD3.X R25, R4, R27, R6, P5, P6 ;  /* 0x0000001b0419b210 */ /* 0x000fe40002fec406 */
[----:B0-----:R-:W-:Y:S02]  /*58950*/  @!P3 IADD3 R22, P4, R24, R22, RZ ;  /* 0x000000161816b210 */ /* 0x001fe40007f9e0ff */
[----:B------:R-:W-:-:S03]  /*58960*/  F2FP.SATFINITE.E4M3.F32.PACK_AB_MERGE_C R19, RZ, R19, RZ ;  /* 0x00000013ff13723e */ /* 0x000fc600048070ff */
[----:B------:R-:W-:Y:S01]  /*58970*/  @!P3 IMAD.X R23, R25, 0x1, R23, P4 ;  /* 0x000000011917b824 */ /* 0x000fe200020e0617 */
[----:B-1----:R-:W-:-:S04]  /*58980*/  @!P2 IADD3 R162, P5, P6, R16, R20, R3 ;  /* 0x0000001410a2a210 */ /* 0x002fc80007ebe003 */
[----:B------:R0:W-:Y:S01]  /*58990*/  @!P3 STG.E.U8 desc[UR26][R22.64+0xa1], R19 ;  /* 0x0000a1131600b986 */ /* 0x0001e2000c10111a */
[----:B------:R-:W-:Y:S02]  /*589a0*/  @!P2 IADD3.X R163, R27, R21, R4, P5, P6 ;  /* 0x000000151ba3a210 */ /* 0x000fe40002fec404 */
[----:B------:R-:W-:Y:S01]  /*589b0*/  LOP3.LUT P6, RZ, R2, 0x4000, RZ, 0xc0, !PT ;  /* 0x0000400002ff7812 */ /* 0x000fe200078cc0ff */
[----:B0-----:R-:W-:-:S05]  /*589c0*/  FMUL R19, R168, UR8 ;  /* 0x00000008a8137c20 */ /* 0x001fca0008400000 */
[----:B------:R-:W-:-:S07]  /*589d0*/  F2FP.SATFINITE.E4M3.F32.PACK_AB_MERGE_C R19, RZ, R19, RZ ;  /* 0x00000013ff13723e */ /* 0x000fce00048070ff */
[----:B------:R4:W-:Y:S02]  /*589e0*/  @!P6 STG.E.U8 desc[UR26][R118.64+0xa8], R19 ;  /* 0x0000a8137600e986 */ /* 0x0009e4000c10111a */
[----:B----4-:R-:W-:Y:S02]  /*589f0*/  FMUL R19, R166, UR8 ;  /* 0x00000008a6137c20 */ /* 0x010fe40008400000 */
        /* <DEDUP_REMOVED lines=29> */
[----:B------:R-:W-:Y:S02]  /*58bd0*/  @!P4 IMAD.X R21, R22, 0x1, R21, P3 ;  /* 0x000000011615c824 */ /* 0x000fe400018e0615 */
[----:B--2---:R-:W-:Y:S02]  /*58be0*/  FMUL R19, R167, UR8 ;  /* 0x00000008a7137c20 */ /* 0x004fe40008400000 */
[----:B------:R-:W2:Y:S04]  /*58bf0*/  LDL.LU R167, [R1+0x870] ;  /* 0x0008700001a77983 */ /* 0x000ea80000300800 */
[----:B------:R-:W4:Y:S01]  /*58c00*/  LDL.LU R170, [R1+0x874] ;  /* 0x0008740001aa7983 */ /* 0x000f220000300800 */
        /* <DEDUP_REMOVED lines=18> */
[----:B------:R-:W-:Y:S02]  /*58d30*/  LOP3.LUT R13, R13, 0xfffff7ff, RZ, 0xc0, !PT ;  /* 0xfffff7ff0d0d7812 */ /* 0x000fe400078ec0ff */
[----:B------:R-:W-:Y:S01]  /*58d40*/  F2FP.SATFINITE.E4M3.F32.PACK_AB_MERGE_C R19, RZ, R19, RZ ;  /* 0x00000013ff13723e */ /* 0x000fe200048070ff */
[----:B------:R-:W-:Y:S01]  /*58d50*/  @!P3 IMAD.X R23, R25, 0x1, R23, P4 ;  /* 0x000000011917b824 */ /* 0x000fe200020e0617 */
[----:B------:R-:W-:-:S04]  /*58d60*/  @P2 LOP3.LUT R13, R13, 0x800, RZ, 0xfc, !PT ;  /* 0x000008000d0d2812 */ /* 0x000fc800078efcff */
[----:B------:R2:W-:Y:S01]  /*58d70*/  @!P3 STG.E.U8 desc[UR26][R22.64+0xa9], R19 ;  /* 0x0000a9131600b986 */ /* 0x0005e2000c10111a */
        /* <DEDUP_REMOVED lines=16> */
[----:B------:R-:W-:-:S11]  /*58e80*/  LOP3.LUT P2, RZ, R17, 0x200, RZ, 0xc0, !PT ;  /* 0x0000020011ff7812 */ /* 0x000fd6000784c0ff */
[----:B------:R-:W0:Y:S01]  /*58e90*/  @!P4 LDC.64 R20, c[0x0][0x5c0] ;  /* 0x00017000ff14cb82 */ /* 0x000e220000000a00 */
[----:B------:R-:W-:-:S04]  /*58ea0*/  LOP3.LUT R13, R13, 0xffefffff, RZ, 0xc0, !PT ;  /* 0xffefffff0d0d7812 */ /* 0x000fc800078ec0ff */
[----:B------:R-:W-:Y:S01]  /*58eb0*/  @P5 LOP3.LUT R13, R13, 0x100000, RZ, 0xfc, !PT ;  /* 0x001000000d0d5812 */ /* 0x000fe200078efcff */
[----:B--2---:R-:W-:Y:S02]  /*58ec0*/  FMUL R19, R167, UR8 ;  /* 0x00000008a7137c20 */ /* 0x004fe40008400000 */
[----:B------:R-:W2:Y:S03]  /*58ed0*/  LDL.LU R167, [R1+0x87c] ;  /* 0x00087c0001a77983 */ /* 0x000ea60000300800 */
[----:B------:R-:W-:-:S05]  /*58ee0*/  F2FP.SATFINITE.E4M3.F32.PACK_AB_MERGE_C R19, RZ, R19, RZ ;  /* 0x00000013ff13723e */ /* 0x000fca00048070ff */
[----:B------:R4:W-:Y:S02]  /*58ef0*/  @!P6 STG.E.U8 desc[UR26][R120.64+0xb0], R19 ;  /* 0x0000b0137800e986 */ /* 0x0009e4000c10111a */
[----:B----4-:R-:W-:Y:S02]  /*58f00*/  FMUL R19, R170, UR8 ;  /* 0x00000008aa137c20 */ /* 0x010fe40008400000 */
[----:B------:R-:W4:Y:S03]  /*58f10*/  LDL.LU R170, [R1+0x880] ;  /* 0x0008800001aa7983 */ /* 0x000f260000300800 */
[----:B------:R-:W-:-:S05]  /*58f20*/  F2FP.SATFINITE.E4M3.F32.PACK_AB_MERGE_C R19, RZ, R19, RZ ;  /* 0x00000013ff13723e */ /* 0x000fca00048070ff */
[----:B------:R1:W-:Y:S02]  /*58f30*/  @!P2 STG.E.U8 desc[UR26][R42.64+0xb1], R19 ;  /* 0x0000b1132a00a986 */ /* 0x0003e4000c10111a */
[----:B-1----:R-:W-:-:S04]  /*58f40*/  @!P4 IADD3 R19, P3, P5, R3, R16, R7 ;  /* 0x000000100313c210 */ /* 0x002fc80007d7e007 */
[----:B------:R-:W-:Y:S02]  /*58f50*/  @!P4 IADD3.X R22, R4, R27, R6, P3, P5 ;  /* 0x0000001b0416c210 */ /* 0x000fe40001fea406 */
[----:B0-----:R-:W-:Y:S01]  /*58f60*/  @!P4 IADD3 R20, P3, R19, R20, RZ ;  /* 0x000000141314c210 */ /* 0x001fe20007f7e0ff */
[----:B---3--:R-:W-:Y:S02]  /*58f70*/  FMUL R19, R166, UR8 ;  /* 0x00000008a6137c20 */ /* 0x008fe40008400000 */
[----:B------:R-:W3:Y:S02]  /*58f80*/  LDL.LU R166, [R1+0x884] ;  /* 0x0008840001a67983 */ /* 0x000ee40000300800 */
[----:B------:R-:W-:Y:S01]  /*58f90*/  @!P4 IMAD.X R21, R22, 0x1, R21, P3 ;  /* 0x000000011615c824 */ /* 0x000fe200018e0615 */
[C---:B------:R-:W-:Y:S02]  /*58fa0*/  ISETP.LT.OR P3, PT, R26.reuse, 0xb2, !P0 ;  /* 0x000000b21a00780c */ /* 0x040fe40004761670 */
[----:B------:R-:W-:-:S02]  /*58fb0*/  ISETP.LT.OR P2, PT, R26, 0x16a, !P1 ;  /* 0x0000016a1a00780c */ /* 0x000fc40004f41670 */
[----:B------:R-:W-:-:S05]  /*58fc0*/  F2FP.SATFINITE.E4M3.F32.PACK_AB_MERGE_C R19, RZ, R19, RZ ;  /* 0x00000013ff13723e */ /* 0x000fca00048070ff */
[----:B------:R0:W-:Y:S04]  /*58fd0*/  @!P4 STG.E.U8 desc[UR26][R20.64+0xb0], R19 ;  /* 0x0000b0131400c986 */ /* 0x0001e8000c10111a */
[----:B------:R-:W1:Y:S08]  /*58fe0*/  @!P3 LDC.64 R22, c[0x0][0x5c0] ;  /* 0x00017000ff16bb82 */ /* 0x000e700000000a00 */
        /* <DEDUP_REMOVED lines=10> */
[----:B------:R-:W-:-:S04]  /*59090*/  LOP3.LUT R13, R13, 0xfff7ffff, RZ, 0xc0, !PT ;  /* 0xfff7ffff0d0d7812 */ /* 0x000fc800078ec0ff */
[----:B------:R-:W-:-:S04]  /*590a0*/  @P2 LOP3.LUT R13, R13, 0x80000, RZ, 0xfc, !PT ;  /* 0x000800000d0d2812 */ /* 0x000fc800078efcff */
[----:B------:R-:W-:-:S04]  /*590b0*/  LOP3.LUT R13, R13, 0xffdfffff, RZ, 0xc0, !PT ;  /* 0xffdfffff0d0d7812 */ /* 0x000fc800078ec0ff */
[----:B------:R-:W-:-:S04]  /*590c0*/  @P5 LOP3.LUT R13, R13, 0x200000, RZ, 0xfc, !PT ;  /* 0x002000000d0d5812 */ /* 0x000fc800078efcff */
[----:B------:R-:W-:Y:S01]  /*590d0*/  LOP3.LUT R13, R13, 0xffbfffff, RZ, 0xc0, !PT ;  /* 0xffbfffff0d0d7812 */ /* 0x000fe200078ec0ff */
[----:B--2---:R-:W-:Y:S02]  /*590e0*/  FMUL R19, R167, UR8 ;  /* 0x00000008a7137c20 */ /* 0x004fe40008400000 */
[----:B------:R-:W2:Y:S03]  /*590f0*/  LDL.LU R167, [R1+0x888] ;  /* 0x0008880001a77983 */ /* 0x000ea60000300800 */
[----:B------:R-:W-:-:S05]  /*59100*/  F2FP.SATFINITE.E4M3.F32.PACK_AB_MERGE_C R19, RZ, R19, RZ ;  /* 0x00000013ff13723e */ /* 0x000fca00048070ff */
[----:B------:R4:W-:Y:S02]  /*59110*/  @!P3 STG.E.U8 desc[UR26][R22.64+0xb1], R19 ;  /* 0x0000b1131600b986 */ /* 0x0009e4000c10111a */
[----:B----4-:R-:W-:-:S05]  /*59120*/  FMUL R19, R170, UR8 ;  /* 0x00000008aa137c20 */ /* 0x010fca0008400000 */
[----:B------:R-:W-:-:S05]  /*59130*/  F2FP.SATFINITE.E4M3.F32.PACK_AB_MERGE_C R19, RZ, R19, RZ ;  /* 0x00000013ff13723e */ /* 0x000fca00048070ff */
[----:B------:R3:W-:Y:S02]  /*59140*/  @!P6 STG.E.U8 desc[UR26][R122.64+0xb8], R19 ;  /* 0x0000b8137a00e986 */ /* 0x0007e4000c10111a */
[----:B---3--:R-:W-:Y:S02]  /*59150*/  FMUL R19, R166, UR8 ;  /* 0x00000008a6137c20 */ /* 0x008fe40008400000 */
[----:B------:R-:W3:Y:S04]  /*59160*/  LDL.LU R166, [R1+0x88c] ;  /* 0x00088c0001a67983 */ /* 0x000ee80000300800 */
[----:B------:R-:W4:Y:S01]  /*59170*/  LDL.LU R179, [R1+0x890] ;  /* 0x0008900001b37983 */ /* 0x000f220000300800 */
[----:B0-----:R-:W-:-:S04]  /*59180*/  @!P5 IADD3 R196, P3, P4, R16, R20, R3 ;  /* 0x0000001410c4d210 */ /* 0x001fc80007c7e003 */
[----:B------:R-:W-:Y:S02]  /*59190*/  @!P5 IADD3.X R197, R27, R21, R4, P3, P4 ;  /* 0x000000151bc5d210 */ /* 0x000fe40001fe8404 */
[----:B------:R-:W-:-:S13]  /*591a0*/  ISETP.LT.OR P5, PT, R26, 0x172, !P1 ;  /* 0x000001721a00780c */ /* 0x000fda0004fa1670 */
[----:B------:R-:W0:Y:S01]  /*591b0*/  @!P5 LDC.64 R20, c[0x0][0x5c0] ;  /* 0x00017000ff14db82 */ /* 0x000e220000000a00 */
[----:B------:R-:W-:Y:S02]  /*591c0*/  @P5 LOP3.LUT R13, R13, 0x400000, RZ, 0xfc, !PT ;  /* 0x004000000d0d5812 */ /* 0x000fe400078efcff */
[----:B0-----:R-:W-:-:S04]  /*591d0*/  @!P5 IADD3 R210, P3, P4, R16, R20, R3 ;  /* 0x0000001410d2d210 */ /* 0x001fc80007c7e003 */
[----:B------:R-:W-:Y:S02]  /*591e0*/  @!P5 IADD3.X R211, R27, R21, R4, P3, P4 ;  /* 0x000000151bd3d210 */ /* 0x000fe40001fe8404 */
[----:B------:R-:W-:-:S13]  /*591f0*/  ISETP.LT.OR P5, PT, R26, 0x179, !P1 ;  /* 0x000001791a00780c */ /* 0x000fda0004fa1670 */
        /* <DEDUP_REMOVED lines=12> */
[----:B------:R-:W-:Y:S02]  /*592c0*/  ISETP.LT.OR P2, PT, R26, 0x17a, !P1 ;  /* 0x0000017a1a00780c */ /* 0x000fe40004f41670 */
[----:B-1----:R-:W-:-:S04]  /*592d0*/  @!P3 IADD3 R19, P4, P5, R3, R16, R7 ;  /* 0x000000100313b210 */ /* 0x002fc80007d9e007 */
[----:B------:R-:W-:Y:S02]  /*592e0*/  @!P3 IADD3.X R22, R4, R27, R6, P4, P5 ;  /* 0x0000001b0416b210 */ /* 0x000fe400027ea406 */
[----:B0-----:R-:W-:-:S05]  /*592f0*/  @!P3 IADD3 R20, P4, R19, R20, RZ ;  /* 0x000000141314b210 */ /* 0x001fca0007f9e0ff */
[----:B------:R-:W-:Y:S01]  /*59300*/  @!P3 IMAD.X R21, R22, 0x1, R21, P4 ;  /* 0x000000011615b824 */ /* 0x000fe200020e0615 */
[----:B------:R-:W-:-:S13]  /*59310*/  ISETP.LT.OR P4, PT, R26, 0xba, !P0 ;  /* 0x000000ba1a00780c */ /* 0x000fda0004781670 */
[----:B------:R-:W0:Y:S01]  /*59320*/  @!P4 LDC.64 R22, c[0x0][0x5c0] ;  /* 0x00017000ff16cb82 */ /* 0x000e220000000a00 */
[----:B------:R-:W-:Y:S02]  /*59330*/  @!P4 IADD3 R24, P5, P6, R3, R16, R7 ;  /* 0x000000100318c210 */ /* 0x000fe40007ebe007 */
[----:B------:R-:W-:Y:S02]  /*59340*/  LOP3.LUT R13, R13, 0xfffbffff, RZ, 0xc0, !PT ;  /* 0xfffbffff0d0d7812 */ /* 0x000fe400078ec0ff */
[----:B------:R-:W-:Y:S02]  /*59350*/  @!P4 IADD3.X R25, R4, R27, R6, P5, P6 ;  /* 0x0000001b0419c210 */ /* 0x000fe40002fec406 */
[----:B------:R-:W-:Y:S02]  /*59360*/  @P2 LOP3.LUT R13, R13, 0x40000, RZ, 0xfc, !PT ;  /* 0x000400000d0d2812 */ /* 0x000fe400078efcff */
[----:B0-----:R-:W-:-:S05]  /*59370*/  @!P4 IADD3 R22, P1, R24, R22, RZ ;  /* 0x000000161816c210 */ /* 0x001fca0007f3e0ff */
[----:B------:R-:W-:Y:S02]  /*59380*/  @!P4 IMAD.X R23, R25, 0x1, R23, P1 ;  /* 0x000000011917c824 */ /* 0x000fe400008e0617 */
[----:B--2---:R-:W-:-:S05]  /*59390*/  FMUL R19, R167, UR8 ;  /* 0x00000008a7137c20 */ /* 0x004fca0008400000 */
[----:B------:R-:W-:-:S05]  /*593a0*/  F2FP.SATFINITE.E4M3.F32.PACK_AB_MERGE_C R19, RZ, R19, RZ ;  /* 0x00000013ff13723e */ /* 0x000fca00048070ff */
[----:B------:R0:W-:Y:S02]  /*593b0*/  @!P3 STG.E.U8 desc[UR26][R20.64+0xb8], R19 ;  /* 0x0000b8131400b986 */ /* 0x0001e4000c10111a */
[----:B0-----:R-:W0:Y:S02]  /*593c0*/  @!P2 LDC.64 R20, c[0x0][0x5c0] ;  /* 0x00017000ff14ab82 */ /* 0x001e240000000a00 */
[----:B0-----:R-:W-:-:S04]  /*593d0*/  @!P2 IADD3 R184, P3, P5, R16, R20, R3 ;  /* 0x0000001410b8a210 */ /* 0x001fc80007d7e003 */
[----:B------:R-:W-:Y:S02]  /*593e0*/  @!P2 IADD3.X R185, R27, R21, R4, P3, P5 ;  /* 0x000000151bb9a210 */ /* 0x000fe40001fea404 */
[----:B------:R-:W-:Y:S01]  /*593f0*/  LOP3.LUT P2, RZ, R17, 0x80, RZ, 0xc0, !PT ;  /* 0x0000008011ff7812 */ /* 0x000fe2000784c0ff */
[----:B---3--:R-:W-:-:S03]  /*59400*/  FMUL R19, R166, UR8 ;  /* 0x00000008a6137c20 */ /* 0x008fc60008400000 */
[----:B------:R-:W-:Y:S02]  /*59410*/  ISETP.LT.OR P5, PT, R26, 0xc1, !P2 ;  /* 0x000000c11a00780c */ /* 0x000fe400057a1670 */
[----:B------:R-:W-:-:S05]  /*59420*/  F2FP.SATFINITE.E4M3.F32.PACK_AB_MERGE_C R19, RZ, R19, RZ ;  /* 0x00000013ff13723e */ /* 0x000fca00048070ff */
[----:B------:R4:W-:Y:S06]  /*59430*/  @!P4 STG.E.U8 desc[UR26][R22.64+0xb9], R19 ;  /* 0x0000b9131600c986 */ /* 0x0009ec000c10111a */
[----:B------:R-:W0:Y:S01]  /*59440*/  @!P5 LDC.64 R20, c[0x0][0x5c0] ;  /* 0x00017000ff14db82 */ /* 0x000e220000000a00 */
[----:B----4-:R-:W-:Y:S02]  /*59450*/  FMUL R19, R179, UR8 ;  /* 0x00000008b3137c20 */ /* 0x010fe40008400000 */
[----:B------:R-:W2:Y:S01]  /*59460*/  LDL.LU R179, [R1+0x898] ;  /* 0x0008980001b37983 */ /* 0x000ea20000300800 */
[----:B------:R-:W-:-:S02]  /*59470*/  ISETP.LT.OR P4, PT, R26, 0xc2, !P2 ;  /* 0x000000c21a00780c */ /* 0x000fc40005781670 */
        /* <DEDUP_REMOVED lines=10> */
[----:B------:R-:W0:Y:S01]  /*59520*/  @!P4 LDC.64 R20, c[0x0][0x5c0] ;  /* 0x00017000ff14cb82 */ /* 0x000e220000000a00 */
[----:B------:R-:W-:Y:S02]  /*59530*/  LOP3.LUT P6, RZ, R2, 0x20000, RZ, 0xc0, !PT ;  /* 0x0002000002ff7812 */ /* 0x000fe400078cc0ff */
[----:B------:R-:W-:-:S11]  /*59540*/  F2FP.SATFINITE.E4M3.F32.PACK_AB_MERGE_C R19, RZ, R19, RZ ;  /* 0x00000013ff13723e */ /* 0x000fd600048070ff */
[----:B------:R1:W-:Y:S01]  /*59550*/  @!P6 STG.E.U8 desc[UR26][R72.64], R19 ;  /* 0x000000134800e986 */ /* 0x0003e2000c10111a */
[----:B0-----:R-:W-:-:S04]  /*59560*/  @!P4 IADD3 R208, P1, P3, R16, R20, R7 ;  /* 0x0000001410d0c210 */ /* 0x001fc80007b3e007 */
[----:B------:R-:W-:Y:S01]  /*59570*/  @!P4 IADD3.X R209, R27, R21, R6, P1, P3 ;  /* 0x000000151bd1c210 */ /* 0x000fe20000fe6406 */
[----:B-1----:R-:W-:-:S04]  /*59580*/  FMUL R19, R178, UR8 ;  /* 0x00000008b2137c20 */ /* 0x002fc80008400000 */
[----:B------:R-:W-:Y:S04]  /*59590*/  STL [R1+0x10e0], R209 ;  /* 0x0010e0d101007387 */ /* 0x000fe80000100800 */
[----:B------:R-:W3:Y:S01]  /*595a0*/  LDL.LU R178, [R1+0x89c] ;  /* 0x00089c0001b27983 */ /* 0x000ee20000300800 */
[----:B------:R-:W-:Y:S02]  /*595b0*/  ISETP.GE.AND P1, PT, R15, 0x109, PT ;  /* 0x000001090f00780c */ /* 0x000fe40003f26270 */
[----:B------:R-:W-:Y:S01]  /*595c0*/  LOP3.LUT R18, R18, 0xfffeffff, RZ, 0xc0, !PT ;  /* 0xfffeffff12127812 */ /* 0x000fe200078ec0ff */
[----:B------:R-:W4:Y:S01]  /*595d0*/  LDL.LU R195, [R1+0x8a0] ;  /* 0x0008a00001c37983 */ /* 0x000f220000300800 */
[----:B------:R-:W-:Y:S02]  /*595e0*/  ISETP.LT.OR P3, PT, R26, 0x1, !P1 ;  /* 0x000000011a00780c */ /* 0x000fe40004f61670 */
[----:B------:R-:W-:Y:S01]  /*595f0*/  @P0 LOP3.LUT R18, R18, 0x10000, RZ, 0xfc, !PT ;  /* 0x0001000012120812 */ /* 0x000fe200078efcff */
[----:B------:R-:W4:Y:S01]  /*59600*/  LDL.LU R194, [R1+0x8a4] ;  /* 0x0008a40001c27983 */ /* 0x000f220000300800 */
[----:B------:R-:W-:-:S02]  /*59610*/  LOP3.LUT P0, RZ, R2, 0x40000, RZ, 0xc0, !PT ;  /* 0x0004000002ff7812 */ /* 0x000fc4000780c0ff */
[----:B------:R-:W-:-:S07]  /*59620*/  F2FP.SATFINITE.E4M3.F32.PACK_AB_MERGE_C R19, RZ, R19, RZ ;  /* 0x00000013ff13723e */ /* 0x000fce00048070ff */
[----:B------:R-:W0:Y:S01]  /*59630*/  @!P3 LDC.64 R22, c[0x0][0x5c0] ;  /* 0x00017000ff16bb82 */ /* 0x000e220000000a00 */
[----:B------:R-:W-:-:S03]  /*59640*/  LOP3.LUT R13, R13, 0xffffdfff, RZ, 0xc0, !PT ;  /* 0xffffdfff0d0d7812 */ /* 0x000fc600078ec0ff */
[----:B------:R2:W-:Y:S01]  /*59650*/  @!P0 STG.E.U8 desc[UR26][R124.64+0x1], R19 ;  /* 0x000001137c008986 */ /* 0x0005e2000c10111a */
[----:B------:R-:W-:Y:S02]  /*59660*/  ISETP.LT.OR P0, PT, R26, 0xca, !P2 ;  /* 0x000000ca1a00780c */ /* 0x000fe40005701670 */
[----:B------:R-:W-:Y:S02]  /*59670*/  @P4 LOP3.LUT R13, R13, 0x2000, RZ, 0xfc, !PT ;  /* 0x000020000d0d4812 */ /* 0x000fe400078efcff */
[----:B------:R-:W-:-:S04]  /*59680*/  @!P3 IADD3 R20, P4, P5, R3, R16, R9 ;  /* 0x000000100314b210 */ /* 0x000fc80007d9e009 */
[----:B------:R-:W-:Y:S02]  /*59690*/  @!P3 IADD3.X R24, R4, R27, R8, P4, P5 ;  /* 0x0000001b0418b210 */ /* 0x000fe400027ea408 */
[----:B0-----:R-:W-:-:S03]  /*596a0*/  @!P3 IADD3 R22, P4, R20, R22, RZ ;  /* 0x000000161416b210 */ /* 0x001fc60007f9e0ff */
[----:B------:R-:W0:Y:S02]  /*596b0*/  @!P0 LDC.64 R20, c[0x0][0x5c0] ;  /* 0x00017000ff148b82 */ /* 0x000e240000000a00 */
[----:B------:R-:W-:Y:S01]  /*596c0*/  @!P3 IMAD.X R23, R24, 0x1, R23, P4 ;  /* 0x000000011817b824 */ /* 0x000fe200020e0617 */
[----:B------:R-:W-:Y:S02]  /*596d0*/  LOP3.LUT R17, R17, 0xffffffbf, RZ, 0xc0, !PT ;  /* 0xffffffbf11117812 */ /* 0x000fe400078ec0ff */
[----:B0-----:R-:W-:-:S04]  /*596e0*/  @!P0 IADD3 R182, P5, P6, R16, R20, R7 ;  /* 0x0000001410b68210 */ /* 0x001fc80007ebe007 */
[----:B------:R-:W-:Y:S02]  /*596f0*/  @!P0 IADD3.X R183, R27, R21, R6, P5, P6 ;  /* 0x000000151bb78210 */ /* 0x000fe40002fec406 */
[----:B------:R-:W-:-:S13]  /*59700*/  LOP3.LUT P6, RZ, R2, 0x80000, RZ, 0xc0, !PT ;  /* 0x0008000002ff7812 */ /* 0x000fda00078cc0ff */
[----:B------:R-:W-:Y:S02]  /*59710*/  @P6 LOP3.LUT R17, R17, 0x40, RZ, 0xfc, !PT ;  /* 0x0000004011116812 */ /* 0x000fe400078efcff */
[----:B------:R-:W-:Y:S01]  /*59720*/  ISETP.LT.OR P6, PT, R26, 0xd1, !P2 ;  /* 0x000000d11a00780c */ /* 0x000fe200057c1670 */
[----:B--2---:R-:W-:-:S05]  /*59730*/  FMUL R19, R179, UR8 ;  /* 0x00000008b3137c20 */ /* 0x004fca0008400000 */
[----:B------:R-:W-:-:S05]  /*59740*/  F2FP.SATFINITE.E4M3.F32.PACK_AB_MERGE_C R19, RZ, R19, RZ ;  /* 0x00000013ff13723e */ /* 0x000fca00048070ff */
[----:B------:R0:W-:Y:S01]  /*59750*/  @!P3 STG.E.U8 desc[UR26][R22.64], R19 ;  /* 0x000000131600b986 */ /* 0x0001e2000c10111a */
[----:B------:R-:W-:-:S13]  /*59760*/  ISETP.LT.OR P3, PT, R26, 0x2, !P1 ;  /* 0x000000021a00780c */ /* 0x000fda0004f61670 */
[----:B------:R-:W1:Y:S01]  /*59770*/  @!P3 LDC.64 R20, c[0x0][0x5c0] ;  /* 0x00017000ff14bb82 */ /* 0x000e620000000a00 */
[----:B0-----:R-:W-:-:S04]  /*59780*/  @!P3 IADD3 R22, P4, P5, R3, R16, R9 ;  /* 0x000000100316b210 */ /* 0x001fc80007d9e009 */
[----:B------:R-:W-:Y:S02]  /*59790*/  @!P3 IADD3.X R19, R4, R27, R8, P4, P5 ;  /* 0x0000001b0413b210 */ /* 0x000fe400027ea408 */
[----:B-1----:R-:W-:-:S05]  /*597a0*/  @!P3 IADD3 R22, P4, R22, R20, RZ ;  /* 0x000000141616b210 */ /* 0x002fca0007f9e0ff */
[----:B------:R-:W-:Y:S02]  /*597b0*/  @!P3 IMAD.X R23, R19, 0x1, R21, P4 ;  /* 0x000000011317b824 */ /* 0x000fe400020e0615 */
[----:B------:R-:W0:Y:S02]  /*597c0*/  @!P6 LDC.64 R20, c[0x0][0x5c0] ;  /* 0x00017000ff14eb82 */ /* 0x000e240000000a00 */
[----:B0-----:R-:W-:-:S04]  /*597d0*/  @!P6 IADD3 R188, P4, P5, R16, R20, R7 ;  /* 0x0000001410bce210 */ /* 0x001fc80007d9e007 */
[----:B------:R-:W-:Y:S02]  /*597e0*/  @!P6 IADD3.X R189, R27, R21, R6, P4, P5 ;  /* 0x000000151bbde210 */ /* 0x000fe400027ea406 */
[----:B------:R-:W-:-:S13]  /*597f0*/  ISETP.LT.OR P5, PT, R26, 0xd2, !P2 ;  /* 0x000000d21a00780c */ /* 0x000fda00057a1670 */
[----:B------:R-:W0:Y:S01]  /*59800*/  @!P5 LDC.64 R20, c[0x0][0x5c0] ;  /* 0x00017000ff14db82 */ /* 0x000e220000000a00 */
[----:B---3--:R-:W-:-:S05]  /*59810*/  FMUL R19, R178, UR8 ;  /* 0x00000008b2137c20 */ /* 0x008fca0008400000 */
[----:B------:R-:W-:-:S05]  /*59820*/  F2FP.SATFINITE.E4M3.F32.PACK_AB_MERGE_C R19, RZ, R19, RZ ;  /* 0x00000013ff13723e */ /* 0x000fca00048070ff */
[----:B------:R4:W-:Y:S04]  /*59830*/  @!P3 STG.E.U8 desc[UR26][R22.64+0x1], R19 ;  /* 0x000001131600b986 */ /* 0x0009e8000c10111a */
[----:B------:R-:W-:Y:S01]  /*59840*/  STL [R1+0x10dc], R188 ;  /* 0x0010dcbc01007387 */ /* 0x000fe20000100800 */
[----:B0-----:R-:W-:-:S04]  /*59850*/  @!P5 IADD3 R178, P3, P4, R16, R20, R7 ;  /* 0x0000001410b2d210 */ /* 0x001fc80007c7e007 */
[----:B------:R-:W-:Y:S01]  /*59860*/  @!P5 IADD3.X R179, R27, R21, R6, P3, P4 ;  /* 0x000000151bb3d210 */ /* 0x000fe20001fe8406 */
[----:B------:R-:W-:Y:S04]  /*59870*/  STL [R1+0x10d8], R189 ;  /* 0x0010d8bd01007387 */ /* 0x000fe80000100800 */
[----:B------:R-:W-:Y:S04]  /*59880*/  STL [R1+0x10d4], R179 ;  /* 0x0010d4b301007387 */ /* 0x000fe80000100800 */
[----:B------:R-:W2:Y:S01]  /*59890*/  LDL.LU R204, [R1+0x8a8] ;  /* 0x0008a80001cc7983 */ /* 0x000ea20000300800 */
[----:B------:R-:W-:-:S04]  /*598a0*/  LOP3.LUT R13, R13, 0xfffffbff, RZ, 0xc0, !PT ;  /* 0xfffffbff0d0d7812 */ /* 0x000fc800078ec0ff */
[----:B------:R-:W-:-:S04]  /*598b0*/  @P0 LOP3.LUT R13, R13, 0x400, RZ, 0xfc, !PT ;  /* 0x000004000d0d0812 */ /* 0x000fc800078efcff */
[----:B------:R-:W-:-:S04]  /*598c0*/  LOP3.LUT R13, R13, 0xfffffeff, RZ, 0xc0, !PT ;  /* 0xfffffeff0d0d7812 */ /* 0x000fc800078ec0ff */
[----:B------:R-:W-:-:S04]  /*598d0*/  @P6 LOP3.LUT R13, R13, 0x100, RZ, 0xfc, !PT ;  /* 0x000001000d0d6812 */ /* 0x000fc800078efcff */
[----:B------:R-:W-:-:S04]  /*598e0*/  LOP3.LUT R13, R13, 0xffffffbf, RZ, 0xc0, !PT ;  /* 0xffffffbf0d0d7812 */ /* 0x000fc800078ec0ff */
[----:B------:R-:W-:Y:S02]  /*598f0*/  @P5 LOP3.LUT R13, R13, 0x40, RZ, 0xfc, !PT ;  /* 0x000000400d0d5812 */ /* 0x000fe400078efcff */
[----:B------:R-:W-:-:S13]  /*59900*/  ISETP.LT.OR P5, PT, R26, 0xd9, !P2 ;  /* 0x000000d91a00780c */ /* 0x000fda00057a1670 */
[----:B------:R-:W0:Y:S02]  /*59910*/  @!P5 LDC.64 R20, c[0x0][0x5c0] ;  /* 0x00017000ff14db82 */ /* 0x000e240000000a00 */
[----:B0-----:R-:W-:-:S04]  /*59920*/  @!P5 IADD3 R216, P3, P4, R16, R20, R7 ;  /* 0x0000001410d8d210 */ /* 0x001fc80007c7e007 */
[----:B------:R-:W-:Y:S01]  /*59930*/  @!P5 IADD3.X R217, R27, R21, R6, P3, P4 ;  /* 0x000000151bd9d210 */ /* 0x000fe20001fe8406 */
[----:B------:R-:W-:Y:S04]  /*59940*/  STL [R1+0x10cc], R216 ;  /* 0x0010ccd801007387 */ /* 0x000fe80000100800 */
[----:B------:R-:W-:Y:S04]  /*59950*/  STL [R1+0x10c8], R217 ;  /* 0x0010c8d901007387 */ /* 0x000fe80000100800 */
[----:B------:R-:W3:Y:S04]  /*59960*/  LDL.LU R212, [R1+0x8ac] ;  /* 0x0008ac0001d47983 */ /* 0x000ee80000300800 */
[----:B------:R-:W3:Y:S01]  /*59970*/  LDL.LU R205, [R1+0x8b0] ;  /* 0x0008b00001cd7983 */ /* 0x000ee20000300800 */
[----:B------:R-:W-:-:S02]  /*59980*/  LOP3.LUT P6, RZ, R17, 0x40, RZ, 0xc0, !PT ;  /* 0x0000004011ff7812 */ /* 0x000fc400078cc0ff */
[----:B------:R-:W-:Y:S01]  /*59990*/  ISETP.LT.OR P3, PT, R26, 0x9, !P1 ;  /* 0x000000091a00780c */ /* 0x000fe20004f61670 */
[----:B----4-:R-:W-:Y:S01]  /*599a0*/  FMUL R19, R195, UR8 ;  /* 0x00000008c3137c20 */ /* 0x010fe20008400000 */
[----:B------:R-:W-:-:S04]  /*599b0*/  LOP3.LUT P0, RZ, R0, 0x800000, RZ, 0xc0, !PT ;  /* 0x0080000000ff7812 */ /* 0x000fc8000780c0ff */
[----:B------:R-:W-:-:S05]  /*599c0*/  F2FP.SATFINITE.E4M3.F32.PACK_AB_MERGE_C R19, RZ, R19, RZ ;  /* 0x00000013ff13723e */ /* 0x000fca00048070ff */
[----:B------:R0:W-:Y:S02]  /*599d0*/  @!P6 STG.E.U8 desc[UR26][R128.64+0x8], R19 ;  /* 0x000008138000e986 */ /* 0x0001e4000c10111a */
[----:B------:R-:W1:Y:S01]  /*599e0*/  @!P3 LDC.64 R22, c[0x0][0x5c0] ;  /* 0x00017000ff16bb82 */ /* 0x000e620000000a00 */
[----:B0-----:R-:W-:-:S05]  /*599f0*/  FMUL R19, R194, UR8 ;  /* 0x00000008c2137c20 */ /* 0x001fca0008400000 */
[----:B------:R-:W-:Y:S02]  /*59a00*/  F2FP.SATFINITE.E4M3.F32.PACK_AB_MERGE_C R19, RZ, R19, RZ ;  /* 0x00000013ff13723e */ /* 0x000fe400048070ff */
[----:B------:R-:W-:-:S03]  /*59a10*/  LOP3.LUT R13, R13, 0xffffffdf, RZ, 0xc0, !PT ;  /* 0xffffffdf0d0d7812 */ /* 0x000fc600078ec0ff */
[----:B------:R2:W-:Y:S01]  /*59a20*/  @!P0 STG.E.U8 desc[UR26][R70.64+0x9], R19 ;  /* 0x0000091346008986 */ /* 0x0005e2000c10111a */
[----:B------:R-:W-:Y:S02]  /*59a30*/  ISETP.LT.OR P0, PT, R26, 0xda, !P2 ;  /* 0x000000da1a00780c */ /* 0x000fe40005701670 */
[----:B------:R-:W-:Y:S02]  /*59a40*/  @P5 LOP3.LUT R13, R13, 0x20, RZ, 0xfc, !PT ;  /* 0x000000200d0d5812 */ /* 0x000fe400078efcff */
[----:B------:R-:W-:-:S04]  /*59a50*/  @!P3 IADD3 R20, P4, P5, R3, R16, R9 ;  /* 0x000000100314b210 */ /* 0x000fc80007d9e009 */
[----:B------:R-:W-:Y:S02]  /*59a60*/  @!P3 IADD3.X R24, R4, R27, R8, P4, P5 ;  /* 0x0000001b0418b210 */ /* 0x000fe400027ea408 */
[----:B-1----:R-:W-:-:S03]  /*59a70*/  @!P3 IADD3 R22, P4, R20, R22, RZ ;  /* 0x000000161416b210 */ /* 0x002fc60007f9e0ff */
[----:B------:R-:W0:Y:S02]  /*59a80*/  @!P0 LDC.64 R20, c[0x0][0x5c0] ;  /* 0x00017000ff148b82 */ /* 0x000e240000000a00 */
[----:B0-----:R-:W-:-:S04]  /*59a90*/  @!P0 IADD3 R194, P5, P6, R16, R20, R7 ;  /* 0x0000001410c28210 */ /* 0x001fc80007ebe007 */
[----:B------:R-:W-:Y:S01]  /*59aa0*/  @!P0 IADD3.X R195, R27, R21, R6, P5, P6 ;  /* 0x000000151bc38210 */ /* 0x000fe20002fec406 */
[----:B------:R-:W-:Y:S04]  /*59ab0*/  STL [R1+0x10d0], R194 ;  /* 0x0010d0c201007387 */ /* 0x000fe80000100800 */
[----:B------:R-:W-:Y:S01]  /*59ac0*/  STL [R1+0x10c4], R195 ;  /* 0x0010c4c301007387 */ /* 0x000fe20000100800 */
[----:B------:R-:W-:Y:S01]  /*59ad0*/  @!P3 IMAD.X R23, R24, 0x1, R23, P4 ;  /* 0x000000011817b824 */ /* 0x000fe200020e0617 */
        /* <DEDUP_REMOVED lines=23> */
[----:B0-----:R-:W-:-:S03]  /*59c50*/  @!P5 IADD3 R128, P3, P4, R16, R20, R7 ;  /* 0x000000141080d210 */ /* 0x001fc60007c7e007 */
[----:B------:R-:W-:Y:S01]  /*59c60*/  STL [R1+0x10b4], R207 ;  /* 0x0010b4cf01007387 */ /* 0x000fe20000100800 */
[----:B------:R-:W-:-:S03]  /*59c70*/  @!P5 IADD3.X R129, R27, R21, R6, P3, P4 ;  /* 0x000000151b81d210 */ /* 0x000fc60001fe8406 */
[----:B------:R-:W-:Y:S01]  /*59c80*/  STL [R1+0x10c0], R128 ;  /* 0x0010c08001007387 */ /* 0x000fe20000100800 */
[----:B-1----:R-:W-:-:S03]  /*59c90*/  FMUL R19, R205, UR8 ;  /* 0x00000008cd137c20 */ /* 0x002fc60008400000 */
[----:B------:R-:W-:Y:S04]  /*59ca0*/  STL [R1+0x10bc], R129 ;  /* 0x0010bc8101007387 */ /* 0x000fe80000100800 */
[----:B------:R-:W3:Y:S01]  /*59cb0*/  LDL.LU R205, [R1+0x8b8] ;  /* 0x0008b80001cd7983 */ /* 0x000ee20000300800 */
[----:B------:R-:W-:-:S04]  /*59cc0*/  LOP3.LUT R12, R12, 0x7fffffff, RZ, 0xc0, !PT ;  /* 0x7fffffff0c0c7812 */ /* 0x000fc800078ec0ff */
[----:B------:R-:W-:Y:S02]  /*59cd0*/  @P5 LOP3.LUT R12, R12, 0x80000000, RZ, 0xfc, !PT ;  /* 0x800000000c0c5812 */ /* 0x000fe400078efcff */
[----:B------:R-:W-:Y:S02]  /*59ce0*/  ISETP.LT.OR P5, PT, R26, 0xe9, !P2 ;  /* 0x000000e91a00780c */ /* 0x000fe400057a1670 */
[----:B------:R-:W-:-:S11]  /*59cf0*/  LOP3.LUT R13, R13, 0xfffffff7, RZ, 0xc0, !PT ;  /* 0xfffffff70d0d7812 */ /* 0x000fd600078ec0ff */
[----:B------:R-:W0:Y:S01]  /*59d00*/  @!P5 LDC.64 R20, c[0x0][0x5c0] ;  /* 0x00017000ff14db82 */ /* 0x000e220000000a00 */
[----:B------:R-:W-:-:S04]  /*59d10*/  @P0 LOP3.LUT R13, R13, 0x8, RZ, 0xfc, !PT ;  /* 0x000000080d0d0812 */ /* 0x000fc800078efcff */
[----:B------:R-:W-:-:S04]  /*59d20*/  LOP3.LUT R13, R13, 0xfffffffd, RZ, 0xc0, !PT ;  /* 0xfffffffd0d0d7812 */ /* 0x000fc800078ec0ff */
[----:B------:R-:W-:Y:S02]  /*59d30*/  @P6 LOP3.LUT R13, R13, 0x2, RZ, 0xfc, !PT ;  /* 0x000000020d0d6812 */ /* 0x000fe400078efcff */
[----:B------:R-:W-:Y:S02]  /*59d40*/  LOP3.LUT P6, RZ, R17, 0x20, RZ, 0xc0, !PT ;  /* 0x0000002011ff7812 */ /* 0x000fe400078cc0ff */
[----:B------:R-:W-:Y:S02]  /*59d50*/  F2FP.SATFINITE.E4M3.F32.PACK_AB_MERGE_C R19, RZ, R19, RZ ;  /* 0x00000013ff13723e */ /* 0x000fe400048070ff */
[----:B0-----:R-:W-:-:S04]  /*59d60*/  @!P5 IADD3 R226, P3, P4, R16, R20, R7 ;  /* 0x0000001410e2d210 */ /* 0x001fc80007c7e007 */
[----:B------:R-:W-:-:S05]  /*59d70*/  @!P5 IADD3.X R227, R27, R21, R6, P3, P4 ;  /* 0x000000151be3d210 */ /* 0x000fca0001fe8406 */
[----:B------:R2:W-:Y:S04]  /*59d80*/  @!P6 STG.E.U8 desc[UR26][R126.64+0x10], R19 ;  /* 0x000010137e00e986 */ /* 0x0005e8000c10111a */
[----:B------:R-:W-:Y:S04]  /*59d90*/  STL [R1+0x10ac], R226 ;  /* 0x0010ace201007387 */ /* 0x000fe80000100800 */
[----:B------:R-:W-:Y:S01]  /*59da0*/  STL [R1+0x10a8], R227 ;  /* 0x0010a8e301007387 */ /* 0x000fe20000100800 */
[----:B--2---:R-:W-:-:S03]  /*59db0*/  FMUL R19, R204, UR8 ;  /* 0x00000008cc137c20 */ /* 0x004fc60008400000 */
[----:B------:R-:W2:Y:S01]  /*59dc0*/  LDL.LU R204, [R1+0x8bc] ;  /* 0x0008bc0001cc7983 */ /* 0x000ea20000300800 */
[----:B------:R-:W-:Y:S02]  /*59dd0*/  ISETP.LT.OR P3, PT, R26, 0x11, !P1 ;  /* 0x000000111a00780c */ /* 0x000fe40004f61670 */
[----:B------:R-:W-:Y:S01]  /*59de0*/  LOP3.LUT P0, RZ, R2, 0x200000, RZ, 0xc0, !PT ;  /* 0x0020000002ff7812 */ /* 0x000fe2000780c0ff */
[----:B------:R-:W4:Y:S01]  /*59df0*/  LDL.LU R223, [R1+0x8c0] ;  /* 0x0008c00001df7983 */ /* 0x000f220000300800 */
[----:B------:R-:W-:-:S09]  /*59e00*/  F2FP.SATFINITE.E4M3.F32.PACK_AB_MERGE_C R19, RZ, R19, RZ ;  /* 0x00000013ff13723e */ /* 0x000fd200048070ff */
[----:B------:R-:W0:Y:S02]  /*59e10*/  @!P3 LDC.64 R22, c[0x0][0x5c0] ;  /* 0x00017000ff16bb82 */ /* 0x000e240000000a00 */
[----:B------:R3:W-:Y:S01]  /*59e20*/  @!P0 STG.E.U8 desc[UR26][R130.64+0x11], R19 ;  /* 0x0000111382008986 */ /* 0x0007e2000c10111a */
[----:B------:R-:W-:Y:S02]  /*59e30*/  ISETP.LT.OR P0, PT, R26, 0xea, !P2 ;  /* 0x000000ea1a00780c */ /* 0x000fe40005701670 */
[----:B------:R-:W-:-:S04]  /*59e40*/  LOP3.LUT R12, R12, 0xbfffffff, RZ, 0xc0, !PT ;  /* 0xbfffffff0c0c7812 */ /* 0x000fc800078ec0ff */
[----:B------:R-:W-:Y:S02]  /*59e50*/  @P5 LOP3.LUT R12, R12, 0x40000000, RZ, 0xfc, !PT ;  /* 0x400000000c0c5812 */ /* 0x000fe400078efcff */
[----:B------:R-:W-:-:S04]  /*59e60*/  @!P3 IADD3 R20, P4, P5, R3, R16, R9 ;  /* 0x000000100314b210 */ /* 0x000fc80007d9e009 */
[----:B------:R-:W-:Y:S02]  /*59e70*/  @!P3 IADD3.X R24, R4, R27, R8, P4, P5 ;  /* 0x0000001b0418b210 */ /* 0x000fe400027ea408 */
[----:B0-----:R-:W-:Y:S02]  /*59e80*/  @!P3 IADD3 R22, P4, R20, R22, RZ ;  /* 0x000000161416b210 */ /* 0x001fe40007f9e0ff */
[----:B------:R-:W0:Y:S03]  /*59e90*/  @!P0 LDC.64 R20, c[0x0][0x5c0] ;  /* 0x00017000ff148b82 */ /* 0x000e260000000a00 */
[----:B------:R-:W-:Y:S01]  /*59ea0*/  @!P3 IMAD.X R23, R24, 0x1, R23, P4 ;  /* 0x000000011817b824 */ /* 0x000fe200020e0617 */
[----:B------:R-:W-:Y:S02]  /*59eb0*/  LOP3.LUT R17, R17, 0xffffffef, RZ, 0xc0, !PT ;  /* 0xffffffef11117812 */ /* 0x000fe400078ec0ff */
[----:B0-----:R-:W-:-:S04]  /*59ec0*/  @!P0 IADD3 R212, P5, P6, R16, R20, R7 ;  /* 0x0000001410d48210 */ /* 0x001fc80007ebe007 */
[----:B------:R-:W-:Y:S02]  /*59ed0*/  @!P0 IADD3.X R213, R27, R21, R6, P5, P6 ;  /* 0x000000151bd58210 */ /* 0x000fe40002fec406 */
[----:B------:R-:W-:-:S13]  /*59ee0*/  LOP3.LUT P6, RZ, R0, 0x1000000, RZ, 0xc0, !PT ;  /* 0x0100000000ff7812 */ /* 0x000fda00078cc0ff */
[----:B------:R-:W-:Y:S02]  /*59ef0*/  @P6 LOP3.LUT R17, R17, 0x10, RZ, 0xfc, !PT ;  /* 0x0000001011116812 */ /* 0x000fe400078efcff */
[----:B------:R-:W-:Y:S01]  /*59f00*/  ISETP.LT.OR P6, PT, R26, 0xf1, !P2 ;  /* 0x000000f11a00780c */ /* 0x000fe200057c1670 */
[----:B---3--:R-:W-:-:S05]  /*59f10*/  FMUL R19, R205, UR8 ;  /* 0x00000008cd137c20 */ /* 0x008fca0008400000 */
        /* <DEDUP_REMOVED lines=8> */
[----:B------:R-:W0:Y:S01]  /*59fa0*/  @!P6 LDC.64 R20, c[0x0][0x5c0] ;  /* 0x00017000ff14eb82 */ /* 0x000e220000000a00 */
[----:B------:R-:W-:Y:S01]  /*59fb0*/  STL [R1+0x10b0], R212 ;  /* 0x0010b0d401007387 */ /* 0x000fe20000100800 */
[----:B0-----:R-:W-:-:S04]  /*59fc0*/  @!P6 IADD3 R214, P4, P5, R16, R20, R7 ;  /* 0x0000001410d6e210 */ /* 0x001fc80007d9e007 */
[----:B------:R-:W-:Y:S02]  /*59fd0*/  @!P6 IADD3.X R215, R27, R21, R6, P4, P5 ;  /* 0x000000151bd7e210 */ /* 0x000fe400027ea406 */
[----:B------:R-:W-:Y:S01]  /*59fe0*/  ISETP.LT.OR P5, PT, R26, 0xf2, !P2 ;  /* 0x000000f21a00780c */ /* 0x000fe200057a1670 */
[----:B------:R-:W-:Y:S04]  /*59ff0*/  STL [R1+0x10a4], R213 ;  /* 0x0010a4d501007387 */ /* 0x000fe80000100800 */
[----:B------:R-:W3:Y:S08]  /*5a000*/  LDL.LU R222, [R1+0x8c4] ;  /* 0x0008c40001de7983 */ /* 0x000ef00000300800 */
[----:B------:R-:W0:Y:S01]  /*5a010*/  @!P5 LDC.64 R20, c[0x0][0x5c0] ;  /* 0x00017000ff14db82 */ /* 0x000e220000000a00 */
[----:B------:R-:W-:Y:S04]  /*5a020*/  STL [R1+0x1098], R214 ;  /* 0x001098d601007387 */ /* 0x000fe80000100800 */
[----:B------:R-:W-:Y:S01]  /*5a030*/  STL [R1+0x1094], R215 ;  /* 0x001094d701007387 */ /* 0x000fe20000100800 */
[----:B------:R-:W-:Y:S01]  /*5a040*/  LOP3.LUT R12, R12, 0xefffffff, RZ, 0xc0, !PT ;  /* 0xefffffff0c0c7812 */ /* 0x000fe200078ec0ff */
[----:B--2---:R-:W-:-:S05]  /*5a050*/  FMUL R19, R204, UR8 ;  /* 0x00000008cc137c20 */ /* 0x004fca0008400000 */
[----:B------:R-:W-:-:S05]  /*5a060*/  F2FP.SATFINITE.E4M3.F32.PACK_AB_MERGE_C R19, RZ, R19, RZ ;  /* 0x00000013ff13723e */ /* 0x000fca00048070ff */
[----:B------:R1:W-:Y:S01]  /*5a070*/  @!P3 STG.E.U8 desc[UR26][R22.64+0x11], R19 ;  /* 0x000011131600b986 */ /* 0x0003e2000c10111a */
[----:B0-----:R-:W-:-:S04]  /*5a080*/  @!P5 IADD3 R204, P3, P4, R16, R20, R7 ;  /* 0x0000001410ccd210 */ /* 0x001fc80007c7e007 */
[----:B------:R-:W-:Y:S01]  /*5a090*/  @!P5 IADD3.X R205, R27, R21, R6, P3, P4 ;  /* 0x000000151bcdd210 */ /* 0x000fe20001fe8406 */
[----:B------:R-:W-:Y:S04]  /*5a0a0*/  STL [R1+0x10a0], R204 ;  /* 0x0010a0cc01007387 */ /* 0x000fe80000100800 */
[----:B------:R-:W-:Y:S04]  /*5a0b0*/  STL [R1+0x109c], R205 ;  /* 0x00109ccd01007387 */ /* 0x000fe80000100800 */
[----:B------:R-:W2:Y:S01]  /*5a0c0*/  LDL.LU R224, [R1+0x8c8] ;  /* 0x0008c80001e07983 */ /* 0x000ea20000300800 */
[----:B------:R-:W-:-:S04]  /*5a0d0*/  @P0 LOP3.LUT R12, R12, 0x10000000, RZ, 0xfc, !PT ;  /* 0x100000000c0c0812 */ /* 0x000fc800078efcff */
[----:B------:R-:W-:-:S04]  /*5a0e0*/  LOP3.LUT R12, R12, 0xfbffffff, RZ, 0xc0, !PT ;  /* 0xfbffffff0c0c7812 */ /* 0x000fc800078ec0ff */
[----:B------:R-:W-:-:S04]  /*5a0f0*/  @P6 LOP3.LUT R12, R12, 0x4000000, RZ, 0xfc, !PT ;  /* 0x040000000c0c6812 */ /* 0x000fc800078efcff */
[----:B------:R-:W-:-:S04]  /*5a100*/  LOP3.LUT R12, R12, 0xfeffffff, RZ, 0xc0, !PT ;  /* 0xfeffffff0c0c7812 */ /* 0x000fc800078ec0ff */
[----:B------:R-:W-:Y:S02]  /*5a110*/  @P5 LOP3.LUT R12, R12, 0x1000000, RZ, 0xfc, !PT ;  /* 0x010000000c0c5812 */ /* 0x000fe400078efcff */
[----:B------:R-:W-:-:S13]  /*5a120*/  ISETP.LT.OR P5, PT, R26, 0xf9, !P2 ;  /* 0x000000f91a00780c */ /* 0x000fda00057a1670 */
[----:B------:R-:W1:Y:S02]  /*5a130*/  @!P5 LDC.64 R20, c[0x0][0x5c0] ;  /* 0x00017000ff14db82 */ /* 0x000e640000000a00 */
[----:B-1----:R-:W-:-:S04]  /*5a140*/  @!P5 IADD3 R22, P3, P4, R16, R20, R7 ;  /* 0x000000141016d210 */ /* 0x002fc80007c7e007 */
[----:B------:R-:W-:-:S05]  /*5a150*/  @!P5 IADD3.X R23, R27, R21, R6, P3, P4 ;  /* 0x000000151b17d210 */ /* 0x000fca0001fe8406 */
[----:B------:R0:W-:Y:S04]  /*5a160*/  @!P5 STL.64 [R1+0x8], R22 ;  /* 0x000008160100d387 */ /* 0x0001e80000100a00 */
[----:B------:R-:W2:Y:S01]  /*5a170*/  LDL.LU R14, [R1+0x8cc] ;  /* 0x0008cc00010e7983 */ /* 0x000ea20000300800 */
[----:B------:R-:W-:Y:S02]  /*5a180*/  LOP3.LUT P6, RZ, R17, 0x10, RZ, 0xc0, !PT ;  /* 0x0000001011ff7812 */ /* 0x000fe400078cc0ff */
[----:B------:R-:W-:Y:S01]  /*5a190*/  ISETP.LT.OR P3, PT, R26, 0x19, !P1 ;  /* 0x000000191a00780c */ /* 0x000fe20004f61670 */
[----:B----4-:R-:W-:Y:S01]  /*5a1a0*/  FMUL R19, R223, UR8 ;  /* 0x00000008df137c20 */ /* 0x010fe20008400000 */
[----:B------:R-:W-:Y:S01]  /*5a1b0*/  LOP3.LUT P0, RZ, R0, 0x2, RZ, 0xc0, !PT ;  /* 0x0000000200ff7812 */ /* 0x000fe2000780c0ff */
[----:B------:R-:W4:Y:S03]  /*5a1c0*/  LDL.LU R233, [R1+0x8d0] ;  /* 0x0008d00001e97983 */ /* 0x000f260000300800 */
[----:B------:R-:W-:-:S05]  /*5a1d0*/  F2FP.SATFINITE.E4M3.F32.PACK_AB_MERGE_C R19, RZ, R19, RZ ;  /* 0x00000013ff13723e */ /* 0x000fca00048070ff */
[----:B------:R3:W-:Y:S02]  /*5a1e0*/  @!P6 STG.E.U8 desc[UR26][R132.64+0x18], R19 ;  /* 0x000018138400e986 */ /* 0x0007e4000c10111a */
[----:B0-----:R-:W0:Y:S01]  /*5a1f0*/  @!P3 LDC.64 R22, c[0x0][0x5c0] ;  /* 0x00017000ff16bb82 */ /* 0x001e220000000a00 */
[----:B------:R-:W-:-:S04]  /*5a200*/  LOP3.LUT R12, R12, 0xff7fffff, RZ, 0xc0, !PT ;  /* 0xff7fffff0c0c7812 */ /* 0x000fc800078ec0ff */
[----:B------:R-:W-:Y:S02]  /*5a210*/  @P5 LOP3.LUT R12, R12, 0x800000, RZ, 0xfc, !PT ;  /* 0x008000000c0c5812 */ /* 0x000fe400078efcff */
[----:B------:R-:W-:-:S04]  /*5a220*/  @!P3 IADD3 R20, P4, P5, R3, R16, R9 ;  /* 0x000000100314b210 */ /* 0x000fc80007d9e009 */
[----:B------:R-:W-:Y:S02]  /*5a230*/  @!P3 IADD3.X R24, R4, R27, R8, P4, P5 ;  /* 0x0000001b0418b210 */ /* 0x000fe400027ea408 */
[----:B0-----:R-:W-:-:S05]  /*5a240*/  @!P3 IADD3 R22, P4, R20, R22, RZ ;  /* 0x000000161416b210 */ /* 0x001fca0007f9e0ff */
[----:B------:R-:W-:Y:S01]  /*5a250*/  @!P3 IMAD.X R23, R24, 0x1, R23, P4 ;  /* 0x000000011817b824 */ /* 0x000fe200020e0617 */
[----:B------:R-:W-:Y:S01]  /*5a260*/  LOP3.LUT R17, R17, 0xfffffff7, RZ, 0xc0, !PT ;  /* 0xfffffff711117812 */ /* 0x000fe200078ec0ff */
[----:B---3--:R-:W-:-:S05]  /*5a270*/  FMUL R19, R222, UR8 ;  /* 0x00000008de137c20 */ /* 0x008fca0008400000 */
[----:B------:R-:W-:-:S05]  /*5a280*/  F2FP.SATFINITE.E4M3.F32.PACK_AB_MERGE_C R19, RZ, R19, RZ ;  /* 0x00000013ff13723e */ /* 0x000fca00048070ff */
[----:B------:R2:W-:Y:S01]  /*5a290*/  @!P0 STG.E.U8 desc[UR26][R46.64+0x19], R19 ;  /* 0x000019132e008986 */ /* 0x0005e2000c10111a */
[----:B------:R-:W-:-:S13]  /*5a2a0*/  ISETP.LT.OR P0, PT, R26, 0xfa, !P2 ;  /* 0x000000fa1a00780c */ /* 0x000fda0005701670 */
[----:B------:R-:W0:Y:S02]  /*5a2b0*/  @!P0 LDC.64 R20, c[0x0][0x5c0] ;  /* 0x00017000ff148b82 */ /* 0x000e240000000a00 */
[----:B0-----:R-:W-:-:S04]  /*5a2c0*/  @!P0 IADD3 R222, P5, P6, R16, R20, R7 ;  /* 0x0000001410de8210 */ /* 0x001fc80007ebe007 */
[----:B------:R-:W-:Y:S02]  /*5a2d0*/  @!P0 IADD3.X R223, R27, R21, R6, P5, P6 ;  /* 0x000000151bdf8210 */ /* 0x000fe40002fec406 */
[----:B------:R-:W-:Y:S01]  /*5a2e0*/  LOP3.LUT P6, RZ, R2, 0x400000, RZ, 0xc0, !PT ;  /* 0x0040000002ff7812 */ /* 0x000fe200078cc0ff */
[----:B--2---:R-:W-:-:S05]  /*5a2f0*/  FMUL R19, R224, UR8 ;  /* 0x00000008e0137c20 */ /* 0x004fca0008400000 */
[----:B------:R-:W-:-:S05]  /*5a300*/  F2FP.SATFINITE.E4M3.F32.PACK_AB_MERGE_C R19, RZ, R19, RZ ;  /* 0x00000013ff13723e */ /* 0x000fca00048070ff */
[----:B------:R0:W-:Y:S01]  /*5a310*/  @!P3 STG.E.U8 desc[UR26][R22.64+0x18], R19 ;  /* 0x000018131600b986 */ /* 0x0001e2000c10111a */
[----:B------:R-:W-:-:S13]  /*5a320*/  ISETP.LT.OR P3, PT, R26, 0x1a, !P1 ;  /* 0x0000001a1a00780c */ /* 0x000fda0004f61670 */
[----:B------:R-:W1:Y:S01]  /*5a330*/  @!P3 LDC.64 R20, c[0x0][0x5c0] ;  /* 0x00017000ff14bb82 */ /* 0x000e620000000a00 */
[----:B------:R-:W-:Y:S02]  /*5a340*/  @P6 LOP3.LUT R17, R17, 0x8, RZ, 0xfc, !PT ;  /* 0x0000000811116812 */ /* 0x000fe400078efcff */
[----:B------:R-:W-:Y:S02]  /*5a350*/  ISETP.LT.OR P6, PT, R26, 0x101, !P2 ;  /* 0x000001011a00780c */ /* 0x000fe400057c1670 */
[----:B0-----:R-:W-:-:S04]  /*5a360*/  @!P3 IADD3 R22, P4, P5, R3, R16, R9 ;  /* 0x000000100316b210 */ /* 0x001fc80007d9e009 */
[----:B------:R-:W-:Y:S02]  /*5a370*/  @!P3 IADD3.X R19, R4, R27, R8, P4, P5 ;  /* 0x0000001b0413b210 */ /* 0x000fe400027ea408 */
[----:B-1----:R-:W-:-:S05]  /*5a380*/  @!P3 IADD3 R22, P4, R22, R20, RZ ;  /* 0x000000141616b210 */ /* 0x002fca0007f9e0ff */
[----:B------:R-:W-:Y:S02]  /*5a390*/  @!P3 IMAD.X R23, R19, 0x1, R21, P4 ;  /* 0x000000011317b824 */ /* 0x000fe400020e0615 */
[----:B------:R-:W0:Y:S01]  /*5a3a0*/  @!P6 LDC.64 R20, c[0x0][0x5c0] ;  /* 0x00017000ff14eb82 */ /* 0x000e220000000a00 */
[----:B------:R-:W-:Y:S04]  /*5a3b0*/  STL [R1+0x1088], R222 ;  /* 0x001088de01007387 */ /* 0x000fe80000100800 */
[----:B------:R-:W-:Y:S04]  /*5a3c0*/  STL [R1+0x1084], R223 ;  /* 0x001084df01007387 */ /* 0x000fe80000100800 */
[----:B------:R-:W2:Y:S01]  /*5a3d0*/  LDL.LU R232, [R1+0x8d4] ;  /* 0x0008d40001e87983 */ /* 0x000ea20000300800 */
[----:B0-----:R-:W-:-:S04]  /*5a3e0*/  @!P6 IADD3 R224, P4, P5, R16, R20, R7 ;  /* 0x0000001410e0e210 */ /* 0x001fc80007d9e007 */
[----:B------:R-:W-:Y:S02]  /*5a3f0*/  @!P6 IADD3.X R225, R27, R21, R6, P4, P5 ;  /* 0x000000151be1e210 */ /* 0x000fe400027ea406 */
[----:B------:R-:W-:-:S13]  /*5a400*/  ISETP.LT.OR P5, PT, R26, 0x102, !P2 ;  /* 0x000001021a00780c */ /* 0x000fda00057a1670 */
[----:B------:R-:W0:Y:S01]  /*5a410*/  @!P5 LDC.64 R20, c[0x0][0x5c0] ;  /* 0x00017000ff14db82 */ /* 0x000e220000000a00 */
[----:B------:R-:W-:-:S05]  /*5a420*/  FMUL R19, R14, UR8 ;  /* 0x000000080e137c20 */ /* 0x000fca0008400000 */
[----:B------:R-:W-:-:S05]  /*5a430*/  F2FP.SATFINITE.E4M3.F32.PACK_AB_MERGE_C R19, RZ, R19, RZ ;  /* 0x00000013ff13723e */ /* 0x000fca00048070ff */
[----:B------:R1:W-:Y:S04]  /*5a440*/  @!P3 STG.E.U8 desc[UR26][R22.64+0x19], R19 ;  /* 0x000019131600b986 */ /* 0x0003e8000c10111a */
[----:B------:R-:W-:Y:S01]  /*5a450*/  STL [R1+0x1078], R224 ;  /* 0x001078e001007387 */ /* 0x000fe20000100800 */
[----:B0-----:R-:W-:-:S03]  /*5a460*/  @!P5 IADD3 R132, P3, P4, R16, R20, R7 ;  /* 0x000000141084d210 */ /* 0x001fc60007c7e007 */
[----:B------:R-:W-:Y:S01]  /*5a470*/  STL [R1+0x1074], R225 ;  /* 0x001074e101007387 */ /* 0x000fe20000100800 */
[----:B------:R-:W-:-:S03]  /*5a480*/  @!P5 IADD3.X R133, R27, R21, R6, P3, P4 ;  /* 0x000000151b85d210 */ /* 0x000fc60001fe8406 */
[----:B------:R-:W-:Y:S04]  /*5a490*/  STL [R1+0x1080], R132 ;  /* 0x0010808401007387 */ /* 0x000fe80000100800 */
[----:B------:R-:W-:Y:S04]  /*5a4a0*/  STL [R1+0x107c], R133 ;  /* 0x00107c8501007387 */ /* 0x000fe80000100800 */
[----:B------:R-:W3:Y:S01]  /*5a4b0*/  LDL.LU R91, [R1+0x8d8] ;  /* 0x0008d800015b7983 */ /* 0x000ee20000300800 */
[----:B------:R-:W-:-:S04]  /*5a4c0*/  LOP3.LUT R12, R12, 0xffefffff, RZ, 0xc0, !PT ;  /* 0xffefffff0c0c7812 */ /* 0x000fc800078ec0ff */
        /* <DEDUP_REMOVED lines=10> */
[----:B------:R-:W3:Y:S01]  /*5a570*/  LDL.LU R14, [R1+0x8dc] ;  /* 0x0008dc00010e7983 */ /* 0x000ee20000300800 */
        /* <DEDUP_REMOVED lines=13> */
[----:B------:R-:W-:Y:S02]  /*5a650*/  @!P3 IMAD.X R23, R24, 0x1, R23, P4 ;  /* 0x000000011817b824 */ /* 0x000fe400020e0617 */
[----:B--2---:R-:W-:-:S05]  /*5a660*/  FMUL R19, R232, UR8 ;  /* 0x00000008e8137c20 */ /* 0x004fca0008400000 */
[----:B------:R-:W-:-:S05]  /*5a670*/  F2FP.SATFINITE.E4M3.F32.PACK_AB_MERGE_C R19, RZ, R19, RZ ;  /* 0x00000013ff13723e */ /* 0x000fca00048070ff */
[----:B------:R3:W-:Y:S01]  /*5a680*/  @!P0 STG.E.U8 desc[UR26][R134.64+0x21], R19 ;  /* 0x0000211386008986 */ /* 0x0007e2000c10111a */
[----:B------:R-:W-:-:S13]  /*5a690*/  ISETP.LT.OR P0, PT, R26, 0x10a, !P2 ;  /* 0x0000010a1a00780c */ /* 0x000fda0005701670 */
[----:B------:R-:W0:Y:S02]  /*5a6a0*/  @!P0 LDC.64 R20, c[0x0][0x5c0] ;  /* 0x00017000ff148b82 */ /* 0x000e240000000a00 */
[----:B0-----:R-:W-:-:S04]  /*5a6b0*/  @!P0 IADD3 R232, P5, P6, R16, R20, R7 ;  /* 0x0000001410e88210 */ /* 0x001fc80007ebe007 */
[----:B------:R-:W-:Y:S01]  /*5a6c0*/  @!P0 IADD3.X R233, R27, R21, R6, P5, P6 ;  /* 0x000000151be98210 */ /* 0x000fe20002fec406 */
[----:B------:R-:W-:Y:S04]  /*5a6d0*/  STL [R1+0x1068], R232 ;  /* 0x001068e801007387 */ /* 0x000fe80000100800 */
[----:B------:R-:W-:Y:S01]  /*5a6e0*/  STL [R1+0x1064], R233 ;  /* 0x001064e901007387 */ /* 0x000fe20000100800 */
[----:B---3--:R-:W-:-:S03]  /*5a6f0*/  FMUL R19, R91, UR8 ;  /* 0x000000085b137c20 */ /* 0x008fc60008400000 */
[----:B------:R-:W2:Y:S02]  /*5a700*/  LDL.LU R91, [R1+0x8e4] ;  /* 0x0008e400015b7983 */ /* 0x000ea40000300800 */
[----:B------:R-:W-:-:S05]  /*5a710*/  F2FP.SATFINITE.E4M3.F32.PACK_AB_MERGE_C R19, RZ, R19, RZ ;  /* 0x00000013ff13723e */ /* 0x000fca00048070ff */
[----:B------:R0:W-:Y:S01]  /*5a720*/  @!P3 STG.E.U8 desc[UR26][R22.64+0x20], R19 ;  /* 0x000020131600b986 */ /* 0x0001e2000c10111a */
[----:B------:R-:W-:Y:S02]  /*5a730*/  ISETP.LT.OR P3, PT, R26, 0x22, !P1 ;  /* 0x000000221a00780c */ /* 0x000fe40004f61670 */
[----:B------:R-:W-:-:S11]  /*5a740*/  LOP3.LUT P6, RZ, R0, 0x4000000, RZ, 0xc0, !PT ;  /* 0x0400000000ff7812 */ /* 0x000fd600078cc0ff */
[----:B------:R-:W1:Y:S01]  /*5a750*/  @!P3 LDC.64 R20, c[0x0][0x5c0] ;  /* 0x00017000ff14bb82 */ /* 0x000e620000000a00 */
[----:B------:R-:W-:-:S04]  /*5a760*/  LOP3.LUT R17, R17, 0xfffffffb, RZ, 0xc0, !PT ;  /* 0xfffffffb11117812 */ /* 0x000fc800078ec0ff */
[----:B------:R-:W-:Y:S02]  /*5a770*/  @P6 LOP3.LUT R17, R17, 0x4, RZ, 0xfc, !PT ;  /* 0x0000000411116812 */ /* 0x000fe400078efcff */
[----:B------:R-:W-:Y:S02]  /*5a780*/  ISETP.LT.OR P6, PT, R26, 0x111, !P2 ;  /* 0x000001111a00780c */ /* 0x000fe400057c1670 */
[----:B0-----:R-:W-:-:S04]  /*5a790*/  @!P3 IADD3 R22, P4, P5, R3, R16, R9 ;  /* 0x000000100316b210 */ /* 0x001fc80007d9e009 */
[----:B------:R-:W-:Y:S02]  /*5a7a0*/  @!P3 IADD3.X R19, R4, R27, R8, P4, P5 ;  /* 0x0000001b0413b210 */ /* 0x000fe400027ea408 */
[----:B-1----:R-:W-:-:S05]  /*5a7b0*/  @!P3 IADD3 R22, P4, R22, R20, RZ ;  /* 0x000000141616b210 */ /* 0x002fca0007f9e0ff */
[----:B------:R-:W-:Y:S02]  /*5a7c0*/  @!P3 IMAD.X R23, R19, 0x1, R21, P4 ;  /* 0x000000011317b824 */ /* 0x000fe400020e0615 */
[----:B------:R-:W0:Y:S02]  /*5a7d0*/  @!P6 LDC.64 R20, c[0x0][0x5c0] ;  /* 0x00017000ff14eb82 */ /* 0x000e240000000a00 */
[----:B0-----:R-:W-:-:S04]  /*5a7e0*/  @!P6 IADD3 R24, P4, P5, R16, R20, R7 ;  /* 0x000000141018e210 */ /* 0x001fc80007d9e007 */
[----:B------:R-:W-:Y:S01]  /*5a7f0*/  @!P6 IADD3.X R25, R27, R21, R6, P4, P5 ;  /* 0x000000151b19e210 */ /* 0x000fe200027ea406 */
[----:B------:R-:W-:-:S04]  /*5a800*/  FMUL R19, R14, UR8 ;  /* 0x000000080e137c20 */ /* 0x000fc80008400000 */
[----:B------:R-:W-:Y:S04]  /*5a810*/  @!P6 STL.64 [R1], R24 ;  /* 0x000000180100e387 */ /* 0x000fe80000100a00 */
[----:B------:R-:W3:Y:S01]  /*5a820*/  LDL.LU R14, [R1+0x8e8] ;  /* 0x0008e800010e7983 */ /* 0x000ee20000300800 */
[----:B------:R-:W-:Y:S02]  /*5a830*/  ISETP.LT.OR P5, PT, R26, 0x112, !P2 ;  /* 0x000001121a00780c */ /* 0x000fe400057a1670 */
[----:B------:R-:W-:-:S11]  /*5a840*/  LOP3.LUT R12, R12, 0xffffbfff, RZ, 0xc0, !PT ;  /* 0xffffbfff0c0c7812 */ /* 0x000fd600078ec0ff */
[----:B------:R-:W0:Y:S01]  /*5a850*/  @!P5 LDC.64 R20, c[0x0][0x5c0] ;  /* 0x00017000ff14db82 */ /* 0x000e220000000a00 */
[----:B------:R-:W-:Y:S02]  /*5a860*/  @P0 LOP3.LUT R12, R12, 0x4000, RZ, 0xfc, !PT ;  /* 0x000040000c0c0812 */ /* 0x000fe400078efcff */
[----:B------:R-:W-:Y:S02]  /*5a870*/  F2FP.SATFINITE.E4M3.F32.PACK_AB_MERGE_C R19, RZ, R19, RZ ;  /* 0x00000013ff13723e */ /* 0x000fe400048070ff */
[----:B------:R-:W-:-:S04]  /*5a880*/  LOP3.LUT R12, R12, 0xffffefff, RZ, 0xc0, !PT ;  /* 0xffffefff0c0c7812 */ /* 0x000fc800078ec0ff */
[----:B------:R-:W-:Y:S01]  /*5a890*/  @P6 LOP3.LUT R12, R12, 0x1000, RZ, 0xfc, !PT ;  /* 0x000010000c0c6812 */ /* 0x000fe200078efcff */
[----:B------:R4:W-:Y:S03]  /*5a8a0*/  @!P3 STG.E.U8 desc[UR26][R22.64+0x21], R19 ;  /* 0x000021131600b986 */ /* 0x0009e6000c10111a */
[----:B------:R-:W-:-:S04]  /*5a8b0*/  LOP3.LUT R12, R12, 0xfffffbff, RZ, 0xc0, !PT ;  /* 0xfffffbff0c0c7812 */ /* 0x000fc800078ec0ff */
[----:B------:R-:W-:Y:S02]  /*5a8c0*/  @P5 LOP3.LUT R12, R12, 0x400, RZ, 0xfc, !PT ;  /* 0x000004000c0c5812 */ /* 0x000fe400078efcff */
[----:B0-----:R-:W-:-:S04]  /*5a8d0*/  @!P5 IADD3 R134, P3, P4, R16, R20, R7 ;  /* 0x000000141086d210 */ /* 0x001fc80007c7e007 */
[----:B------:R-:W-:Y:S02]  /*5a8e0*/  @!P5 IADD3.X R135, R27, R21, R6, P3, P4 ;  /* 0x000000151b87d210 */ /* 0x000fe40001fe8406 */
[----:B------:R-:W-:-:S13]  /*5a8f0*/  ISETP.LT.OR P5, PT, R26, 0x119, !P2 ;  /* 0x000001191a00780c */ /* 0x000fda00057a1670 */
[----:B------:R-:W0:Y:S01]  /*5a900*/  @!P5 LDC.64 R20, c[0x0][0x5c0] ;  /* 0x00017000ff14db82 */ /* 0x000e220000000a00 */
[----:B------:R-:W-:Y:S01]  /*5a910*/  LOP3.LUT P6, RZ, R17, 0x4, RZ, 0xc0, !PT ;  /* 0x0000000411ff7812 */ /* 0x000fe200078cc0ff */
[----:B----4-:R-:W-:Y:S01]  /*5a920*/  FMUL R19, R90, UR8 ;  /* 0x000000085a137c20 */ /* 0x010fe20008400000 */
[----:B------:R-:W-:Y:S04]  /*5a930*/  STL [R1+0x1058], R134 ;  /* 0x0010588601007387 */ /* 0x000fe80000100800 */
[----:B------:R-:W-:Y:S01]  /*5a940*/  F2FP.SATFINITE.E4M3.F32.PACK_AB_MERGE_C R19, RZ, R19, RZ ;  /* 0x00000013ff13723e */ /* 0x000fe200048070ff */
[----:B------:R-:W-:Y:S06]  /*5a950*/  STL [R1+0x1054], R135 ;  /* 0x0010548701007387 */ /* 0x000fec0000100800 */
[----:B------:R-:W-:Y:S01]  /*5a960*/  @!P6 STG.E.U8 desc[UR26][R136.64+0x28], R19 ;  /* 0x000028138800e986 */ /* 0x000fe2000c10111a */
[----:B0-----:R-:W-:-:S04]  /*5a970*/  @!P5 IADD3 R22, P3, P4, R16, R20, R7 ;  /* 0x000000141016d210 */ /* 0x001fc80007c7e007 */
[----:B------:R-:W-:-:S05]  /*5a980*/  @!P5 IADD3.X R23, R27, R21, R6, P3, P4 ;  /* 0x000000151b17d210 */ /* 0x000fca0001fe8406 */
[----:B------:R0:W-:Y:S01]  /*5a990*/  @!P5 STL.64 [R1+0x58], R22 ;  /* 0x000058160100d387 */ /* 0x0001e20000100a00 */
[----:B------:R-:W-:Y:S02]  /*5a9a0*/  ISETP.LT.OR P3, PT, R26, 0x29, !P1 ;  /* 0x000000291a00780c */ /* 0x000fe40004f61670 */
[----:B------:R-:W-:-:S11]  /*5a9b0*/  LOP3.LUT P0, RZ, R0, 0x2000000, RZ, 0xc0, !PT ;  /* 0x0200000000ff7812 */ /* 0x000fd6000780c0ff */
[----:B0-----:R-:W0:Y:S01]  /*5a9c0*/  @!P3 LDC.64 R22, c[0x0][0x5c0] ;  /* 0x00017000ff16bb82 */ /* 0x001e220000000a00 */
[----:B------:R-:W-:-:S04]  /*5a9d0*/  LOP3.LUT R12, R12, 0xfffffdff, RZ, 0xc0, !PT ;  /* 0xfffffdff0c0c7812 */ /* 0x000fc800078ec0ff */
[----:B------:R-:W-:Y:S02]  /*5a9e0*/  @P5 LOP3.LUT R12, R12, 0x200, RZ, 0xfc, !PT ;  /* 0x000002000c0c5812 */ /* 0x000fe400078efcff */
[----:B------:R-:W-:-:S04]  /*5a9f0*/  @!P3 IADD3 R20, P4, P5, R3, R16, R9 ;  /* 0x000000100314b210 */ /* 0x000fc80007d9e009 */
[----:B------:R-:W-:Y:S01]  /*5aa00*/  @!P3 IADD3.X R24, R4, R27, R8, P4, P5 ;  /* 0x0000001b0418b210 */ /* 0x000fe200027ea408 */
[----:B--2---:R-:W-:Y:S02]  /*5aa10*/  FMUL R19, R91, UR8 ;  /* 0x000000085b137c20 */ /* 0x004fe40008400000 */
[----:B------:R-:W2:Y:S03]  /*5aa20*/  LDL.LU R91, [R1+0x8ec] ;  /* 0x0008ec00015b7983 */ /* 0x000ea60000300800 */
[----:B------:R-:W-:Y:S01]  /*5aa30*/  F2FP.SATFINITE.E4M3.F32.PACK_AB_MERGE_C R19, RZ, R19, RZ ;  /* 0x00000013ff13723e */ /* 0x000fe200048070ff */
[----:B------:R-:W4:Y:S04]  /*5aa40*/  LDL.LU R90, [R1+0x8f0] ;  /* 0x0008f000015a7983 */ /* 0x000f280000300800 */
[----:B------:R3:W-:Y:S01]  /*5aa50*/  @!P0 STG.E.U8 desc[UR26][R30.64+0x29], R19 ;  /* 0x000029131e008986 */ /* 0x0007e2000c10111a */
[----:B------:R-:W-:-:S02]  /*5aa60*/  ISETP.LT.OR P0, PT, R26, 0x11a, !P2 ;  /* 0x0000011a1a00780c */ /* 0x000fc40005701670 */
[----:B0-----:R-:W-:-:S11]  /*5aa70*/  @!P3 IADD3 R22, P4, R20, R22, RZ ;  /* 0x000000161416b210 */ /* 0x001fd60007f9e0ff */
[----:B------:R-:W0:Y:S02]  /*5aa80*/  @!P0 LDC.64 R20, c[0x0][0x5c0] ;  /* 0x00017000ff148b82 */ /* 0x000e240000000a00 */
[----:B0-----:R-:W-:-:S04]  /*5aa90*/  @!P0 IADD3 R28, P5, P6, R16, R20, R7 ;  /* 0x00000014101c8210 */ /* 0x001fc80007ebe007 */
[----:B------:R-:W-:-:S05]  /*5aaa0*/  @!P0 IADD3.X R29, R27, R21, R6, P5, P6 ;  /* 0x000000151b1d8210 */ /* 0x000fca0002fec406 */
[----:B------:R-:W-:Y:S01]  /*5aab0*/  @!P0 STL.64 [R1+0x18], R28 ;  /* 0x0000181c01008387 */ /* 0x000fe20000100a00 */
[----:B---3--:R-:W-:-:S03]  /*5aac0*/  FMUL R19, R14, UR8 ;  /* 0x000000080e137c20 */ /* 0x008fc60008400000 */
[----:B------:R-:W3:Y:S01]  /*5aad0*/  LDL.LU R14, [R1+0x8f4] ;  /* 0x0008f400010e7983 */ /* 0x000ee20000300800 */
[----:B------:R-:W-:Y:S01]  /*5aae0*/  @!P3 IMAD.X R23, R24, 0x1, R23, P4 ;  /* 0x000000011817b824 */ /* 0x000fe200020e0617 */
        /* <DEDUP_REMOVED lines=14> */
[----:B------:R-:W-:-:S05]  /*5abd0*/  @!P6 IADD3.X R25, R27, R21, R6, P4, P5 ;  /* 0x000000151b19e210 */ /* 0x000fca00027ea406 */
[----:B------:R-:W-:Y:S01]  /*5abe0*/  @!P6 STL.64 [R1+0x20], R24 ;  /* 0x000020180100e387 */ /* 0x000fe20000100a00 */
[----:B------:R-:W-:Y:S02]  /*5abf0*/  ISETP.LT.OR P5, PT, R26, 0x122, !P2 ;  /* 0x000001221a00780c */ /* 0x000fe400057a1670 */
[----:B------:R-:W-:-:S11]  /*5ac00*/  LOP3.LUT R12, R12, 0xfffffeff, RZ, 0xc0, !PT ;  /* 0xfffffeff0c0c7812 */ /* 0x000fd600078ec0ff */
[----:B------:R-:W0:Y:S01]  /*5ac10*/  @!P5 LDC.64 R20, c[0x0][0x5c0] ;  /* 0x00017000ff14db82 */ /* 0x000e220000000a00 */
[----:B------:R-:W-:-:S04]  /*5ac20*/  @P0 LOP3.LUT R12, R12, 0x100, RZ, 0xfc, !PT ;  /* 0x000001000c0c0812 */ /* 0x000fc800078efcff */
[----:B------:R-:W-:-:S04]  /*5ac30*/  LOP3.LUT R12, R12, 0xffffffbf, RZ, 0xc0, !PT ;  /* 0xffffffbf0c0c7812 */ /* 0x000fc800078ec0ff */
[----:B------:R-:W-:-:S04]  /*5ac40*/  @P6 LOP3.LUT R12, R12, 0x40, RZ, 0xfc, !PT ;  /* 0x000000400c0c6812 */ /* 0x000fc800078efcff */
[----:B------:R-:W-:-:S04]  /*5ac50*/  LOP3.LUT R12, R12, 0xffffffef, RZ, 0xc0, !PT ;  /* 0xffffffef0c0c7812 */ /* 0x000fc800078ec0ff */
[----:B------:R-:W-:Y:S01]  /*5ac60*/  @P5 LOP3.LUT R12, R12, 0x10, RZ, 0xfc, !PT ;  /* 0x000000100c0c5812 */ /* 0x000fe200078efcff */
        /* <DEDUP_REMOVED lines=13> */
[----:B------:R3:W-:Y:S01]  /*5ad40*/  @!P6 STG.E.U8 desc[UR26][R80.64+0x30], R19 ;  /* 0x000030135000e986 */ /* 0x0007e2000c10111a */
[----:B0-----:R-:W-:-:S04]  /*5ad50*/  @!P5 IADD3 R22, P3, P4, R16, R20, R7 ;  /* 0x000000141016d210 */ /* 0x001fc80007c7e007 */
[----:B------:R-:W-:-:S05]  /*5ad60*/  @!P5 IADD3.X R23, R27, R21, R6, P3, P4 ;  /* 0x000000151b17d210 */ /* 0x000fca0001fe8406 */
[----:B------:R0:W-:Y:S01]  /*5ad70*/  @!P5 STL.64 [R1+0x98], R22 ;  /* 0x000098160100d387 */ /* 0x0001e20000100a00 */
[----:B---3--:R-:W-:-:S03]  /*5ad80*/  FMUL R19, R14, UR8 ;  /* 0x000000080e137c20 */ /* 0x008fc60008400000 */
[----:B------:R-:W3:Y:S01]  /*5ad90*/  LDL.LU R14, [R1+0x8fc] ;  /* 0x0008fc00010e7983 */ /* 0x000ee20000300800 */
[----:B------:R-:W-:Y:S02]  /*5ada0*/  ISETP.LT.OR P3, PT, R26, 0x31, !P1 ;  /* 0x000000311a00780c */ /* 0x000fe40004f61670 */
[----:B------:R-:W-:Y:S01]  /*5adb0*/  LOP3.LUT P0, RZ, R2, 0x2000000, RZ, 0xc0, !PT ;  /* 0x0200000002ff7812 */ /* 0x000fe2000780c0ff */
[----:B------:R-:W4:Y:S01]  /*5adc0*/  LDL.LU R90, [R1+0x900] ;  /* 0x00090000015a7983 */ /* 0x000f220000300800 */
[----:B------:R-:W-:-:S09]  /*5add0*/  F2FP.SATFINITE.E4M3.F32.PACK_AB_MERGE_C R19, RZ, R19, RZ ;  /* 0x00000013ff13723e */ /* 0x000fd200048070ff */
[----:B0-----:R-:W0:Y:S02]  /*5ade0*/  @!P3 LDC.64 R22, c[0x0][0x5c0] ;  /* 0x00017000ff16bb82 */ /* 0x001e240000000a00 */
[----:B------:R2:W-:Y:S01]  /*5adf0*/  @!P0 STG.E.U8 desc[UR26][R138.64+0x31], R19 ;  /* 0x000031138a008986 */ /* 0x0005e2000c10111a */
[----:B------:R-:W-:Y:S02]  /*5ae00*/  ISETP.LT.OR P0, PT, R26, 0x12a, !P2 ;  /* 0x0000012a1a00780c */ /* 0x000fe40005701670 */
[----:B------:R-:W-:-:S04]  /*5ae10*/  LOP3.LUT R12, R12, 0xfffffff7, RZ, 0xc0, !PT ;  /* 0xfffffff70c0c7812 */ /* 0x000fc800078ec0ff */
[----:B------:R-:W-:Y:S02]  /*5ae20*/  @P5 LOP3.LUT R12, R12, 0x8, RZ, 0xfc, !PT ;  /* 0x000000080c0c5812 */ /* 0x000fe400078efcff */
[----:B------:R-:W-:-:S04]  /*5ae30*/  @!P3 IADD3 R20, P4, P5, R3, R16, R9 ;  /* 0x000000100314b210 */ /* 0x000fc80007d9e009 */
[----:B------:R-:W-:Y:S02]  /*5ae40*/  @!P3 IADD3.X R24, R4, R27, R8, P4, P5 ;  /* 0x0000001b0418b210 */ /* 0x000fe400027ea408 */
[----:B0-----:R-:W-:Y:S02]  /*5ae50*/  @!P3 IADD3 R22, P4, R20, R22, RZ ;  /* 0x000000161416b210 */ /* 0x001fe40007f9e0ff */
[----:B------:R-:W0:Y:S02]  /*5ae60*/  @!P0 LDC.64 R20, c[0x0][0x5c0] ;  /* 0x00017000ff148b82 */ /* 0x000e240000000a00 */
[----:B0-----:R-:W-:-:S04]  /*5ae70*/  @!P0 IADD3 R28, P5, P6, R16, R20, R7 ;  /* 0x00000014101c8210 */ /* 0x001fc80007ebe007 */
[----:B------:R-:W-:-:S05]  /*5ae80*/  @!P0 IADD3.X R29, R27, R21, R6, P5, P6 ;  /* 0x000000151b1d8210 */ /* 0x000fca0002fec406 */
[----:B------:R-:W-:Y:S01]  /*5ae90*/  @!P0 STL.64 [R1+0x40], R28 ;  /* 0x0000401c01008387 */ /* 0x000fe20000100a00 */
[----:B------:R-:W-:Y:S01]  /*5aea0*/  @!P3 IMAD.X R23, R24, 0x1, R23, P4 ;  /* 0x000000011817b824 */ /* 0x000fe200020e0617 */
[----:B------:R-:W-:Y:S02]  /*5aeb0*/  LOP3.LUT P6, RZ, R0, 0x8000000, RZ, 0xc0, !PT ;  /* 0x0800000000ff7812 */ /* 0x000fe400078cc0ff */
[----:B------:R-:W-:-:S11]  /*5aec0*/  LOP3.LUT R17, R17, 0xfffffffe, RZ, 0xc0, !PT ;  /* 0xfffffffe11117812 */ /* 0x000fd600078ec0ff */
[----:B------:R-:W-:Y:S02]  /*5aed0*/  @P6 LOP3.LUT R17, R17, 0x1, RZ, 0xfc, !PT ;  /* 0x0000000111116812 */ /* 0x000fe400078efcff */
[----:B------:R-:W-:Y:S02]  /*5aee0*/  ISETP.LT.OR P6, PT, R26, 0x131, !P2 ;  /* 0x000001311a00780c */ /* 0x000fe400057c1670 */
[----:B------:R-:W-:Y:S01]  /*5aef0*/  LOP3.LUT R12, R12, 0xfffffffb, RZ, 0xc0, !PT ;  /* 0xfffffffb0c0c7812 */ /* 0x000fe200078ec0ff */
        /* <DEDUP_REMOVED lines=11> */
[----:B------:R-:W-:-:S04]  /*5afb0*/  @P0 LOP3.LUT R12, R12, 0x4, RZ, 0xfc, !PT ;  /* 0x000000040c0c0812 */ /* 0x000fc800078efcff */
[----:B------:R-:W-:-:S04]  /*5afc0*/  LOP3.LUT R12, R12, 0xfffffffe, RZ, 0xc0, !PT ;  /* 0xfffffffe0c0c7812 */ /* 0x000fc800078ec0ff */
[----:B------:R-:W-:Y:S02]  /*5afd0*/  @P6 LOP3.LUT R12, R12, 0x1, RZ, 0xfc, !PT ;  /* 0x000000010c0c6812 */ /* 0x000fe400078efcff */
[----:B0-----:R-:W-:-:S04]  /*5afe0*/  @!P6 IADD3 R24, P4, P5, R16, R20, R7 ;  /* 0x000000141018e210 */ /* 0x001fc80007d9e007 */
[----:B------:R-:W-:-:S05]  /*5aff0*/  @!P6 IADD3.X R25, R27, R21, R6, P4, P5 ;  /* 0x000000151b19e210 */ /* 0x000fca00027ea406 */
[----:B------:R-:W-:Y:S01]  /*5b000*/  @!P6 STL.64 [R1+0x50], R24 ;  /* 0x000050180100e387 */ /* 0x000fe20000100a00 */
[----:B------:R-:W-:Y:S01]  /*5b010*/  LOP3.LUT P6, RZ, R17, 0x1, RZ, 0xc0, !PT ;  /* 0x0000000111ff7812 */ /* 0x000fe200078cc0ff */
[----:B---3--:R-:W-:Y:S02]  /*5b020*/  FMUL R17, R14, UR8 ;  /* 0x000000080e117c20 */ /* 0x008fe40008400000 */
[----:B------:R-:W3:Y:S01]  /*5b030*/  LDL.LU R14, [R1+0x908] ;  /* 0x00090800010e7983 */ /* 0x000ee20000300800 */
[----:B------:R-:W-:-:S13]  /*5b040*/  ISETP.LT.OR P5, PT, R26, 0x132, !P2 ;  /* 0x000001321a00780c */ /* 0x000fda00057a1670 */
[----:B------:R-:W0:Y:S01]  /*5b050*/  @!P5 LDC.64 R20, c[0x0][0x5c0] ;  /* 0x00017000ff14db82 */ /* 0x000e220000000a00 */
[----:B------:R-:W-:Y:S02]  /*5b060*/  F2FP.SATFINITE.E4M3.F32.PACK_AB_MERGE_C R17, RZ, R17, RZ ;  /* 0x00000011ff11723e */ /* 0x000fe400048070ff */
[----:B------:R-:W-:-:S03]  /*5b070*/  LOP3.LUT R11, R11, 0xbfffffff, RZ, 0xc0, !PT ;  /* 0xbfffffff0b0b7812 */ /* 0x000fc600078ec0ff */
[----:B------:R4:W-:Y:S01]  /*5b080*/  @!P3 STG.E.U8 desc[UR26][R22.64+0x31], R17 ;  /* 0x000031111600b986 */ /* 0x0009e2000c10111a */
[----:B------:R-:W-:Y:S02]  /*5b090*/  @P5 LOP3.LUT R11, R11, 0x40000000, RZ, 0xfc, !PT ;  /* 0x400000000b0b5812 */ /* 0x000fe400078efcff */
[----:B0-----:R-:W-:-:S04]  /*5b0a0*/  @!P5 IADD3 R138, P3, P4, R16, R20, R7 ;  /* 0x00000014108ad210 */ /* 0x001fc80007c7e007 */
[----:B------:R-:W-:Y:S02]  /*5b0b0*/  @!P5 IADD3.X R139, R27, R21, R6, P3, P4 ;  /* 0x000000151b8bd210 */ /* 0x000fe40001fe8406 */
[----:B------:R-:W-:-:S13]  /*5b0c0*/  ISETP.LT.OR P5, PT, R26, 0x139, !P2 ;  /* 0x000001391a00780c */ /* 0x000fda00057a1670 */
[----:B------:R-:W0:Y:S01]  /*5b0d0*/  @!P5 LDC.64 R20, c[0x0][0x5c0] ;  /* 0x00017000ff14db82 */ /* 0x000e220000000a00 */
[----:B----4-:R-:W-:Y:S01]  /*5b0e0*/  FMUL R17, R90, UR8 ;  /* 0x000000085a117c20 */ /* 0x010fe20008400000 */
[----:B------:R-:W-:Y:S04]  /*5b0f0*/  STL [R1+0x1018], R138 ;  /* 0x0010188a01007387 */ /* 0x000fe80000100800 */
[----:B------:R-:W-:Y:S01]  /*5b100*/  F2FP.SATFINITE.E4M3.F32.PACK_AB_MERGE_C R17, RZ, R17, RZ ;  /* 0x00000011ff11723e */ /* 0x000fe200048070ff */
[----:B------:R-:W-:Y:S04]  /*5b110*/  STL [R1+0x1014], R139 ;  /* 0x0010148b01007387 */ /* 0x000fe80000100800 */
[----:B------:R2:W-:Y:S01]  /*5b120*/  @!P6 STG.E.U8 desc[UR26][R140.64+0x38], R17 ;  /* 0x000038118c00e986 */ /* 0x0005e2000c10111a */
[----:B0-----:R-:W-:-:S04]  /*5b130*/  @!P5 IADD3 R22, P3, P4, R16, R20, R7 ;  /* 0x000000141016d210 */ /* 0x001fc80007c7e007 */
[----:B------:R-:W-:-:S05]  /*5b140*/  @!P5 IADD3.X R23, R27, R21, R6, P3, P4 ;  /* 0x000000151b17d210 */ /* 0x000fca0001fe8406 */
[----:B------:R0:W-:Y:S01]  /*5b150*/  @!P5 STL.64 [R1+0xa8], R22 ;  /* 0x0000a8160100d387 */ /* 0x0001e20000100a00 */
[----:B------:R-:W-:Y:S02]  /*5b160*/  LOP3.LUT P0, RZ, R0, 0x800, RZ, 0xc0, !PT ;  /* 0x0000080000ff7812 */ /* 0x000fe4000780c0ff */
[----:B------:R-:W-:Y:S02]  /*5b170*/  ISETP.LT.OR P3, PT, R26, 0x39, !P1 ;  /* 0x000000391a00780c */ /* 0x000fe40004f61670 */
[----:B------:R-:W-:Y:S01]  /*5b180*/  LOP3.LUT R11, R11, 0xdfffffff, RZ, 0xc0, !PT ;  /* 0xdfffffff0b0b7812 */ /* 0x000fe200078ec0ff */
[----:B--2---:R-:W-:-:S10]  /*5b190*/  FMUL R17, R91, UR8 ;  /* 0x000000085b117c20 */ /* 0x004fd40008400000 */
[----:B0-----:R-:W0:Y:S01]  /*5b1a0*/  @!P3 LDC.64 R22, c[0x0][0x5c0] ;  /* 0x00017000ff16bb82 */ /* 0x001e220000000a00 */
[----:B------:R-:W2:Y:S01]  /*5b1b0*/  LDL.LU R91, [R1+0x90c] ;  /* 0x00090c00015b7983 */ /* 0x000ea20000300800 */
[----:B------:R-:W-:-:S03]  /*5b1c0*/  F2FP.SATFINITE.E4M3.F32.PACK_AB_MERGE_C R17, RZ, R17, RZ ;  /* 0x00000011ff11723e */ /* 0x000fc600048070ff */
[----:B------:R-:W4:Y:S04]  /*5b1d0*/  LDL.LU R90, [R1+0x910] ;  /* 0x00091000015a7983 */ /* 0x000f280000300800 */
[----:B------:R3:W-:Y:S01]  /*5b1e0*/  @!P0 STG.E.U8 desc[UR26][R50.64+0x39], R17 ;  /* 0x0000391132008986 */ /* 0x0007e2000c10111a */
[----:B------:R-:W-:-:S13]  /*5b1f0*/  ISETP.LT.OR P0, PT, R26, 0x13a, !P2 ;  /* 0x0000013a1a00780c */ /* 0x000fda0005701670 */
[----:B------:R-:W1:Y:S01]  /*5b200*/  @!P0 LDC.64 R20, c[0x0][0x5c0] ;  /* 0x00017000ff148b82 */ /* 0x000e620000000a00 */
[----:B------:R-:W-:Y:S02]  /*5b210*/  @P5 LOP3.LUT R11, R11, 0x20000000, RZ, 0xfc, !PT ;  /* 0x200000000b0b5812 */ /* 0x000fe400078efcff */
[----:B------:R-:W-:-:S04]  /*5b220*/  @!P3 IADD3 R19, P4, P5, R3, R16, R9 ;  /* 0x000000100313b210 */ /* 0x000fc80007d9e009 */
[----:B------:R-:W-:Y:S02]  /*5b230*/  @!P3 IADD3.X R24, R4, R27, R8, P4, P5 ;  /* 0x0000001b0418b210 */ /* 0x000fe400027ea408 */
[----:B-1----:R-:W-:-:S04]  /*5b240*/  @!P0 IADD3 R28, P5, P6, R16, R20, R7 ;  /* 0x00000014101c8210 */ /* 0x002fc80007ebe007 */
[----:B------:R-:W-:-:S05]  /*5b250*/  @!P0 IADD3.X R29, R27, R21, R6, P5, P6 ;  /* 0x000000151b1d8210 */ /* 0x000fca0002fec406 */
[----:B------:R-:W-:Y:S01]  /*5b260*/  @!P0 STL.64 [R1+0x48], R28 ;  /* 0x0000481c01008387 */ /* 0x000fe20000100a00 */
[----:B---3--:R-:W-:-:S03]  /*5b270*/  FMUL R17, R14, UR8 ;  /* 0x000000080e117c20 */ /* 0x008fc60008400000 */
[----:B------:R-:W3:Y:S01]  /*5b280*/  LDL.LU R14, [R1+0x914] ;  /* 0x00091400010e7983 */ /* 0x000ee20000300800 */
[----:B0-----:R-:W-:Y:S02]  /*5b290*/  @!P3 IADD3 R22, P4, R19, R22, RZ ;  /* 0x000000161316b210 */ /* 0x001fe40007f9e0ff */
[----:B------:R-:W-:-:S03]  /*5b2a0*/  F2FP.SATFINITE.E4M3.F32.PACK_AB_MERGE_C R17, RZ, R17, RZ ;  /* 0x00000011ff11723e */ /* 0x000fc600048070ff */
[----:B------:R-:W-:-:S05]  /*5b2b0*/  @!P3 IMAD.X R23, R24, 0x1, R23, P4 ;  /* 0x000000011817b824 */ /* 0x000fca00020e0617 */
        /* <DEDUP_REMOVED lines=14> */
[----:B------:R0:W-:Y:S01]  /*5b3a0*/  @!P6 STL.64 [R1+0x78], R24 ;  /* 0x000078180100e387 */ /* 0x0001e20000100a00 */
[----:B------:R-:W-:-:S13]  /*5b3b0*/  ISETP.LT.OR P5, PT, R26, 0x142, !P2 ;  /* 0x000001421a00780c */ /* 0x000fda00057a1670 */
[----:B------:R-:W0:Y:S01]  /*5b3c0*/  @!P5 LDC.64 R20, c[0x0][0x5c0] ;  /* 0x00017000ff14db82 */ /* 0x000e220000000a00 */
[----:B------:R-:W-:-:S04]  /*5b3d0*/  LOP3.LUT R11, R11, 0xefffffff, RZ, 0xc0, !PT ;  /* 0xefffffff0b0b7812 */ /* 0x000fc800078ec0ff */
        /* <DEDUP_REMOVED lines=14> */
[----:B------:R-:W-:Y:S01]  /*5b4c0*/  LOP3.LUT P6, RZ, R18, 0x80000000, RZ, 0xc0, !PT ;  /* 0x8000000012ff7812 */ /* 0x000fe200078cc0ff */
[----:B----4-:R-:W-:-:S05]  /*5b4d0*/  FMUL R17, R90, UR8 ;  /* 0x000000085a117c20 */ /* 0x010fca0008400000 */
[----:B------:R-:W-:Y:S02]  /*5b4e0*/  F2FP.SATFINITE.E4M3.F32.PACK_AB_MERGE_C R17, RZ, R17, RZ ;  /* 0x00000011ff11723e */ /* 0x000fe400048070ff */
[----:B0-----:R-:W-:-:S04]  /*5b4f0*/  @!P5 IADD3 R22, P3, P4, R16, R20, R7 ;  /* 0x000000141016d210 */ /* 0x001fc80007c7e007 */
[----:B------:R-:W-:-:S05]  /*5b500*/  @!P5 IADD3.X R23, R27, R21, R6, P3, P4 ;  /* 0x000000151b17d210 */ /* 0x000fca0001fe8406 */
[----:B------:R-:W-:Y:S04]  /*5b510*/  @!P5 STL.64 [R1+0xc8], R22 ;  /* 0x0000c8160100d387 */ /* 0x000fe80000100a00 */
[----:B------:R-:W4:Y:S04]  /*5b520*/  LDL.LU R90, [R1+0x91c] ;  /* 0x00091c00015a7983 */ /* 0x000f280000300800 */
[----:B------:R3:W-:Y:S02]  /*5b530*/  @!P6 STG.E.U8 desc[UR26][R78.64+0x40], R17 ;  /* 0x000040114e00e986 */ /* 0x0007e4000c10111a */
[----:B---3--:R-:W-:-:S02]  /*5b540*/  FMUL R17, R14, UR8 ;  /* 0x000000080e117c20 */ /* 0x008fc40008400000 */
[----:B------:R-:W3:Y:S01]  /*5b550*/  LDL.LU R14, [R1+0x920] ;  /* 0x00092000010e7983 */ /* 0x000ee20000300800 */
[----:B------:R-:W-:Y:S02]  /*5b560*/  LOP3.LUT P0, RZ, R2, 0x8000000, RZ, 0xc0, !PT ;  /* 0x0800000002ff7812 */ /* 0x000fe4000780c0ff */
[----:B------:R-:W-:-:S11]  /*5b570*/  F2FP.SATFINITE.E4M3.F32.PACK_AB_MERGE_C R17, RZ, R17, RZ ;  /* 0x00000011ff11723e */ /* 0x000fd600048070ff */
[----:B------:R2:W-:Y:S01]  /*5b580*/  @!P0 STG.E.U8 desc[UR26][R142.64+0x41], R17 ;  /* 0x000041118e008986 */ /* 0x0005e2000c10111a */
[C---:B------:R-:W-:Y:S02]  /*5b590*/  ISETP.LT.OR P0, PT, R26.reuse, 0x14a, !P2 ;  /* 0x0000014a1a00780c */ /* 0x040fe40005701670 */
[----:B------:R-:W-:-:S11]  /*5b5a0*/  ISETP.LT.OR P3, PT, R26, 0x41, !P1 ;  /* 0x000000411a00780c */ /* 0x000fd60004f61670 */
[----:B------:R-:W0:Y:S01]  /*5b5b0*/  @!P0 LDC.64 R20, c[0x0][0x5c0] ;  /* 0x00017000ff148b82 */ /* 0x000e220000000a00 */
[----:B------:R-:W-:-:S04]  /*5b5c0*/  LOP3.LUT R11, R11, 0xff7fffff, RZ, 0xc0, !PT ;  /* 0xff7fffff0b0b7812 */ /* 0x000fc800078ec0ff */
[----:B------:R-:W-:Y:S02]  /*5b5d0*/  @P5 LOP3.LUT R11, R11, 0x800000, RZ, 0xfc, !PT ;  /* 0x008000000b0b5812 */ /* 0x000fe400078efcff */
[----:B------:R-:W-:Y:S01]  /*5b5e0*/  @!P3 IADD3 R19, P4, P5, R3, R16, R9 ;  /* 0x000000100313b210 */ /* 0x000fe20007d9e009 */
[----:B------:R-:W1:Y:S03]  /*5b5f0*/  @!P3 LDC.64 R22, c[0x0][0x5c0] ;  /* 0x00017000ff16bb82 */ /* 0x000e660000000a00 */
[----:B------:R-:W-:Y:S02]  /*5b600*/  @!P3 IADD3.X R24, R4, R27, R8, P4, P5 ;  /* 0x0000001b0418b210 */ /* 0x000fe400027ea408 */
[----:B0-----:R-:W-:-:S04]  /*5b610*/  @!P0 IADD3 R28, P5, P6, R16, R20, R7 ;  /* 0x00000014101c8210 */ /* 0x001fc80007ebe007 */
[----:B------:R-:W-:-:S05]  /*5b620*/  @!P0 IADD3.X R29, R27, R21, R6, P5, P6 ;  /* 0x000000151b1d8210 */ /* 0x000fca0002fec406 */
[----:B------:R-:W-:Y:S01]  /*5b630*/  @!P0 STL.64 [R1+0x90], R28 ;  /* 0x0000901c01008387 */ /* 0x000fe20000100a00 */
[----:B-1----:R-:W-:-:S05]  /*5b640*/  @!P3 IADD3 R22, P4, R19, R22, RZ ;  /* 0x000000161316b210 */ /* 0x002fca0007f9e0ff */
        /* <DEDUP_REMOVED lines=16> */
[----:B----4-:R-:W-:-:S05]  /*5b750*/  FMUL R17, R90, UR8 ;  /* 0x000000085a117c20 */ /* 0x010fca0008400000 */
[----:B------:R-:W-:Y:S02]  /*5b760*/  F2FP.SATFINITE.E4M3.F32.PACK_AB_MERGE_C R17, RZ, R17, RZ ;  /* 0x00000011ff11723e */ /* 0x000fe400048070ff */
[----:B0-----:R-:W-:-:S04]  /*5b770*/  @!P6 IADD3 R24, P4, P5, R16, R20, R7 ;  /* 0x000000141018e210 */ /* 0x001fc80007d9e007 */
[----:B------:R-:W-:Y:S01]  /*5b780*/  @!P6 IADD3.X R25, R27, R21, R6, P4, P5 ;  /* 0x000000151b19e210 */ /* 0x000fe200027ea406 */
[----:B------:R3:W-:Y:S04]  /*5b790*/  @!P3 STG.E.U8 desc[UR26][R22.64+0x41], R17 ;  /* 0x000041111600b986 */ /* 0x0007e8000c10111a */
[----:B------:R0:W-:Y:S01]  /*5b7a0*/  @!P6 STL.64 [R1+0xa0], R24 ;  /* 0x0000a0180100e387 */ /* 0x0001e20000100a00 */
[----:B---3--:R-:W-:-:S03]  /*5b7b0*/  FMUL R17, R14, UR8 ;  /* 0x000000080e117c20 */ /* 0x008fc60008400000 */
[----:B------:R-:W3:Y:S01]  /*5b7c0*/  LDL.LU R14, [R1+0x928] ;  /* 0x00092800010e7983 */ /* 0x000ee20000300800 */
[----:B------:R-:W-:-:S13]  /*5b7d0*/  ISETP.LT.OR P5, PT, R26, 0x152, !P2 ;  /* 0x000001521a00780c */ /* 0x000fda00057a1670 */
[----:B------:R-:W0:Y:S01]  /*5b7e0*/  @!P5 LDC.64 R20, c[0x0][0x5c0] ;  /* 0x00017000ff14db82 */ /* 0x000e220000000a00 */
[----:B------:R-:W-:-:S04]  /*5b7f0*/  LOP3.LUT R11, R11, 0xffbfffff, RZ, 0xc0, !PT ;  /* 0xffbfffff0b0b7812 */ /* 0x000fc800078ec0ff */
[----:B------:R-:W-:-:S04]  /*5b800*/  @P0 LOP3.LUT R11, R11, 0x400000, RZ, 0xfc, !PT ;  /* 0x004000000b0b0812 */ /* 0x000fc800078efcff */
[----:B------:R-:W-:-:S04]  /*5b810*/  LOP3.LUT R11, R11, 0xffdfffff, RZ, 0xc0, !PT ;  /* 0xffdfffff0b0b7812 */ /* 0x000fc800078ec0ff */
[----:B------:R-:W-:-:S04]  /*5b820*/  @P6 LOP3.LUT R11, R11, 0x200000, RZ, 0xfc, !PT ;  /* 0x002000000b0b6812 */ /* 0x000fc800078efcff */
[----:B------:R-:W-:Y:S02]  /*5b830*/  LOP3.LUT R11, R11, 0xffefffff, RZ, 0xc0, !PT ;  /* 0xffefffff0b0b7812 */ /* 0x000fe400078ec0ff */
[----:B0-----:R-:W-:-:S04]  /*5b840*/  @!P5 IADD3 R24, P3, P4, R16, R20, R7 ;  /* 0x000000141018d210 */ /* 0x001fc80007c7e007 */
[----:B------:R-:W-:Y:S02]  /*5b850*/  @!P5 IADD3.X R25, R27, R21, R6, P3, P4 ;  /* 0x000000151b19d210 */ /* 0x000fe40001fe8406 */
[----:B------:R-:W-:-:S03]  /*5b860*/  @P5 LOP3.LUT R11, R11, 0x100000, RZ, 0xfc, !PT ;  /* 0x001000000b0b5812 */ /* 0x000fc600078efcff */
[----:B------:R-:W-:Y:S01]  /*5b870*/  @!P5 STL.64 [R1+0x70], R24 ;  /* 0x000070180100d387 */ /* 0x000fe20000100a00 */
[----:B------:R-:W-:-:S13]  /*5b880*/  ISETP.LT.OR P5, PT, R26, 0x159, !P2 ;  /* 0x000001591a00780c */ /* 0x000fda00057a1670 */
[----:B------:R-:W0:Y:S01]  /*5b890*/  @!P5 LDC.64 R20, c[0x0][0x5c0] ;  /* 0x00017000ff14db82 */ /* 0x000e220000000a00 */
[----:B------:R-:W-:Y:S02]  /*5b8a0*/  LOP3.LUT P6, RZ, R18, 0x40000000, RZ, 0xc0, !PT ;  /* 0x4000000012ff7812 */ /* 0x000fe400078cc0ff */
[----:B0-----:R-:W-:-:S04]  /*5b8b0*/  @!P5 IADD3 R22, P3, P4, R16, R20, R7 ;  /* 0x000000141016d210 */ /* 0x001fc80007c7e007 */
[----:B------:R-:W-:-:S05]  /*5b8c0*/  @!P5 IADD3.X R23, R27, R21, R6, P3, P4 ;  /* 0x000000151b17d210 */ /* 0x000fca0001fe8406 */
[----:B------:R-:W-:Y:S04]  /*5b8d0*/  @!P5 STL.64 [R1+0xf0], R22 ;  /* 0x0000f0160100d387 */ /* 0x000fe80000100a00 */
[----:B------:R-:W4:Y:S01]  /*5b8e0*/  LDL.LU R90, [R1+0x92c] ;  /* 0x00092c00015a7983 */ /* 0x000f220000300800 */
[----:B------:R-:W-:-:S05]  /*5b8f0*/  F2FP.SATFINITE.E4M3.F32.PACK_AB_MERGE_C R17, RZ, R17, RZ ;  /* 0x00000011ff11723e */ /* 0x000fca00048070ff */
[----:B------:R2:W-:Y:S01]  /*5b900*/  @!P6 STG.E.U8 desc[UR26][R144.64+0x48], R17 ;  /* 0x000048119000e986 */ /* 0x0005e2000c10111a */
[----:B------:R-:W-:Y:S01]  /*5b910*/  LOP3.LUT P0, RZ, R0, 0x10, RZ, 0xc0, !PT ;  /* 0x0000001000ff7812 */ /* 0x000fe2000780c0ff */
[----:B--2---:R-:W-:Y:S02]  /*5b920*/  FMUL R17, R91, UR8 ;  /* 0x000000085b117c20 */ /* 0x004fe40008400000 */
[----:B------:R-:W2:Y:S03]  /*5b930*/  LDL.LU R91, [R1+0x930] ;  /* 0x00093000015b7983 */ /* 0x000ea60000300800 */
[----:B------:R-:W-:-:S07]  /*5b940*/  F2FP.SATFINITE.E4M3.F32.PACK_AB_MERGE_C R17, RZ, R17, RZ ;  /* 0x00000011ff11723e */ /* 0x000fce00048070ff */
        /* <DEDUP_REMOVED lines=10> */
[----:B------:R-:W-:Y:S01]  /*5b9f0*/  @!P0 IADD3.X R145, R27, R21, R6, P5, P6 ;  /* 0x000000151b918210 */ /* 0x000fe20002fec406 */
[----:B------:R-:W-:Y:S04]  /*5ba00*/  STL [R1+0xfc8], R144 ;  /* 0x000fc89001007387 */ /* 0x000fe80000100800 */
[----:B------:R-:W-:Y:S01]  /*5ba10*/  STL [R1+0xfc4], R145 ;  /* 0x000fc49101007387 */ /* 0x000fe20000100800 */
[----:B---3--:R-:W-:-:S03]  /*5ba20*/  FMUL R17, R14, UR8 ;  /* 0x000000080e117c20 */ /* 0x008fc60008400000 */
[----:B------:R-:W3:Y:S01]  /*5ba30*/  LDL.LU R14, [R1+0x934] ;  /* 0x00093400010e7983 */ /* 0x000ee20000300800 */
[----:B-1----:R-:W-:Y:S02]  /*5ba40*/  @!P3 IADD3 R22, P4, R19, R22, RZ ;  /* 0x000000161316b210 */ /* 0x002fe40007f9e0ff */
        /* <DEDUP_REMOVED lines=18> */
[----:B----4-:R-:W-:-:S05]  /*5bb70*/  FMUL R17, R90, UR8 ;  /* 0x000000085a117c20 */ /* 0x010fca0008400000 */
[----:B------:R-:W-:-:S05]  /*5bb80*/  F2FP.SATFINITE.E4M3.F32.PACK_AB_MERGE_C R17, RZ, R17, RZ ;  /* 0x00000011ff11723e */ /* 0x000fca00048070ff */
[----:B------:R2:W-:Y:S04]  /*5bb90*/  @!P3 STG.E.U8 desc[UR26][R22.64+0x49], R17 ;  /* 0x000049111600b986 */ /* 0x0005e8000c10111a */
[----:B------:R-:W-:Y:S01]  /*5bba0*/  @!P6 STL.64 [R1+0xc0], R24 ;  /* 0x0000c0180100e387 */ /* 0x000fe20000100a00 */
[----:B0-----:R-:W-:-:S04]  /*5bbb0*/  @!P5 IADD3 R142, P3, P4, R16, R20, R7 ;  /* 0x00000014108ed210 */ /* 0x001fc80007c7e007 */
[----:B------:R-:W-:Y:S01]  /*5bbc0*/  @!P5 IADD3.X R143, R27, R21, R6, P3, P4 ;  /* 0x000000151b8fd210 */ /* 0x000fe20001fe8406 */
[----:B------:R-:W-:Y:S04]  /*5bbd0*/  STL [R1+0xfb8], R142 ;  /* 0x000fb88e01007387 */ /* 0x000fe80000100800 */
[----:B------:R-:W-:Y:S01]  /*5bbe0*/  STL [R1+0xfb4], R143 ;  /* 0x000fb48f01007387 */ /* 0x000fe20000100800 */
[----:B------:R-:W-:-:S04]  /*5bbf0*/  LOP3.LUT R11, R11, 0xfffbffff, RZ, 0xc0, !PT ;  /* 0xfffbffff0b0b7812 */ /* 0x000fc800078ec0ff */
[----:B------:R-:W-:-:S04]  /*5bc00*/  @P0 LOP3.LUT R11, R11, 0x40000, RZ, 0xfc, !PT ;  /* 0x000400000b0b0812 */ /* 0x000fc800078efcff */
[----:B------:R-:W-:-:S04]  /*5bc10*/  LOP3.LUT R11, R11, 0xfffdffff, RZ, 0xc0, !PT ;  /* 0xfffdffff0b0b7812 */ /* 0x000fc800078ec0ff */
[----:B------:R-:W-:Y:S01]  /*5bc20*/  @P6 LOP3.LUT R11, R11, 0x20000, RZ, 0xfc, !PT ;  /* 0x000200000b0b6812 */ /* 0x000fe200078efcff */
[----:B--2---:R-:W-:Y:S02]  /*5bc30*/  FMUL R17, R91, UR8 ;  /* 0x000000085b117c20 */ /* 0x004fe40008400000 */
[----:B------:R-:W2:Y:S01]  /*5bc40*/  LDL.LU R91, [R1+0x938] ;  /* 0x00093800015b7983 */ /* 0x000ea20000300800 */
[----:B------:R-:W-:-:S04]  /*5bc50*/  LOP3.LUT R11, R11, 0xfffeffff, RZ, 0xc0, !PT ;  /* 0xfffeffff0b0b7812 */ /* 0x000fc800078ec0ff */
[----:B------:R-:W-:Y:S02]  /*5bc60*/  @P5 LOP3.LUT R11, R11, 0x10000, RZ, 0xfc, !PT ;  /* 0x000100000b0b5812 */ /* 0x000fe400078efcff */
[----:B------:R-:W-:-:S13]  /*5bc70*/  ISETP.LT.OR P5, PT, R26, 0x169, !P2 ;  /* 0x000001691a00780c */ /* 0x000fda00057a1670 */
[----:B------:R-:W0:Y:S01]  /*5bc80*/  @!P5 LDC.64 R20, c[0x0][0x5c0] ;  /* 0x00017000ff14db82 */ /* 0x000e220000000a00 */
[----:B------:R-:W-:Y:S02]  /*5bc90*/  LOP3.LUT P6, RZ, R18, 0x20000000, RZ, 0xc0, !PT ;  /* 0x2000000012ff7812 */ /* 0x000fe400078cc0ff */
[----:B0-----:R-:W-:-:S04]  /*5bca0*/  @!P5 IADD3 R140, P3, P4, R16, R20, R7 ;  /* 0x00000014108cd210 */ /* 0x001fc80007c7e007 */
[----:B------:R-:W-:Y:S01]  /*5bcb0*/  @!P5 IADD3.X R141, R27, R21, R6, P3, P4 ;  /* 0x000000151b8dd210 */ /* 0x000fe20001fe8406 */
[----:B------:R-:W-:Y:S04]  /*5bcc0*/  STL [R1+0xfac], R140 ;  /* 0x000fac8c01007387 */ /* 0x000fe80000100800 */
[----:B------:R-:W-:Y:S04]  /*5bcd0*/  STL [R1+0xfa8], R141 ;  /* 0x000fa88d01007387 */ /* 0x000fe80000100800 */
[----:B------:R-:W4:Y:S01]  /*5bce0*/  LDL.LU R90, [R1+0x93c] ;  /* 0x00093c00015a7983 */ /* 0x000f220000300800 */
[----:B------:R-:W-:-:S05]  /*5bcf0*/  F2FP.SATFINITE.E4M3.F32.PACK_AB_MERGE_C R17, RZ, R17, RZ ;  /* 0x00000011ff11723e */ /* 0x000fca00048070ff */
[----:B------:R3:W-:Y:S02]  /*5bd00*/  @!P6 STG.E.U8 desc[UR26][R88.64+0x50], R17 ;  /* 0x000050115800e986 */ /* 0x0007e4000c10111a */
[----:B---3--:R-:W-:Y:S02]  /*5bd10*/  FMUL R17, R14, UR8 ;  /* 0x000000080e117c20 */ /* 0x008fe40008400000 */
[----:B------:R-:W3:Y:S01]  /*5bd20*/  LDL.LU R14, [R1+0x940] ;  /* 0x00094000010e7983 */ /* 0x000ee20000300800 */
[----:B------:R-:W-:Y:S02]  /*5bd30*/  ISETP.LT.OR P3, PT, R26, 0x51, !P1 ;  /* 0x000000511a00780c */ /* 0x000fe40004f61670 */
[----:B------:R-:W-:Y:S02]  /*5bd40*/  LOP3.LUT P0, RZ, R2, 0x20000000, RZ, 0xc0, !PT ;  /* 0x2000000002ff7812 */ /* 0x000fe4000780c0ff */
[----:B------:R-:W-:-:S09]  /*5bd50*/  F2FP.SATFINITE.E4M3.F32.PACK_AB_MERGE_C R17, RZ, R17, RZ ;  /* 0x00000011ff11723e */ /* 0x000fd200048070ff */
[----:B------:R-:W0:Y:S02]  /*5bd60*/  @!P3 LDC.64 R22, c[0x0][0x5c0] ;  /* 0x00017000ff16bb82 */ /* 0x000e240000000a00 */
[----:B------:R2:W-:Y:S01]  /*5bd70*/  @!P0 STG.E.U8 desc[UR26][R146.64+0x51], R17 ;  /* 0x0000511192008986 */ /* 0x0005e2000c10111a */
[----:B------:R-:W-:Y:S02]  /*5bd80*/  ISETP.LT.OR P0, PT, R26, 0x16a, !P2 ;  /* 0x0000016a1a00780c */ /* 0x000fe40005701670 */
[----:B------:R-:W-:-:S04]  /*5bd90*/  LOP3.LUT R11, R11, 0xffff7fff, RZ, 0xc0, !PT ;  /* 0xffff7fff0b0b7812 */ /* 0x000fc800078ec0ff */
[----:B------:R-:W-:Y:S02]  /*5bda0*/  @P5 LOP3.LUT R11, R11, 0x8000, RZ, 0xfc, !PT ;  /* 0x000080000b0b5812 */ /* 0x000fe400078efcff */
[----:B------:R-:W-:-:S05]  /*5bdb0*/  @!P3 IADD3 R19, P4, P5, R3, R16, R9 ;  /* 0x000000100313b210 */ /* 0x000fca0007d9e009 */
[----:B------:R-:W1:Y:S01]  /*5bdc0*/  @!P0 LDC.64 R20, c[0x0][0x5c0] ;  /* 0x00017000ff148b82 */ /* 0x000e620000000a00 */
[----:B------:R-:W-:Y:S02]  /*5bdd0*/  @!P3 IADD3.X R24, R4, R27, R8, P4, P5 ;  /* 0x0000001b0418b210 */ /* 0x000fe400027ea408 */
[----:B0-----:R-:W-:-:S05]  /*5bde0*/  @!P3 IADD3 R22, P4, R19, R22, RZ ;  /* 0x000000161316b210 */ /* 0x001fca0007f9e0ff */
[----:B------:R-:W-:Y:S01]  /*5bdf0*/  @!P3 IMAD.X R23, R24, 0x1, R23, P4 ;  /* 0x000000011817b824 */ /* 0x000fe200020e0617 */
[----:B-1----:R-:W-:-:S04]  /*5be00*/  @!P0 IADD3 R130, P5, P6, R16, R20, R7 ;  /* 0x0000001410828210 */ /* 0x002fc80007ebe007 */
[----:B------:R-:W-:Y:S02]  /*5be10*/  @!P0 IADD3.X R131, R27, R21, R6, P5, P6 ;  /* 0x000000151b838210 */ /* 0x000fe40002fec406 */
[----:B------:R-:W-:Y:S02]  /*5be20*/  LOP3.LUT P6, RZ, R0, 0x20000000, RZ, 0xc0, !PT ;  /* 0x2000000000ff7812 */ /* 0x000fe400078cc0ff */
[----:B------:R-:W-:-:S11]  /*5be30*/  LOP3.LUT R18, R18, 0xefffffff, RZ, 0xc0, !PT ;  /* 0xefffffff12127812 */ /* 0x000fd600078ec0ff */
[----:B------:R-:W-:Y:S02]  /*5be40*/  @P6 LOP3.LUT R18, R18, 0x10000000, RZ, 0xfc, !PT ;  /* 0x1000000012126812 */ /* 0x000fe400078efcff */
[----:B------:R-:W-:Y:S01]  /*5be50*/  ISETP.LT.OR P6, PT, R26, 0x171, !P2 ;  /* 0x000001711a00780c */ /* 0x000fe200057c1670 */
[----:B------:R-:W-:Y:S04]  /*5be60*/  STL [R1+0xfb0], R130 ;  /* 0x000fb08201007387 */ /* 0x000fe80000100800 */
[----:B------:R-:W-:Y:S01]  /*5be70*/  STL [R1+0xfa4], R131 ;  /* 0x000fa48301007387 */ /* 0x000fe20000100800 */
[----:B--2---:R-:W-:-:S03]  /*5be80*/  FMUL R17, R91, UR8 ;  /* 0x000000085b117c20 */ /* 0x004fc60008400000 */
[----:B------:R-:W2:Y:S02]  /*5be90*/  LDL.LU R91, [R1+0x944] ;  /* 0x00094400015b7983 */ /* 0x000ea40000300800 */
        /* <DEDUP_REMOVED lines=16> */
[----:B------:R-:W-:Y:S01]  /*5bfa0*/  STL [R1+0xf9c], R126 ;  /* 0x000f9c7e01007387 */ /* 0x000fe20000100800 */
[----:B0-----:R-:W-:-:S03]  /*5bfb0*/  @!P5 IADD3 R124, P3, P4, R16, R20, R7 ;  /* 0x00000014107cd210 */ /* 0x001fc60007c7e007 */
[----:B------:R-:W-:Y:S01]  /*5bfc0*/  STL [R1+0xf98], R127 ;  /* 0x000f987f01007387 */ /* 0x000fe20000100800 */
[----:B------:R-:W-:-:S03]  /*5bfd0*/  @!P5 IADD3.X R125, R27, R21, R6, P3, P4 ;  /* 0x000000151b7dd210 */ /* 0x000fc60001fe8406 */
[----:B------:R-:W-:Y:S01]  /*5bfe0*/  STL [R1+0xfa0], R124 ;  /* 0x000fa07c01007387 */ /* 0x000fe20000100800 */
[----:B---3--:R-:W-:-:S03]  /*5bff0*/  FMUL R17, R14, UR8 ;  /* 0x000000080e117c20 */ /* 0x008fc60008400000 */
        /* <DEDUP_REMOVED lines=8> */
[----:B------:R-:W-:Y:S02]  /*5c080*/  ISETP.LT.OR P5, PT, R26, 0x179, !P2 ;  /* 0x000001791a00780c */ /* 0x000fe400057a1670 */
[----:B------:R-:W-:Y:S02]  /*5c090*/  LOP3.LUT P6, RZ, R18, 0x10000000, RZ, 0xc0, !PT ;  /* 0x1000000012ff7812 */ /* 0x000fe400078cc0ff */
[----:B------:R-:W-:Y:S02]  /*5c0a0*/  F2FP.SATFINITE.E4M3.F32.PACK_AB_MERGE_C R17, RZ, R17, RZ ;  /* 0x00000011ff11723e */ /* 0x000fe400048070ff */
[----:B------:R-:W-:-:S07]  /*5c0b0*/  LOP3.LUT P0, RZ, R0, 0x2000, RZ, 0xc0, !PT ;  /* 0x0000200000ff7812 */ /* 0x000fce000780c0ff */
[----:B------:R-:W0:Y:S02]  /*5c0c0*/  @!P5 LDC.64 R20, c[0x0][0x5c0] ;  /* 0x00017000ff14db82 */ /* 0x000e240000000a00 */
[----:B------:R2:W-:Y:S01]  /*5c0d0*/  @!P6 STG.E.U8 desc[UR26][R148.64+0x58], R17 ;  /* 0x000058119400e986 */ /* 0x0005e2000c10111a */
[----:B------:R-:W-:Y:S02]  /*5c0e0*/  LOP3.LUT R11, R11, 0xfffff7ff, RZ, 0xc0, !PT ;  /* 0xfffff7ff0b0b7812 */ /* 0x000fe400078ec0ff */
[----:B0-----:R-:W-:-:S04]  /*5c0f0*/  @!P5 IADD3 R122, P3, P4, R16, R20, R7 ;  /* 0x00000014107ad210 */ /* 0x001fc80007c7e007 */
[----:B------:R-:W-:Y:S02]  /*5c100*/  @!P5 IADD3.X R123, R27, R21, R6, P3, P4 ;  /* 0x000000151b7bd210 */ /* 0x000fe40001fe8406 */
[----:B------:R-:W-:Y:S01]  /*5c110*/  ISETP.LT.OR P3, PT, R26, 0x59, !P1 ;  /* 0x000000591a00780c */ /* 0x000fe20004f61670 */
[----:B------:R-:W-:Y:S04]  /*5c120*/  STL [R1+0xf8c], R122 ;  /* 0x000f8c7a01007387 */ /* 0x000fe80000100800 */
[----:B------:R-:W-:Y:S04]  /*5c130*/  STL [R1+0xf88], R123 ;  /* 0x000f887b01007387 */ /* 0x000fe80000100800 */
[----:B------:R-:W4:Y:S01]  /*5c140*/  LDL.LU R90, [R1+0x94c] ;  /* 0x00094c00015a7983 */ /* 0x000f220000300800 */
[----:B------:R-:W-:-:S03]  /*5c150*/  @P5 LOP3.LUT R11, R11, 0x800, RZ, 0xfc, !PT ;  /* 0x000008000b0b5812 */ /* 0x000fc600078efcff */
[----:B------:R-:W-:Y:S01]  /*5c160*/  @!P3 IADD3 R19, P4, P5, R3, R16, R9 ;  /* 0x000000100313b210 */ /* 0x000fe20007d9e009 */
[----:B------:R-:W0:Y:S03]  /*5c170*/  @!P3 LDC.64 R22, c[0x0][0x5c0] ;  /* 0x00017000ff16bb82 */ /* 0x000e260000000a00 */
[----:B------:R-:W-:Y:S01]  /*5c180*/  @!P3 IADD3.X R24, R4, R27, R8, P4, P5 ;  /* 0x0000001b0418b210 */ /* 0x000fe200027ea408 */
[----:B--2---:R-:W-:-:S05]  /*5c190*/  FMUL R17, R91, UR8 ;  /* 0x000000085b117c20 */ /* 0x004fca0008400000 */
[----:B------:R-:W-:-:S05]  /*5c1a0*/  F2FP.SATFINITE.E4M3.F32.PACK_AB_MERGE_C R17, RZ, R17, RZ ;  /* 0x00000011ff11723e */ /* 0x000fca00048070ff */
[----:B------:R3:W-:Y:S01]  /*5c1b0*/  @!P0 STG.E.U8 desc[UR26][R52.64+0x59], R17 ;  /* 0x0000591134008986 */ /* 0x0007e2000c10111a */
[----:B------:R-:W-:-:S13]  /*5c1c0*/  ISETP.LT.OR P0, PT, R26, 0x17a, !P2 ;  /* 0x0000017a1a00780c */ /* 0x000fda0005701670 */
[----:B------:R-:W1:Y:S02]  /*5c1d0*/  @!P0 LDC.64 R20, c[0x0][0x5c0] ;  /* 0x00017000ff148b82 */ /* 0x000e640000000a00 */
[----:B-1----:R-:W-:-:S04]  /*5c1e0*/  @!P0 IADD3 R120, P4, P5, R16, R20, R7 ;  /* 0x0000001410788210 */ /* 0x002fc80007d9e007 */
[----:B------:R-:W-:Y:S01]  /*5c1f0*/  @!P0 IADD3.X R121, R27, R21, R6, P4, P5 ;  /* 0x000000151b798210 */ /* 0x000fe200027ea406 */
[----:B------:R-:W-:Y:S04]  /*5c200*/  STL [R1+0xf90], R120 ;  /* 0x000f907801007387 */ /* 0x000fe80000100800 */
[----:B------:R-:W-:Y:S01]  /*5c210*/  STL [R1+0xf84], R121 ;  /* 0x000f847901007387 */ /* 0x000fe20000100800 */
[----:B---3--:R-:W-:-:S03]  /*5c220*/  FMUL R17, R14, UR8 ;  /* 0x000000080e117c20 */ /* 0x008fc60008400000 */
[----:B------:R-:W2:Y:S04]  /*5c230*/  LDL.LU R14, [R1+0x950] ;  /* 0x00095000010e7983 */ /* 0x000ea80000300800 */
[----:B------:R-:W3:Y:S01]  /*5c240*/  LDL.LU R91, [R1+0x954] ;  /* 0x00095400015b7983 */ /* 0x000ee20000300800 */
[----:B0-----:R-:W-:-:S05]  /*5c250*/  @!P3 IADD3 R22, P2, R19, R22, RZ ;  /* 0x000000161316b210 */ /* 0x001fca0007f5e0ff */
[----:B------:R-:W-:Y:S01]  /*5c260*/  @!P3 IMAD.X R23, R24, 0x1, R23, P2 ;  /* 0x000000011817b824 */ /* 0x000fe200010e0617 */
[----:B------:R-:W-:Y:S02]  /*5c270*/  ISETP.LT.OR P2, PT, R26, 0x5a, !P1 ;  /* 0x0000005a1a00780c */ /* 0x000fe40004f41670 */
[----:B------:R-:W-:Y:S02]  /*5c280*/  LOP3.LUT P5, RZ, R2, 0x40000000, RZ, 0xc0, !PT ;  /* 0x4000000002ff7812 */ /* 0x000fe400078ac0ff */
[----:B------:R-:W-:-:S09]  /*5c290*/  LOP3.LUT R11, R11, 0xfffffbff, RZ, 0xc0, !PT ;  /* 0xfffffbff0b0b7812 */ /* 0x000fd200078ec0ff */
[----:B------:R-:W0:Y:S01]  /*5c2a0*/  @!P2 LDC.64 R20, c[0x0][0x5c0] ;  /* 0x00017000ff14ab82 */ /* 0x000e220000000a00 */
[----:B------:R-:W-:Y:S02]  /*5c2b0*/  @P0 LOP3.LUT R11, R11, 0x400, RZ, 0xfc, !PT ;  /* 0x000004000b0b0812 */ /* 0x000fe400078efcff */
[----:B------:R-:W-:Y:S02]  /*5c2c0*/  LOP3.LUT R18, R18, 0xf7ffffff, RZ, 0xc0, !PT ;  /* 0xf7ffffff12127812 */ /* 0x000fe400078ec0ff */
[----:B------:R-:W-:Y:S02]  /*5c2d0*/  F2FP.SATFINITE.E4M3.F32.PACK_AB_MERGE_C R17, RZ, R17, RZ ;  /* 0x00000011ff11723e */ /* 0x000fe400048070ff */
[----:B------:R-:W-:Y:S02]  /*5c2e0*/  ISETP.GE.AND P0, PT, R15, 0x101, PT ;  /* 0x000001010f00780c */ /* 0x000fe40003f06270 */
[----:B------:R-:W-:Y:S01]  /*5c2f0*/  @P5 LOP3.LUT R18, R18, 0x8000000, RZ, 0xfc, !PT ;  /* 0x0800000012125812 */ /* 0x000fe200078efcff */
[----:B------:R1:W-:Y:S01]  /*5c300*/  @!P3 STG.E.U8 desc[UR26][R22.64+0x58], R17 ;  /* 0x000058111600b986 */ /* 0x0003e2000c10111a */
[----:B------:R-:W-:-:S02]  /*5c310*/  ISETP.LT.OR P5, PT, R26, 0xc1, !P0 ;  /* 0x000000c11a00780c */ /* 0x000fc400047a1670 */
[----:B-1----:R-:W-:-:S04]  /*5c320*/  @!P2 IADD3 R22, P3, P4, R3, R16, R9 ;  /* 0x000000100316a210 */ /* 0x002fc80007c7e009 */
[----:B------:R-:W-:Y:S02]  /*5c330*/  @!P2 IADD3.X R17, R4, R27, R8, P3, P4 ;  /* 0x0000001b0411a210 */ /* 0x000fe40001fe8408 */
[----:B0-----:R-:W-:-:S05]  /*5c340*/  @!P2 IADD3 R22, P3, R22, R20, RZ ;  /* 0x000000141616a210 */ /* 0x001fca0007f7e0ff */
        /* <DEDUP_REMOVED lines=13> */
[----:B------:R-:W-:Y:S04]  /*5c420*/  STL [R1+0xf80], R116 ;  /* 0x000f807401007387 */ /* 0x000fe80000100800 */
[----:B------:R-:W-:Y:S01]  /*5c430*/  STL [R1+0xf7c], R117 ;  /* 0x000f7c7501007387 */ /* 0x000fe20000100800 */
[----:B------:R-:W-:-:S04]  /*5c440*/  LOP3.LUT R11, R11, 0xfffffdff, RZ, 0xc0, !PT ;  /* 0xfffffdff0b0b7812 */ /* 0x000fc800078ec0ff */
[----:B------:R-:W-:-:S04]  /*5c450*/  @P5 LOP3.LUT R11, R11, 0x200, RZ, 0xfc, !PT ;  /* 0x000002000b0b5812 */ /* 0x000fc800078efcff */
[----:B------:R-:W-:-:S04]  /*5c460*/  LOP3.LUT R11, R11, 0xfffffeff, RZ, 0xc0, !PT ;  /* 0xfffffeff0b0b7812 */ /* 0x000fc800078ec0ff */
[----:B------:R-:W-:Y:S02]  /*5c470*/  @P4 LOP3.LUT R11, R11, 0x100, RZ, 0xfc, !PT ;  /* 0x000001000b0b4812 */ /* 0x000fe400078efcff */
[----:B------:R-:W-:-:S13]  /*5c480*/  ISETP.LT.OR P4, PT, R26, 0xc9, !P0 ;  /* 0x000000c91a00780c */ /* 0x000fda0004781670 */
[----:B------:R-:W0:Y:S01]  /*5c490*/  @!P4 LDC.64 R20, c[0x0][0x5c0] ;  /* 0x00017000ff14cb82 */ /* 0x000e220000000a00 */
[----:B--2---:R-:W-:Y:S02]  /*5c4a0*/  FMUL R17, R14, UR8 ;  /* 0x000000080e117c20 */ /* 0x004fe40008400000 */
[----:B------:R-:W2:Y:S01]  /*5c4b0*/  LDL.LU R14, [R1+0x958] ;  /* 0x00095800010e7983 */ /* 0x000ea20000300800 */
[----:B0-----:R-:W-:-:S04]  /*5c4c0*/  @!P4 IADD3 R114, P2, P3, R16, R20, R9 ;  /* 0x000000141072c210 */ /* 0x001fc80007b5e009 */
[----:B------:R-:W-:Y:S01]  /*5c4d0*/  @!P4 IADD3.X R115, R27, R21, R8, P2, P3 ;  /* 0x000000151b73c210 */ /* 0x000fe200017e6408 */
[----:B------:R-:W-:Y:S04]  /*5c4e0*/  STL [R1+0xf6c], R114 ;  /* 0x000f6c7201007387 */ /* 0x000fe80000100800 */
[----:B------:R-:W-:Y:S04]  /*5c4f0*/  STL [R1+0xf68], R115 ;  /* 0x000f687301007387 */ /* 0x000fe80000100800 */
[----:B------:R-:W4:Y:S01]  /*5c500*/  LDL.LU R90, [R1+0x95c] ;  /* 0x00095c00015a7983 */ /* 0x000f220000300800 */
[----:B------:R-:W-:-:S02]  /*5c510*/  LOP3.LUT P5, RZ, R18, 0x8000000, RZ, 0xc0, !PT ;  /* 0x0800000012ff7812 */ /* 0x000fc400078ac0ff */
[----:B------:R-:W-:-:S11]  /*5c520*/  F2FP.SATFINITE.E4M3.F32.PACK_AB_MERGE_C R17, RZ, R17, RZ ;  /* 0x00000011ff11723e */ /* 0x000fd600048070ff */
[----:B------:R3:W-:Y:S02]  /*5c530*/  @!P5 STG.E.U8 desc[UR26][R86.64+0x60], R17 ;  /* 0x000060115600d986 */ /* 0x0007e4000c10111a */
[----:B---3--:R-:W-:Y:S02]  /*5c540*/  FMUL R17, R91, UR8 ;  /* 0x000000085b117c20 */ /* 0x008fe40008400000 */
        /* <DEDUP_REMOVED lines=9> */
[--C-:B------:R-:W-:Y:S01]  /*5c5e0*/  @!P2 IADD3 R19, P3, P4, R3, R16, R9.reuse ;  /* 0x000000100313a210 */ /* 0x100fe20007c7e009 */
[----:B------:R-:W1:Y:S03]  /*5c5f0*/  @!P2 LDC.64 R22, c[0x0][0x5c0] ;  /* 0x00017000ff16ab82 */ /* 0x000e660000000a00 */
[----:B------:R-:W-:Y:S02]  /*5c600*/  @!P2 IADD3.X R24, R4, R27, R8, P3, P4 ;  /* 0x0000001b0418a210 */ /* 0x000fe40001fe8408 */
[----:B0-----:R-:W-:-:S04]  /*5c610*/  @!P6 IADD3 R112, P4, P5, R16, R20, R9 ;  /* 0x000000141070e210 */ /* 0x001fc80007d9e009 */
[----:B------:R-:W-:Y:S01]  /*5c620*/  @!P6 IADD3.X R113, R27, R21, R8, P4, P5 ;  /* 0x000000151b71e210 */ /* 0x000fe200027ea408 */
[----:B------:R-:W-:Y:S04]  /*5c630*/  STL [R1+0xf70], R112 ;  /* 0x000f707001007387 */ /* 0x000fe80000100800 */
[----:B------:R-:W-:Y:S01]  /*5c640*/  STL [R1+0xf64], R113 ;  /* 0x000f647101007387 */ /* 0x000fe20000100800 */
        /* <DEDUP_REMOVED lines=48> */
[----:B--2---:R-:W-:Y:S02]  /*5c950*/  FMUL R17, R14, UR8 ;  /* 0x000000080e117c20 */ /* 0x004fe40008400000 */
[----:B------:R-:W2:Y:S01]  /*5c960*/  LDL.LU R14, [R1+0x970] ;  /* 0x00097000010e7983 */ /* 0x000ea20000300800 */
        /* <DEDUP_REMOVED lines=18> */
[----:B------:R-:W-:Y:S01]  /*5ca90*/  LOP3.LUT R18, R18, 0xfdffffff, RZ, 0xc0, !PT ;  /* 0xfdffffff12127812 */ /* 0x000fe200078ec0ff */
[----:B---3--:R-:W-:Y:S02]  /*5caa0*/  FMUL R17, R91, UR8 ;  /* 0x000000085b117c20 */ /* 0x008fe40008400000 */
[----:B------:R-:W3:Y:S03]  /*5cab0*/  LDL.LU R91, [R1+0x974] ;  /* 0x00097400015b7983 */ /* 0x000ee60000300800 */
        /* <DEDUP_REMOVED lines=24> */
[----:B--2---:R-:W-:-:S03]  /*5cc40*/  FMUL R17, R14, UR8 ;  /* 0x000000080e117c20 */ /* 0x004fc60008400000 */
        /* <DEDUP_REMOVED lines=10> */
[----:B------:R-:W-:-:S11]  /*5ccf0*/  F2FP.SATFINITE.E4M3.F32.PACK_AB_MERGE_C R17, RZ, R17, RZ ;  /* 0x00000011ff11723e */ /* 0x000fd600048070ff */
[----:B------:R3:W-:Y:S01]  /*5cd00*/  @!P5 STG.E.U8 desc[UR26][R152.64+0x70], R17 ;  /* 0x000070119800d986 */ /* 0x0007e2000c10111a */
[----:B0-----:R-:W-:-:S04]  /*5cd10*/  @!P4 IADD3 R100, P2, P3, R16, R20, R9 ;  /* 0x000000141064c210 */ /* 0x001fc80007b5e009 */
[----:B------:R-:W-:Y:S01]  /*5cd20*/  @!P4 IADD3.X R101, R27, R21, R8, P2, P3 ;  /* 0x000000151b65c210 */ /* 0x000fe200017e6408 */
[----:B------:R-:W-:Y:S04]  /*5cd30*/  STL [R1+0xf30], R100 ;  /* 0x000f306401007387 */ /* 0x000fe80000100800 */
[----:B------:R-:W-:Y:S01]  /*5cd40*/  STL [R1+0xf2c], R101 ;  /* 0x000f2c6501007387 */ /* 0x000fe20000100800 */
[----:B---3--:R-:W-:-:S03]  /*5cd50*/  FMUL R17, R91, UR8 ;  /* 0x000000085b117c20 */ /* 0x008fc60008400000 */
[----:B------:R-:W3:Y:S04]  /*5cd60*/  LDL.LU R91, [R1+0x97c] ;  /* 0x00097c00015b7983 */ /* 0x000ee80000300800 */
[----:B------:R-:W4:Y:S01]  /*5cd70*/  LDL.LU R63, [R1+0x980] ;  /* 0x00098000013f7983 */ /* 0x000f220000300800 */
        /* <DEDUP_REMOVED lines=19> */
[----:B--2---:R-:W-:Y:S02]  /*5ceb0*/  FMUL R17, R14, UR8 ;  /* 0x000000080e117c20 */ /* 0x004fe40008400000 */
[----:B------:R-:W2:Y:S03]  /*5cec0*/  LDL.LU R14, [R1+0x984] ;  /* 0x00098400010e7983 */ /* 0x000ea60000300800 */
        /* <DEDUP_REMOVED lines=15> */
[----:B------:R-:W-:Y:S04]  /*5cfc0*/  STL [R1+0xf1c], R94 ;  /* 0x000f1c5e01007387 */ /* 0x000fe80000100800 */
[----:B------:R-:W-:Y:S01]  /*5cfd0*/  STL [R1+0xf18], R95 ;  /* 0x000f185f01007387 */ /* 0x000fe20000100800 */
[----:B---3--:R-:W-:-:S05]  /*5cfe0*/  FMUL R17, R91, UR8 ;  /* 0x000000085b117c20 */ /* 0x008fca0008400000 */
[----:B------:R-:W-:-:S05]  /*5cff0*/  F2FP.SATFINITE.E4M3.F32.PACK_AB_MERGE_C R17, RZ, R17, RZ ;  /* 0x00000011ff11723e */ /* 0x000fca00048070ff */
[----:B------:R4:W-:Y:S01]  /*5d000*/  @!P2 STG.E.U8 desc[UR26][R22.64+0x71], R17 ;  /* 0x000071111600a986 */ /* 0x0009e2000c10111a */
[----:B0-----:R-:W-:-:S04]  /*5d010*/  @!P4 IADD3 R90, P2, P3, R16, R20, R9 ;  /* 0x00000014105ac210 */ /* 0x001fc80007b5e009 */
[----:B------:R-:W-:Y:S01]  /*5d020*/  @!P4 IADD3.X R91, R27, R21, R8, P2, P3 ;  /* 0x000000151b5bc210 */ /* 0x000fe200017e6408 */
[----:B------:R-:W-:Y:S04]  /*5d030*/  STL [R1+0xf20], R90 ;  /* 0x000f205a01007387 */ /* 0x000fe80000100800 */
[----:B------:R-:W-:Y:S01]  /*5d040*/  STL [R1+0xf14], R91 ;  /* 0x000f145b01007387 */ /* 0x000fe20000100800 */
[----:B----4-:R-:W-:-:S03]  /*5d050*/  FMUL R17, R63, UR8 ;  /* 0x000000083f117c20 */ /* 0x010fc60008400000 */
        /* <DEDUP_REMOVED lines=25> */
[----:B------:R-:W-:-:S07]  /*5d1f0*/  LOP3.LUT R10, R10, 0xf7ffffff, RZ, 0xc0, !PT ;  /* 0xf7ffffff0a0a7812 */ /* 0x000fce00078ec0ff */
[----:B------:R-:W1:Y:S01]  /*5d200*/  @!P2 LDC.64 R22, c[0x0][0x5c0] ;  /* 0x00017000ff16ab82 */ /* 0x000e620000000a00 */
[----:B------:R-:W-:Y:S02]  /*5d210*/  @P4 LOP3.LUT R10, R10, 0x8000000, RZ, 0xfc, !PT ;  /* 0x080000000a0a4812 */ /* 0x000fe400078efcff */
[----:B------:R-:W-:-:S04]  /*5d220*/  @!P2 IADD3 R19, P3, P4, R3, R16, R9 ;  /* 0x000000100313a210 */ /* 0x000fc80007c7e009 */
[----:B------:R-:W-:Y:S02]  /*5d230*/  @!P2 IADD3.X R24, R4, R27, R8, P3, P4 ;  /* 0x0000001b0418a210 */ /* 0x000fe40001fe8408 */
[----:B0-----:R-:W-:-:S04]  /*5d240*/  @!P6 IADD3 R88, P4, P5, R16, R20, R9 ;  /* 0x000000141058e210 */ /* 0x001fc80007d9e009 */
[----:B------:R-:W-:Y:S01]  /*5d250*/  @!P6 IADD3.X R89, R27, R21, R8, P4, P5 ;  /* 0x000000151b59e210 */ /* 0x000fe200027ea408 */
[----:B------:R-:W-:Y:S01]  /*5d260*/  STL [R1+0xf08], R88 ;  /* 0x000f085801007387 */ /* 0x000fe20000100800 */
[----:B-1----:R-:W-:-:S03]  /*5d270*/  @!P2 IADD3 R22, P3, R19, R22, RZ ;  /* 0x000000161316a210 */ /* 0x002fc60007f7e0ff */
[----:B------:R-:W-:Y:S02]  /*5d280*/  STL [R1+0xf04], R89 ;  /* 0x000f045901007387 */ /* 0x000fe40000100800 */
[----:B------:R-:W-:Y:S01]  /*5d290*/  @!P2 IMAD.X R23, R24, 0x1, R23, P3 ;  /* 0x000000011817a824 */ /* 0x000fe200018e0617 */
[----:B------:R-:W-:Y:S02]  /*5d2a0*/  LOP3.LUT P5, RZ, R0, 0x80000000, RZ, 0xc0, !PT ;  /* 0x8000000000ff7812 */ /* 0x000fe400078ac0ff */
[----:B------:R-:W-:-:S11]  /*5d2b0*/  LOP3.LUT R18, R18, 0xff7fffff, RZ, 0xc0, !PT ;  /* 0xff7fffff12127812 */ /* 0x000fd600078ec0ff */
[----:B------:R-:W-:Y:S02]  /*5d2c0*/  @P5 LOP3.LUT R18, R18, 0x800000, RZ, 0xfc, !PT ;  /* 0x0080000012125812 */ /* 0x000fe400078efcff */
[----:B------:R-:W-:Y:S01]  /*5d2d0*/  ISETP.LT.OR P5, PT, R26, 0x101, !P0 ;  /* 0x000001011a00780c */ /* 0x000fe200047a1670 */
[----:B---3--:R-:W-:Y:S02]  /*5d2e0*/  FMUL R17, R63, UR8 ;  /* 0x000000083f117c20 */ /* 0x008fe40008400000 */
[----:B------:R-:W3:Y:S03]  /*5d2f0*/  LDL.LU R63, [R1+0x994] ;  /* 0x00099400013f7983 */ /* 0x000ee60000300800 */
        /* <DEDUP_REMOVED lines=39> */
[----:B------:R3:W-:Y:S01]  /*5d570*/  @!P5 STG.E.U8 desc[UR26][R158.64+0x80], R17 ;  /* 0x000080119e00d986 */ /* 0x0007e2000c10111a */
[----:B------:R-:W-:Y:S01]  /*5d580*/  LOP3.LUT P6, RZ, R5, 0x8, RZ, 0xc0, !PT ;  /* 0x0000000805ff7812 */ /* 0x000fe200078cc0ff */
[----:B---3--:R-:W-:Y:S02]  /*5d590*/  FMUL R17, R63, UR8 ;  /* 0x000000083f117c20 */ /* 0x008fe40008400000 */
[----:B------:R-:W3:Y:S03]  /*5d5a0*/  LDL.LU R63, [R1+0x9a0] ;  /* 0x0009a000013f7983 */ /* 0x000ee60000300800 */
[----:B------:R-:W-:-:S07]  /*5d5b0*/  F2FP.SATFINITE.E4M3.F32.PACK_AB_MERGE_C R17, RZ, R17, RZ ;  /* 0x00000011ff11723e */ /* 0x000fce00048070ff */
        /* <DEDUP_REMOVED lines=43> */
[----:B---3--:R-:W-:-:S03]  /*5d870*/  FMUL R17, R63, UR8 ;  /* 0x000000083f117c20 */ /* 0x008fc60008400000 */
        /* <DEDUP_REMOVED lines=40> */
[----:B---3--:R-:W-:-:S03]  /*5db00*/  FMUL R17, R63, UR8 ;  /* 0x000000083f117c20 */ /* 0x008fc60008400000 */
[----:B------:R-:W3:Y:S02]  /*5db10*/  LDL.LU R63, [R1+0x9b4] ;  /* 0x0009b400013f7983 */ /* 0x000ee40000300800 */
        /* <DEDUP_REMOVED lines=47> */
[----:B---3--:R-:W-:-:S05]  /*5de10*/  FMUL R17, R63, UR8 ;  /* 0x000000083f117c20 */ /* 0x008fca0008400000 */
        /* <DEDUP_REMOVED lines=8> */
[----:B--2---:R-:W-:-:S03]  /*5dea0*/  FMUL R17, R14, UR8 ;  /* 0x000000080e117c20 */ /* 0x004fc60008400000 */
[----:B------:R-:W2:Y:S01]  /*5deb0*/  LDL.LU R14, [R1+0x9c0] ;  /* 0x0009c000010e7983 */ /* 0x000ea20000300800 */
[----:B0-----:R-:W-:Y:S02]  /*5dec0*/  @!P2 IADD3 R22, P3, R19, R22, RZ ;  /* 0x000000161316a210 */ /* 0x001fe40007f7e0ff */
[----:B------:R-:W-:Y:S01]  /*5ded0*/  F2FP.SATFINITE.E4M3.F32.PACK_AB_MERGE_C R17, RZ, R17, RZ ;  /* 0x00000011ff11723e */ /* 0x000fe200048070ff */
[----:B------:R-:W3:Y:S02]  /*5dee0*/  LDL.LU.64 R28, [R1+0x68] ;  /* 0x00006800011c7983 */ /* 0x000ee40000300a00 */
[----:B------:R-:W-:Y:S01]  /*5def0*/  @!P2 IMAD.X R23, R24, 0x1, R23, P3 ;  /* 0x000000011817a824 */ /* 0x000fe200018e0617 */
[----:B------:R-:W-:Y:S01]  /*5df00*/  LOP3.LUT P5, RZ, R2, 0x2, RZ, 0xc0, !PT ;  /* 0x0000000202ff7812 */ /* 0x000fe200078ac0ff */
[----:B------:R-:W3:Y:S04]  /*5df10*/  LDL.LU R45, [R1+0x9c4] ;  /* 0x0009c400012d7983 */ /* 0x000ee80000300800 */
[----:B------:R0:W-:Y:S01]  /*5df20*/  @!P2 STG.E.U8 desc[UR26][R22.64+0x90], R17 ;  /* 0x000090111600a986 */ /* 0x0001e2000c10111a */
[----:B------:R-:W-:-:S13]  /*5df30*/  ISETP.LT.OR P2, PT, R26, 0x92, !P1 ;  /* 0x000000921a00780c */ /* 0x000fda0004f41670 */
        /* <DEDUP_REMOVED lines=35> */
[----:B---3--:R1:W-:Y:S02]  /*5e170*/  @!P5 STG.E.U8 desc[UR26][R28.64+0x98], R17 ;  /* 0x000098111c00d986 */ /* 0x0083e4000c10111a */
[----:B-1----:R-:W-:-:S05]  /*5e180*/  FMUL R17, R45, UR8 ;  /* 0x000000082d117c20 */ /* 0x002fca0008400000 */
[----:B------:R-:W-:-:S05]  /*5e190*/  F2FP.SATFINITE.E4M3.F32.PACK_AB_MERGE_C R17, RZ, R17, RZ ;  /* 0x00000011ff11723e */ /* 0x000fca00048070ff */
[----:B------:R1:W-:Y:S01]  /*5e1a0*/  @!P6 STG.E.U8 desc[UR26][R56.64+0x99], R17 ;  /* 0x000099113800e986 */ /* 0x0003e2000c10111a */
[----:B------:R-:W-:Y:S02]  /*5e1b0*/  ISETP.LT.OR P6, PT, R26, 0x13a, !P0 ;  /* 0x0000013a1a00780c */ /* 0x000fe400047c1670 */
[----:B0-----:R-:W-:-:S04]  /*5e1c0*/  @!P4 IADD3 R58, P2, P3, R16, R20, R9 ;  /* 0x00000014103ac210 */ /* 0x001fc80007b5e009 */
[----:B------:R-:W-:-:S07]  /*5e1d0*/  @!P4 IADD3.X R59, R27, R21, R8, P2, P3 ;  /* 0x000000151b3bc210 */ /* 0x000fce00017e6408 */
[----:B------:R-:W1:Y:S01]  /*5e1e0*/  @!P6 LDC.64 R20, c[0x0][0x5c0] ;  /* 0x00017000ff14eb82 */ /* 0x000e620000000a00 */
[----:B------:R-:W-:Y:S01]  /*5e1f0*/  ISETP.LT.OR P2, PT, R26, 0x99, !P1 ;  /* 0x000000991a00780c */ /* 0x000fe20004f41670 */
[----:B------:R-:W-:Y:S01]  /*5e200*/  STL [R1+0xfe8], R58 ;  /* 0x000fe83a01007387 */ /* 0x000fe20000100800 */
[----:B------:R-:W-:-:S03]  /*5e210*/  LOP3.LUT R10, R10, 0xffffefff, RZ, 0xc0, !PT ;  /* 0xffffefff0a0a7812 */ /* 0x000fc600078ec0ff */
[----:B------:R-:W-:Y:S04]  /*5e220*/  STL [R1+0xfe4], R59 ;  /* 0x000fe43b01007387 */ /* 0x000fe80000100800 */
[----:B------:R-:W3:Y:S01]  /*5e230*/  LDL.LU R28, [R1+0x9cc] ;  /* 0x0009cc00011c7983 */ /* 0x000ee20000300800 */
[----:B------:R-:W-:-:S03]  /*5e240*/  @P4 LOP3.LUT R10, R10, 0x1000, RZ, 0xfc, !PT ;  /* 0x000010000a0a4812 */ /* 0x000fc600078efcff */
[--C-:B------:R-:W-:Y:S01]  /*5e250*/  @!P2 IADD3 R19, P3, P4, R3, R16, R9.reuse ;  /* 0x000000100313a210 */ /* 0x100fe20007c7e009 */
[----:B------:R-:W0:Y:S03]  /*5e260*/  @!P2 LDC.64 R22, c[0x0][0x5c0] ;  /* 0x00017000ff16ab82 */ /* 0x000e260000000a00 */
[----:B------:R-:W-:Y:S02]  /*5e270*/  @!P2 IADD3.X R24, R4, R27, R8, P3, P4 ;  /* 0x0000001b0418a210 */ /* 0x000fe40001fe8408 */
[----:B-1----:R-:W-:-:S04]  /*5e280*/  @!P6 IADD3 R56, P4, P5, R16, R20, R9 ;  /* 0x000000141038e210 */ /* 0x002fc80007d9e009 */
[----:B------:R-:W-:Y:S01]  /*5e290*/  @!P6 IADD3.X R57, R27, R21, R8, P4, P5 ;  /* 0x000000151b39e210 */ /* 0x000fe200027ea408 */
[----:B------:R-:W-:Y:S04]  /*5e2a0*/  STL [R1+0xff0], R56 ;  /* 0x000ff03801007387 */ /* 0x000fe80000100800 */
[----:B------:R-:W-:Y:S01]  /*5e2b0*/  STL [R1+0xfec], R57 ;  /* 0x000fec3901007387 */ /* 0x000fe20000100800 */
[----:B0-----:R-:W-:-:S05]  /*5e2c0*/  @!P2 IADD3 R22, P3, R19, R22, RZ ;  /* 0x000000161316a210 */ /* 0x001fca0007f7e0ff */
[----:B------:R-:W-:Y:S02]  /*5e2d0*/  @!P2 IMAD.X R23, R24, 0x1, R23, P3 ;  /* 0x000000011817a824 */ /* 0x000fe400018e0617 */
[----:B--2---:R-:W-:Y:S02]  /*5e2e0*/  FMUL R17, R14, UR8 ;  /* 0x000000080e117c20 */ /* 0x004fe40008400000 */
[----:B------:R-:W2:Y:S03]  /*5e2f0*/  LDL.LU R14, [R1+0x9d0] ;  /* 0x0009d000010e7983 */ /* 0x000ea60000300800 */
[----:B------:R-:W-:Y:S01]  /*5e300*/  F2FP.SATFINITE.E4M3.F32.PACK_AB_MERGE_C R17, RZ, R17, RZ ;  /* 0x00000011ff11723e */ /* 0x000fe200048070ff */
[----:B------:R-:W4:Y:S04]  /*5e310*/  LDL.LU.64 R32, [R1+0xb0] ;  /* 0x0000b00001207983 */ /* 0x000f280000300a00 */
[----:B------:R0:W-:Y:S01]  /*5e320*/  @!P2 STG.E.U8 desc[UR26][R22.64+0x98], R17 ;  /* 0x000098111600a986 */ /* 0x0001e2000c10111a */
[----:B------:R-:W-:-:S02]  /*5e330*/  ISETP.LT.OR P2, PT, R26, 0x9a, !P1 ;  /* 0x0000009a1a00780c */ /* 0x000fc40004f41670 */
[----:B------:R-:W-:Y:S01]  /*5e340*/  LOP3.LUT P5, RZ, R5, 0x40, RZ, 0xc0, !PT ;  /* 0x0000004005ff7812 */ /* 0x000fe200078ac0ff */
[----:B------:R-:W4:Y:S01]  /*5e350*/  LDL.LU R29, [R1+0x9d4] ;  /* 0x0009d400011d7983 */ /* 0x000f220000300800 */
[----:B------:R-:W-:-:S03]  /*5e360*/  LOP3.LUT R18, R18, 0xfff7ffff, RZ, 0xc0, !PT ;  /* 0xfff7ffff12127812 */ /* 0x000fc600078ec0ff */
[----:B------:R-:W4:Y:S06]  /*5e370*/  LDL.LU.64 R44, [R1+0xe8] ;  /* 0x0000e800012c7983 */ /* 0x000f2c0000300a00 */
[----:B------:R-:W1:Y:S02]  /*5e380*/  @!P2 LDC.64 R20, c[0x0][0x5c0] ;  /* 0x00017000ff14ab82 */ /* 0x000e640000000a00 */
[----:B------:R-:W-:Y:S02]  /*5e390*/  @P5 LOP3.LUT R18, R18, 0x80000, RZ, 0xfc, !PT ;  /* 0x0008000012125812 */ /* 0x000fe400078efcff */
[----:B------:R-:W-:-:S02]  /*5e3a0*/  ISETP.LT.OR P5, PT, R26, 0x141, !P0 ;  /* 0x000001411a00780c */ /* 0x000fc400047a1670 */
        /* <DEDUP_REMOVED lines=31> */
[----:B----4-:R1:W-:Y:S02]  /*5e5a0*/  @!P5 STG.E.U8 desc[UR26][R32.64+0xa0], R17 ;  /* 0x0000a0112000d986 */ /* 0x0103e4000c10111a */
[----:B-1----:R-:W-:-:S05]  /*5e5b0*/  FMUL R17, R29, UR8 ;  /* 0x000000081d117c20 */ /* 0x002fca0008400000 */
[----:B------:R-:W-:-:S05]  /*5e5c0*/  F2FP.SATFINITE.E4M3.F32.PACK_AB_MERGE_C R17, RZ, R17, RZ ;  /* 0x00000011ff11723e */ /* 0x000fca00048070ff */
[----:B------:R1:W-:Y:S01]  /*5e5d0*/  @!P6 STG.E.U8 desc[UR26][R44.64+0xa1], R17 ;  /* 0x0000a1112c00e986 */ /* 0x0003e2000c10111a */
[----:B------:R-:W-:Y:S02]  /*5e5e0*/  ISETP.LT.OR P6, PT, R26, 0x14a, !P0 ;  /* 0x0000014a1a00780c */ /* 0x000fe400047c1670 */
[----:B0-----:R-:W-:-:S04]  /*5e5f0*/  @!P4 IADD3 R50, P2, P3, R16, R20, R9 ;  /* 0x000000141032c210 */ /* 0x001fc80007b5e009 */
[----:B------:R-:W-:-:S07]  /*5e600*/  @!P4 IADD3.X R51, R27, R21, R8, P2, P3 ;  /* 0x000000151b33c210 */ /* 0x000fce00017e6408 */
[----:B------:R-:W0:Y:S01]  /*5e610*/  @!P6 LDC.64 R20, c[0x0][0x5c0] ;  /* 0x00017000ff14eb82 */ /* 0x000e220000000a00 */
[----:B------:R-:W-:Y:S01]  /*5e620*/  ISETP.LT.OR P2, PT, R26, 0xa1, !P1 ;  /* 0x000000a11a00780c */ /* 0x000fe20004f41670 */
[----:B------:R-:W-:Y:S01]  /*5e630*/  STL [R1+0x1008], R50 ;  /* 0x0010083201007387 */ /* 0x000fe20000100800 */
[----:B------:R-:W-:-:S03]  /*5e640*/  LOP3.LUT R10, R10, 0xfffffeff, RZ, 0xc0, !PT ;  /* 0xfffffeff0a0a7812 */ /* 0x000fc600078ec0ff */
[----:B------:R-:W-:Y:S04]  /*5e650*/  STL [R1+0x1004], R51 ;  /* 0x0010043301007387 */ /* 0x000fe80000100800 */
[----:B-1----:R-:W3:Y:S01]  /*5e660*/  LDL.LU R45, [R1+0x9dc] ;  /* 0x0009dc00012d7983 */ /* 0x002ee20000300800 */
[----:B------:R-:W-:-:S03]  /*5e670*/  @P4 LOP3.LUT R10, R10, 0x100, RZ, 0xfc, !PT ;  /* 0x000001000a0a4812 */ /* 0x000fc600078efcff */
        /* <DEDUP_REMOVED lines=16> */
[----:B------:R-:W4:Y:S10]  /*5e780*/  LDL.LU R29, [R1+0x9e4] ;  /* 0x0009e400011d7983 */ /* 0x000f340000300800 */
        /* <DEDUP_REMOVED lines=47> */
[----:B------:R-:W3:Y:S01]  /*5ea80*/  LDL.LU R32, [R1+0x9ec] ;  /* 0x0009ec0001207983 */ /* 0x000ee20000300800 */
        /* <DEDUP_REMOVED lines=44> */
[----:B------:R-:W-:Y:S02]  /*5ed50*/  @P6 LOP3.LUT R10, R10, 0x4, RZ, 0xfc, !PT ;  /* 0x000000040a0a6812 */ /* 0x000fe400078efcff */
[C---:B------:R-:W-:Y:S02]  /*5ed60*/  LOP3.LUT P6, RZ, R5.reuse, 0x200, RZ, 0xc0, !PT ;  /* 0x0000020005ff7812 */ /* 0x040fe400078cc0ff */
[----:B------:R-:W-:Y:S02]  /*5ed70*/  LOP3.LUT R5, R5, 0x7fffffff, RZ, 0xc0, !PT ;  /* 0x7fffffff05057812 */ /* 0x000fe400078ec0ff */
[----:B------:R-:W-:Y:S02]  /*5ed80*/  LOP3.LUT R10, R10, 0xfffffffd, RZ, 0xc0, !PT ;  /* 0xfffffffd0a0a7812 */ /* 0x000fe400078ec0ff */
[----:B------:R-:W-:Y:S02]  /*5ed90*/  @P4 LOP3.LUT R5, R5, 0x80000000, RZ, 0xfc, !PT ;  /* 0x8000000005054812 */ /* 0x000fe400078efcff */
[----:B------:R-:W-:-:S02]  /*5eda0*/  ISETP.LT.OR P4, PT, R26, 0x169, !P0 ;  /* 0x000001691a00780c */ /* 0x000fc40004781670 */
[----:B------:R-:W-:Y:S02]  /*5edb0*/  @P5 LOP3.LUT R10, R10, 0x2, RZ, 0xfc, !PT ;  /* 0x000000020a0a5812 */ /* 0x000fe400078efcff */
[----:B------:R-:W-:Y:S02]  /*5edc0*/  LOP3.LUT P5, RZ, R18, 0x20000, RZ, 0xc0, !PT ;  /* 0x0002000012ff7812 */ /* 0x000fe400078ac0ff */
[----:B------:R-:W-:-:S07]  /*5edd0*/  F2FP.SATFINITE.E4M3.F32.PACK_AB_MERGE_C R17, RZ, R17, RZ ;  /* 0x00000011ff11723e */ /* 0x000fce00048070ff */
[----:B------:R-:W0:Y:S04]  /*5ede0*/  @!P4 LDC.64 R20, c[0x0][0x5c0] ;  /* 0x00017000ff14cb82 */ /* 0x000e280000000a00 */
        /* <DEDUP_REMOVED lines=8> */
[----:B------:R-:W-:Y:S02]  /*5ee70*/  ISETP.LT.OR P2, PT, R26, 0xb1, !P1 ;  /* 0x000000b11a00780c */ /* 0x000fe40004f41670 */
[----:B------:R-:W-:-:S04]  /*5ee80*/  LOP3.LUT R10, R10, 0xfffffffe, RZ, 0xc0, !PT ;  /* 0xfffffffe0a0a7812 */ /* 0x000fc800078ec0ff */
[----:B------:R-:W-:-:S05]  /*5ee90*/  @P4 LOP3.LUT R10, R10, 0x1, RZ, 0xfc, !PT ;  /* 0x000000010a0a4812 */ /* 0x000fca00078efcff */
[----:B------:R-:W-:Y:S02]  /*5eea0*/  STL [R1+0x105c], R10 ;  /* 0x00105c0a01007387 */ /* 0x000fe40000100800 */
[--C-:B------:R-:W-:Y:S01]  /*5eeb0*/  @!P2 IADD3 R19, P3, P4, R3, R16, R9.reuse ;  /* 0x000000100313a210 */ /* 0x100fe20007c7e009 */
[----:B------:R-:W3:Y:S01]  /*5eec0*/  @!P2 LDC.64 R22, c[0x0][0x5c0] ;  /* 0x00017000ff16ab82 */ /* 0x000ee20000000a00 */
[----:B------:R-:W-:Y:S02]  /*5eed0*/  STL [R1+0x106c], R34 ;  /* 0x00106c2201007387 */ /* 0x000fe40000100800 */
[----:B------:R-:W-:Y:S02]  /*5eee0*/  @!P2 IADD3.X R24, R4, R27, R8, P3, P4 ;  /* 0x0000001b0418a210 */ /* 0x000fe40001fe8408 */
[----:B------:R-:W-:Y:S04]  /*5eef0*/  STL [R1+0x1060], R35 ;  /* 0x0010602301007387 */ /* 0x000fe80000100800 */
[----:B-1----:R-:W4:Y:S01]  /*5ef00*/  LDL.LU R29, [R1+0x9fc] ;  /* 0x0009fc00011d7983 */ /* 0x002f220000300800 */
[----:B0-----:R-:W-:-:S04]  /*5ef10*/  @!P6 IADD3 R32, P4, P5, R16, R20, R9 ;  /* 0x000000141020e210 */ /* 0x001fc80007d9e009 */
[----:B------:R-:W-:Y:S01]  /*5ef20*/  @!P6 IADD3.X R33, R27, R21, R8, P4, P5 ;  /* 0x000000151b21e210 */ /* 0x000fe200027ea408 */
[----:B------:R-:W-:Y:S04]  /*5ef30*/  STL [R1+0x108c], R32 ;  /* 0x00108c2001007387 */ /* 0x000fe80000100800 */
[----:B------:R-:W-:Y:S04]  /*5ef40*/  STL [R1+0x1070], R33 ;  /* 0x0010702101007387 */ /* 0x000fe80000100800 */
[----:B------:R-:W4:Y:S04]  /*5ef50*/  LDL.LU R25, [R1+0xa00] ;  /* 0x000a000001197983 */ /* 0x000f280000300800 */
[----:B------:R-:W4:Y:S01]  /*5ef60*/  LDL.LU.64 R194, [R1+0x1a0] ;  /* 0x0001a00001c27983 */ /* 0x000f220000300a00 */
[----:B--2---:R-:W-:-:S03]  /*5ef70*/  FMUL R17, R14, UR8 ;  /* 0x000000080e117c20 */ /* 0x004fc60008400000 */
[----:B------:R-:W2:Y:S01]  /*5ef80*/  LDL.LU R14, [R1+0xa04] ;  /* 0x000a0400010e7983 */ /* 0x000ea20000300800 */
[----:B---3--:R-:W-:Y:S02]  /*5ef90*/  @!P2 IADD3 R22, P3, R19, R22, RZ ;  /* 0x000000161316a210 */ /* 0x008fe40007f7e0ff */
[----:B------:R-:W-:Y:S01]  /*5efa0*/  F2FP.SATFINITE.E4M3.F32.PACK_AB_MERGE_C R17, RZ, R17, RZ ;  /* 0x00000011ff11723e */ /* 0x000fe200048070ff */
[----:B------:R-:W3:Y:S02]  /*5efb0*/  LDL.LU.64 R216, [R1+0x180] ;  /* 0x0001800001d87983 */ /* 0x000ee40000300a00 */
[----:B------:R-:W-:-:S05]  /*5efc0*/  @!P2 IMAD.X R23, R24, 0x1, R23, P3 ;  /* 0x000000011817a824 */ /* 0x000fca00018e0617 */
[----:B------:R0:W-:Y:S01]  /*5efd0*/  @!P2 STG.E.U8 desc[UR26][R22.64+0xb0], R17 ;  /* 0x0000b0111600a986 */ /* 0x0001e2000c10111a */
[----:B------:R-:W-:-:S13]  /*5efe0*/  ISETP.LT.OR P2, PT, R26, 0xb2, !P1 ;  /* 0x000000b21a00780c */ /* 0x000fda0004f41670 */
[----:B------:R-:W1:Y:S01]  /*5eff0*/  @!P2 LDC.64 R20, c[0x0][0x5c0] ;  /* 0x00017000ff14ab82 */ /* 0x000e620000000a00 */
[----:B------:R-:W-:Y:S02]  /*5f000*/  ISETP.LT.OR P0, PT, R26, 0x171, !P0 ;  /* 0x000001711a00780c */ /* 0x000fe40004701670 */
[----:B0-----:R-:W-:-:S04]  /*5f010*/  @!P2 IADD3 R22, P3, P4, R3, R16, R9 ;  /* 0x000000100316a210 */ /* 0x001fc80007c7e009 */
[----:B------:R-:W-:Y:S02]  /*5f020*/  @!P2 IADD3.X R17, R4, R27, R8, P3, P4 ;  /* 0x0000001b0411a210 */ /* 0x000fe40001fe8408 */
[----:B-1----:R-:W-:-:S05]  /*5f030*/  @!P2 IADD3 R22, P3, R22, R20, RZ ;  /* 0x000000141616a210 */ /* 0x002fca0007f7e0ff */
[----:B------:R-:W-:Y:S02]  /*5f040*/  @!P2 IMAD.X R23, R17, 0x1, R21, P3 ;  /* 0x000000011117a824 */ /* 0x000fe400018e0615 */
[----:B------:R-:W0:Y:S01]  /*5f050*/  @!P0 LDC.64 R20, c[0x0][0x5c0] ;  /* 0x00017000ff148b82 */ /* 0x000e220000000a00 */
[----:B------:R-:W-:Y:S02]  /*5f060*/  LOP3.LUT P5, RZ, R2, 0x10, RZ, 0xc0, !PT ;  /* 0x0000001002ff7812 */ /* 0x000fe400078ac0ff */
[----:B0-----:R-:W-:-:S04]  /*5f070*/  @!P0 IADD3 R30, P3, P4, R16, R20, R9 ;  /* 0x00000014101e8210 */ /* 0x001fc80007c7e009 */
[----:B------:R-:W-:Y:S01]  /*5f080*/  @!P0 IADD3.X R31, R27, R21, R8, P3, P4 ;  /* 0x000000151b1f8210 */ /* 0x000fe20001fe8408 */
[----:B----4-:R-:W-:-:S05]  /*5f090*/  FMUL R17, R29, UR8 ;  /* 0x000000081d117c20 */ /* 0x010fca0008400000 */
[----:B------:R-:W-:Y:S01]  /*5f0a0*/  F2FP.SATFINITE.E4M3.F32.PACK_AB_MERGE_C R17, RZ, R17, RZ ;  /* 0x00000011ff11723e */ /* 0x000fe200048070ff */
[----:B------:R-:W-:Y:S04]  /*5f0b0*/  STL [R1+0x1090], R31 ;  /* 0x0010901f01007387 */ /* 0x000fe80000100800 */
[----:B------:R0:W-:Y:S04]  /*5f0c0*/  @!P2 STG.E.U8 desc[UR26][R22.64+0xb1], R17 ;  /* 0x0000b1111600a986 */ /* 0x0001e8000c10111a */
[----:B------:R-:W4:Y:S01]  /*5f0d0*/  LDL.LU R188, [R1+0xa08] ;  /* 0x000a080001bc7983 */ /* 0x000f220000300800 */
[----:B0-----:R-:W-:-:S05]  /*5f0e0*/  FMUL R17, R25, UR8 ;  /* 0x0000000819117c20 */ /* 0x001fca0008400000 */
[----:B------:R-:W-:-:S05]  /*5f0f0*/  F2FP.SATFINITE.E4M3.F32.PACK_AB_MERGE_C R17, RZ, R17, RZ ;  /* 0x00000011ff11723e */ /* 0x000fca00048070ff */
[----:B------:R2:W-:Y:S02]  /*5f100*/  @!P5 STG.E.U8 desc[UR26][R194.64+0xb8], R17 ;  /* 0x0000b811c200d986 */ /* 0x0005e4000c10111a */
[----:B--2---:R-:W-:Y:S02]  /*5f110*/  FMUL R17, R14, UR8 ;  /* 0x000000080e117c20 */ /* 0x004fe40008400000 */
[----:B------:R-:W2:Y:S04]  /*5f120*/  LDL.LU R14, [R1+0xa0c] ;  /* 0x000a0c00010e7983 */ /* 0x000ea80000300800 */
[----:B------:R-:W2:Y:S01]  /*5f130*/  LDL.LU R25, [R1+0xa10] ;  /* 0x000a100001197983 */ /* 0x000ea20000300800 */
[----:B------:R-:W-:-:S04]  /*5f140*/  ISETP.GE.AND P4, PT, R15, 0x101, PT ;  /* 0x000001010f00780c */ /* 0x000fc80003f86270 */
[----:B------:R-:W-:-:S13]  /*5f150*/  ISETP.LT.OR P4, PT, R26, 0x172, !P4 ;  /* 0x000001721a00780c */ /* 0x000fda0006781670 */
[----:B------:R-:W0:Y:S01]  /*5f160*/  @!P4 LDC.64 R20, c[0x0][0x5c0] ;  /* 0x00017000ff14cb82 */ /* 0x000e220000000a00 */
[----:B------:R-:W-:-:S04]  /*5f170*/  LOP3.LUT R5, R5, 0xbfffffff, RZ, 0xc0, !PT ;  /* 0xbfffffff05057812 */ /* 0x000fc800078ec0ff */
[----:B------:R-:W-:-:S04]  /*5f180*/  @P6 LOP3.LUT R5, R5, 0x40000000, RZ, 0xfc, !PT ;  /* 0x4000000005056812 */ /* 0x000fc800078efcff */
[----:B------:R-:W-:-:S04]  /*5f190*/  LOP3.LUT R5, R5, 0xdfffffff, RZ, 0xc0, !PT ;  /* 0xdfffffff05057812 */ /* 0x000fc800078ec0ff */
[----:B------:R-:W-:Y:S02]  /*5f1a0*/  @P0 LOP3.LUT R5, R5, 0x20000000, RZ, 0xfc, !PT ;  /* 0x2000000005050812 */ /* 0x000fe400078efcff */
[----:B0-----:R-:W-:-:S04]  /*5f1b0*/  @!P4 IADD3 R28, P2, P3, R16, R20, R9 ;  /* 0x00000014101cc210 */ /* 0x001fc80007b5e009 */
[----:B------:R-:W-:Y:S02]  /*5f1c0*/  @!P4 IADD3.X R29, R27, R21, R8, P2, P3 ;  /* 0x000000151b1dc210 */ /* 0x000fe400017e6408 */
[----:B------:R-:W-:Y:S02]  /*5f1d0*/  ISETP.LT.OR P2, PT, R26, 0xb9, !P1 ;  /* 0x000000b91a00780c */ /* 0x000fe40004f41670 */
[----:B------:R-:W-:-:S04]  /*5f1e0*/  LOP3.LUT R5, R5, 0xefffffff, RZ, 0xc0, !PT ;  /* 0xefffffff05057812 */ /* 0x000fc800078ec0ff */
[----:B------:R-:W-:-:S07]  /*5f1f0*/  @P4 LOP3.LUT R5, R5, 0x10000000, RZ, 0xfc, !PT ;  /* 0x1000000005054812 */ /* 0x000fce00078efcff */
[----:B------:R-:W0:Y:S01]  /*5f200*/  @!P2 LDC.64 R20, c[0x0][0x5c0] ;  /* 0x00017000ff14ab82 */ /* 0x000e220000000a00 */
[----:B------:R-:W-:-:S04]  /*5f210*/  @!P2 IADD3 R19, P3, P4, R3, R16, R9 ;  /* 0x000000100313a210 */ /* 0x000fc80007c7e009 */
[----:B------:R-:W-:Y:S02]  /*5f220*/  @!P2 IADD3.X R22, R4, R27, R8, P3, P4 ;  /* 0x0000001b0416a210 */ /* 0x000fe40001fe8408 */
[----:B------:R-:W-:Y:S02]  /*5f230*/  ISETP.LT.OR P3, PT, R26, 0xba, !P1 ;  /* 0x000000ba1a00780c */ /* 0x000fe40004f61670 */
[----:B------:R-:W-:Y:S02]  /*5f240*/  LOP3.LUT P6, RZ, R0, 0x10000, RZ, 0xc0, !PT ;  /* 0x0001000000ff7812 */ /* 0x000fe400078cc0ff */
[----:B------:R-:W-:-:S09]  /*5f250*/  F2FP.SATFINITE.E4M3.F32.PACK_AB_MERGE_C R17, RZ, R17, RZ ;  /* 0x00000011ff11723e */ /* 0x000fd200048070ff */
[----:B------:R-:W-:Y:S02]  /*5f260*/  @!P3 IADD3 R23, P4, P5, R3, R16, R9 ;  /* 0x000000100317b210 */ /* 0x000fe40007d9e009 */
[----:B---3--:R1:W-:Y:S02]  /*5f270*/  @!P6 STG.E.U8 desc[UR26][R216.64+0xb9], R17 ;  /* 0x0000b911d800e986 */ /* 0x0083e4000c10111a */
[----:B------:R-:W-:Y:S02]  /*5f280*/  @!P3 IADD3.X R24, R4, R27, R8, P4, P5 ;  /* 0x0000001b0418b210 */ /* 0x000fe400027ea408 */
[----:B0-----:R-:W-:Y:S01]  /*5f290*/  @!P2 IADD3 R20, P4, R19, R20, RZ ;  /* 0x000000141314a210 */ /* 0x001fe20007f9e0ff */
[----:B-1----:R-:W3:Y:S01]  /*5f2a0*/  LDL.LU R216, [R1+0xa14] ;  /* 0x000a140001d87983 */ /* 0x002ee20000300800 */
[----:B----4-:R-:W-:-:S03]  /*5f2b0*/  FMUL R17, R188, UR8 ;  /* 0x00000008bc117c20 */ /* 0x010fc60008400000 */
[----:B------:R-:W-:Y:S02]  /*5f2c0*/  @!P2 IMAD.X R21, R22, 0x1, R21, P4 ;  /* 0x000000011615a824 */ /* 0x000fe400020e0615 */
[----:B------:R-:W-:-:S05]  /*5f2d0*/  F2FP.SATFINITE.E4M3.F32.PACK_AB_MERGE_C R17, RZ, R17, RZ ;  /* 0x00000011ff11723e */ /* 0x000fca00048070ff */
[----:B------:R0:W-:Y:S01]  /*5f2e0*/  @!P2 STG.E.U8 desc[UR26][R20.64+0xb8], R17 ;  /* 0x0000b8111400a986 */ /* 0x0001e2000c10111a */
[C---:B------:R-:W-:Y:S02]  /*5f2f0*/  LOP3.LUT P0, RZ, R18.reuse, 0x10000, RZ, 0xc0, !PT ;  /* 0x0001000012ff7812 */ /* 0x040fe4000780c0ff */
[----:B------:R-:W-:-:S04]  /*5f300*/  LOP3.LUT R18, R18, 0xffff7fff, RZ, 0xc0, !PT ;  /* 0xffff7fff12127812 */ /* 0x000fc800078ec0ff */
[----:B------:R-:W-:Y:S02]  /*5f310*/  @P1 LOP3.LUT R18, R18, 0x8000, RZ, 0xfc, !PT ;  /* 0x0000800012121812 */ /* 0x000fe400078efcff */
[----:B------:R-:W-:Y:S02]  /*5f320*/  ISETP.LT.OR P1, PT, R26, 0xc1, !P0 ;  /* 0x000000c11a00780c */ /* 0x000fe40004721670 */
[----:B------:R-:W-:Y:S01]  /*5f330*/  LOP3.LUT R5, R5, 0xf7ffffff, RZ, 0xc0, !PT ;  /* 0xf7ffffff05057812 */ /* 0x000fe200078ec0ff */
[----:B0-----:R-:W0:Y:S10]  /*5f340*/  @!P3 LDC.64 R20, c[0x0][0x5c0] ;  /* 0x00017000ff14bb82 */ /* 0x001e340000000a00 */
[----:B------:R-:W-:-:S02]  /*5f350*/  @!P1 IADD3 R176, P5, P6, R3, R16, R7 ;  /* 0x0000001003b09210 */ /* 0x000fc40007ebe007 */
[----:B------:R-:W-:Y:S02]  /*5f360*/  @P1 LOP3.LUT R5, R5, 0x8000000, RZ, 0xfc, !PT ;  /* 0x0800000005051812 */ /* 0x000fe400078efcff */
[----:B------:R-:W-:Y:S02]  /*5f370*/  @!P1 IADD3.X R209, R4, R27, R6, P5, P6 ;  /* 0x0000001b04d19210 */ /* 0x000fe40002fec406 */
[----:B------:R-:W-:-:S13]  /*5f380*/  ISETP.LT.OR P1, PT, R26, 0xc2, !P0 ;  /* 0x000000c21a00780c */ /* 0x000fda0004721670 */
[----:B------:R-:W-:-:S04]  /*5f390*/  @!P1 IADD3 R19, P2, P4, R3, R16, R7 ;  /* 0x0000001003139210 */ /* 0x000fc80007c5e007 */
[----:B------:R-:W-:Y:S02]  /*5f3a0*/  @!P1 IADD3.X R203, R4, R27, R6, P2, P4 ;  /* 0x0000001b04cb9210 */ /* 0x000fe400017e8406 */
[----:B0-----:R-:W-:-:S05]  /*5f3b0*/  @!P3 IADD3 R20, P2, R23, R20, RZ ;  /* 0x000000141714b210 */ /* 0x001fca0007f5e0ff */
[----:B------:R-:W-:Y:S02]  /*5f3c0*/  @!P3 IMAD.X R21, R24, 0x1, R21, P2 ;  /* 0x000000011815b824 */ /* 0x000fe400010e0615 */
[----:B--2---:R-:W-:Y:S02]  /*5f3d0*/  FMUL R17, R14, UR8 ;  /* 0x000000080e117c20 */ /* 0x004fe40008400000 */
[----:B------:R-:W2:Y:S03]  /*5f3e0*/  LDL.LU R14, [R1+0xa18] ;  /* 0x000a1800010e7983 */ /* 0x000ea60000300800 */
[----:B------:R-:W-:Y:S01]  /*5f3f0*/  F2FP.SATFINITE.E4M3.F32.PACK_AB_MERGE_C R17, RZ, R17, RZ ;  /* 0x00000011ff11723e */ /* 0x000fe200048070ff */
[----:B------:R-:W4:Y:S04]  /*5f400*/  LDL.LU.64 R128, [R1+0x1b0] ;  /* 0x0001b00001807983 */ /* 0x000f280000300a00 */
[----:B------:R0:W-:Y:S02]  /*5f410*/  @!P3 STG.E.U8 desc[UR26][R20.64+0xb9], R17 ;  /* 0x0000b9111400b986 */ /* 0x0001e4000c10111a */
[----:B0-----:R-:W-:-:S02]  /*5f420*/  FMUL R17, R25, UR8 ;  /* 0x0000000819117c20 */ /* 0x001fc40008400000 */
[----:B------:R-:W4:Y:S01]  /*5f430*/  LDL.LU R25, [R1+0xa1c] ;  /* 0x000a1c0001197983 */ /* 0x000f220000300800 */
[----:B------:R-:W-:Y:S02]  /*5f440*/  ISETP.LT.OR P5, PT, R26, 0xc9, !P0 ;  /* 0x000000c91a00780c */ /* 0x000fe400047a1670 */
[----:B------:R-:W-:Y:S01]  /*5f450*/  ISETP.GE.AND P6, PT, R15, 0x1, PT ;  /* 0x000000010f00780c */ /* 0x000fe20003fc6270 */
[----:B------:R-:W4:Y:S01]  /*5f460*/  LDL.LU.64 R226, [R1+0x1a8] ;  /* 0x0001a80001e27983 */ /* 0x000f220000300a00 */
[----:B------:R-:W-:-:S03]  /*5f470*/  F2FP.SATFINITE.E4M3.F32.PACK_AB_MERGE_C R17, RZ, R17, RZ ;  /* 0x00000011ff11723e */ /* 0x000fc600048070ff */
[----:B------:R-:W4:Y:S06]  /*5f480*/  LDL.LU R206, [R1+0xa20] ;  /* 0x000a200001ce7983 */ /* 0x000f2c0000300800 */
[----:B------:R-:W-:-:S04]  /*5f490*/  @!P5 IADD3 R188, P2, P4, R3, R16, R7 ;  /* 0x0000001003bcd210 */ /* 0x000fc80007c5e007 */
[----:B------:R-:W-:Y:S02]  /*5f4a0*/  @!P5 IADD3.X R189, R4, R27, R6, P2, P4 ;  /* 0x0000001b04bdd210 */ /* 0x000fe400017e8406 */
[----:B------:R-:W-:-:S13]  /*5f4b0*/  ISETP.LT.OR P2, PT, R26, 0xc1, !P6 ;  /* 0x000000c11a00780c */ /* 0x000fda0007741670 */
[----:B------:R-:W0:Y:S02]  /*5f4c0*/  @!P2 LDC.64 R20, c[0x0][0x5c0] ;  /* 0x00017000ff14ab82 */ /* 0x000e240000000a00 */
[----:B0-----:R-:W-:-:S05]  /*5f4d0*/  @!P2 IADD3 R20, P3, R16, R20, RZ ;  /* 0x000000141014a210 */ /* 0x001fca0007f7e0ff */
[----:B------:R-:W-:-:S05]  /*5f4e0*/  @!P2 IMAD.X R21, R27, 0x1, R21, P3 ;  /* 0x000000011b15a824 */ /* 0x000fca00018e0615 */
[----:B------:R0:W-:Y:S01]  /*5f4f0*/  @!P2 STG.E.U8 desc[UR26][R20.64+0xc0], R17 ;  /* 0x0000c0111400a986 */ /* 0x0001e2000c10111a */
[----:B------:R-:W-:-:S13]  /*5f500*/  ISETP.LT.OR P2, PT, R26, 0xca, !P0 ;  /* 0x000000ca1a00780c */ /* 0x000fda0004741670 */
[----:B------:R-:W-:-:S04]  /*5f510*/  @!P2 IADD3 R202, P3, P4, R3, R16, R7 ;  /* 0x0000001003caa210 */ /* 0x000fc80007c7e007 */
[----:B------:R-:W-:Y:S02]  /*5f520*/  @!P2 IADD3.X R179, R4, R27, R6, P3, P4 ;  /* 0x0000001b04b3a210 */ /* 0x000fe40001fe8406 */
[----:B------:R-:W-:-:S13]  /*5f530*/  ISETP.LT.OR P3, PT, R26, 0xc2, !P6 ;  /* 0x000000c21a00780c */ /* 0x000fda0007761670 */
[----:B0-----:R-:W0:Y:S01]  /*5f540*/  @!P3 LDC.64 R20, c[0x0][0x5c0] ;  /* 0x00017000ff14bb82 */ /* 0x001e220000000a00 */
[----:B---3--:R-:W-:-:S05]  /*5f550*/  FMUL R17, R216, UR8 ;  /* 0x00000008d8117c20 */ /* 0x008fca0008400000 */
[----:B------:R-:W-:Y:S02]  /*5f560*/  F2FP.SATFINITE.E4M3.F32.PACK_AB_MERGE_C R17, RZ, R17, RZ ;  /* 0x00000011ff11723e */ /* 0x000fe400048070ff */
[----:B0-----:R-:W-:-:S05]  /*5f570*/  @!P3 IADD3 R20, P4, R16, R20, RZ ;  /* 0x000000141014b210 */ /* 0x001fca0007f9e0ff */
[----:B------:R-:W-:-:S05]  /*5f580*/  @!P3 IMAD.X R21, R27, 0x1, R21, P4 ;  /* 0x000000011b15b824 */ /* 0x000fca00020e0615 */
[----:B------:R2:W-:Y:S01]  /*5f590*/  @!P3 STG.E.U8 desc[UR26][R20.64+0xc1], R17 ;  /* 0x0000c1111400b986 */ /* 0x0005e2000c10111a */
[----:B------:R-:W-:-:S04]  /*5f5a0*/  LOP3.LUT R5, R5, 0xfbffffff, RZ, 0xc0, !PT ;  /* 0xfbffffff05057812 */ /* 0x000fc800078ec0ff */
[----:B------:R-:W-:-:S04]  /*5f5b0*/  @P1 LOP3.LUT R5, R5, 0x4000000, RZ, 0xfc, !PT ;  /* 0x0400000005051812 */ /* 0x000fc800078efcff */
[----:B------:R-:W-:Y:S01]  /*5f5c0*/  LOP3.LUT P1, RZ, R5, 0x400, RZ, 0xc0, !PT ;  /* 0x0000040005ff7812 */ /* 0x000fe2000782c0ff */
[----:B--2---:R-:W-:Y:S02]  /*5f5d0*/  FMUL R17, R14, UR8 ;  /* 0x000000080e117c20 */ /* 0x004fe40008400000 */
[----:B------:R-:W2:Y:S03]  /*5f5e0*/  LDL.LU R14, [R1+0xa24] ;  /* 0x000a2400010e7983 */ /* 0x000ea60000300800 */
[----:B------:R-:W-:-:S07]  /*5f5f0*/  F2FP.SATFINITE.E4M3.F32.PACK_AB_MERGE_C R17, RZ, R17, RZ ;  /* 0x00000011ff11723e */ /* 0x000fce00048070ff */
[----:B----4-:R0:W-:Y:S02]  /*5f600*/  @!P1 STG.E.U8 desc[UR26][R128.64+0xc0], R17 ;  /* 0x0000c01180009986 */ /* 0x0101e4000c10111a */
[----:B0-----:R-:W-:Y:S02]  /*5f610*/  FMUL R17, R25, UR8 ;  /* 0x0000000819117c20 */ /* 0x001fe40008400000 */
[----:B------:R-:W3:Y:S01]  /*5f620*/  LDL.LU R25, [R1+0xa28] ;  /* 0x000a280001197983 */ /* 0x000ee20000300800 */
[----:B------:R-:W-:Y:S02]  /*5f630*/  LOP3.LUT R18, R18, 0xffffefff, RZ, 0xc0, !PT ;  /* 0xffffefff12127812 */ /* 0x000fe400078ec0ff */
[----:B------:R-:W-:Y:S01]  /*5f640*/  LOP3.LUT R5, R5, 0xfdffffff, RZ, 0xc0, !PT ;  /* 0xfdffffff05057812 */ /* 0x000fe200078ec0ff */
[----:B------:R-:W4:Y:S01]  /*5f650*/  LDL.LU.64 R204, [R1+0x1b8] ;  /* 0x0001b80001cc7983 */ /* 0x000f220000300a00 */
[----:B------:R-:W-:Y:S02]  /*5f660*/  @P2 LOP3.LUT R18, R18, 0x1000, RZ, 0xfc, !PT ;  /* 0x0000100012122812 */ /* 0x000fe400078efcff */
[----:B------:R-:W-:Y:S01]  /*5f670*/  ISETP.LT.OR P2, PT, R26, 0xd1, !P0 ;  /* 0x000000d11a00780c */ /* 0x000fe20004741670 */
[----:B------:R-:W4:Y:S01]  /*5f680*/  LDL.LU R222, [R1+0xa2c] ;  /* 0x000a2c0001de7983 */ /* 0x000f220000300800 */
[----:B------:R-:W-:-:S02]  /*5f690*/  @P5 LOP3.LUT R5, R5, 0x2000000, RZ, 0xfc, !PT ;  /* 0x0200000005055812 */ /* 0x000fc400078efcff */
[----:B------:R-:W-:Y:S01]  /*5f6a0*/  F2FP.SATFINITE.E4M3.F32.PACK_AB_MERGE_C R17, RZ, R17, RZ ;  /* 0x00000011ff11723e */ /* 0x000fe200048070ff */
[----:B------:R-:W4:Y:S01]  /*5f6b0*/  LDL.LU.64 R214, [R1+0x178] ;  /* 0x0001780001d67983 */ /* 0x000f220000300a00 */
[C---:B------:R-:W-:Y:S02]  /*5f6c0*/  LOP3.LUT P5, RZ, R5.reuse, 0x800, RZ, 0xc0, !PT ;  /* 0x0000080005ff7812 */ /* 0x040fe400078ac0ff */
[----:B------:R-:W-:-:S05]  /*5f6d0*/  LOP3.LUT R5, R5, 0xfeffffff, RZ, 0xc0, !PT ;  /* 0xfeffffff05057812 */ /* 0x000fca00078ec0ff */
[----:B------:R-:W-:Y:S02]  /*5f6e0*/  @!P2 IADD3 R194, P3, P4, R3, R16, R7 ;  /* 0x0000001003c2a210 */ /* 0x000fe40007c7e007 */
[----:B------:R-:W-:Y:S02]  /*5f6f0*/  @P2 LOP3.LUT R5, R5, 0x1000000, RZ, 0xfc, !PT ;  /* 0x0100000005052812 */ /* 0x000fe400078efcff */
[----:B------:R-:W-:Y:S02]  /*5f700*/  @!P2 IADD3.X R216, R4, R27, R6, P3, P4 ;  /* 0x0000001b04d8a210 */ /* 0x000fe40001fe8406 */
[----:B------:R-:W-:Y:S02]  /*5f710*/  ISETP.LT.OR P2, PT, R26, 0xd2, !P0 ;  /* 0x000000d21a00780c */ /* 0x000fe40004741670 */
[----:B------:R-:W-:-:S11]  /*5f720*/  LOP3.LUT R5, R5, 0xff7fffff, RZ, 0xc0, !PT ;  /* 0xff7fffff05057812 */ /* 0x000fd600078ec0ff */
[----:B------:R-:W-:Y:S02]  /*5f730*/  @!P2 IADD3 R217, P3, P4, R3, R16, R7 ;  /* 0x0000001003d9a210 */ /* 0x000fe40007c7e007 */
[----:B------:R-:W-:Y:S02]  /*5f740*/  @P2 LOP3.LUT R5, R5, 0x800000, RZ, 0xfc, !PT ;  /* 0x0080000005052812 */ /* 0x000fe400078efcff */
[----:B------:R-:W-:Y:S02]  /*5f750*/  @!P2 IADD3.X R195, R4, R27, R6, P3, P4 ;  /* 0x0000001b04c3a210 */ /* 0x000fe40001fe8406 */
[----:B------:R-:W-:-:S13]  /*5f760*/  ISETP.LT.OR P2, PT, R26, 0xd9, !P0 ;  /* 0x000000d91a00780c */ /* 0x000fda0004741670 */
[----:B------:R-:W-:-:S04]  /*5f770*/  @!P2 IADD3 R128, P3, P4, R3, R16, R7 ;  /* 0x000000100380a210 */ /* 0x000fc80007c7e007 */
[----:B------:R-:W-:Y:S02]  /*5f780*/  @!P2 IADD3.X R129, R4, R27, R6, P3, P4 ;  /* 0x0000001b0481a210 */ /* 0x000fe40001fe8406 */
[----:B------:R-:W-:-:S13]  /*5f790*/  ISETP.LT.OR P3, PT, R26, 0xc9, !P6 ;  /* 0x000000c91a00780c */ /* 0x000fda0007761670 */
[----:B------:R-:W0:Y:S01]  /*5f7a0*/  @!P3 LDC.64 R20, c[0x0][0x5c0] ;  /* 0x00017000ff14bb82 */ /* 0x000e220000000a00 */
[----:B------:R1:W-:Y:S02]  /*5f7b0*/  @!P5 STG.E.U8 desc[UR26][R226.64+0xc1], R17 ;  /* 0x0000c111e200d986 */ /* 0x0003e4000c10111a */
[----:B-1----:R-:W-:-:S05]  /*5f7c0*/  FMUL R17, R206, UR8 ;  /* 0x00000008ce117c20 */ /* 0x002fca0008400000 */
[----:B------:R-:W-:Y:S02]  /*5f7d0*/  F2FP.SATFINITE.E4M3.F32.PACK_AB_MERGE_C R17, RZ, R17, RZ ;  /* 0x00000011ff11723e */ /* 0x000fe400048070ff */
[----:B0-----:R-:W-:-:S05]  /*5f7e0*/  @!P3 IADD3 R20, P4, R16, R20, RZ ;  /* 0x000000141014b210 */ /* 0x001fca0007f9e0ff */
[----:B------:R-:W-:-:S05]  /*5f7f0*/  @!P3 IMAD.X R21, R27, 0x1, R21, P4 ;  /* 0x000000011b15b824 */ /* 0x000fca00020e0615 */
[----:B------:R0:W-:Y:S01]  /*5f800*/  @!P3 STG.E.U8 desc[UR26][R20.64+0xc8], R17 ;  /* 0x0000c8111400b986 */ /* 0x0001e2000c10111a */
[----:B------:R-:W-:-:S04]  /*5f810*/  LOP3.LUT R5, R5, 0xffbfffff, RZ, 0xc0, !PT ;  /* 0xffbfffff05057812 */ /* 0x000fc800078ec0ff */
[----:B------:R-:W-:Y:S02]  /*5f820*/  @P2 LOP3.LUT R5, R5, 0x400000, RZ, 0xfc, !PT ;  /* 0x0040000005052812 */ /* 0x000fe400078efcff */
[----:B------:R-:W-:-:S13]  /*5f830*/  ISETP.LT.OR P2, PT, R26, 0xda, !P0 ;  /* 0x000000da1a00780c */ /* 0x000fda0004741670 */
[----:B------:R-:W-:-:S04]  /*5f840*/  @!P2 IADD3 R206, P3, P4, R3, R16, R7 ;  /* 0x0000001003cea210 */ /* 0x000fc80007c7e007 */
[----:B------:R-:W-:Y:S02]  /*5f850*/  @!P2 IADD3.X R207, R4, R27, R6, P3, P4 ;  /* 0x0000001b04cfa210 */ /* 0x000fe40001fe8406 */
        /* <DEDUP_REMOVED lines=9> */
[----:B------:R-:W3:Y:S01]  /*5f8f0*/  LDL.LU R25, [R1+0xa34] ;  /* 0x000a340001197983 */ /* 0x000ee20000300800 */
[----:B------:R-:W-:Y:S02]  /*5f900*/  LOP3.LUT P1, RZ, R2, 0x20, RZ, 0xc0, !PT ;  /* 0x0000002002ff7812 */ /* 0x000fe4000782c0ff */
[----:B------:R-:W-:Y:S01]  /*5f910*/  F2FP.SATFINITE.E4M3.F32.PACK_AB_MERGE_C R17, RZ, R17, RZ ;  /* 0x00000011ff11723e */ /* 0x000fe200048070ff */
[----:B------:R-:W3:Y:S01]  /*5f920*/  LDL.LU R132, [R1+0xa38] ;  /* 0x000a380001847983 */ /* 0x000ee20000300800 */
[----:B------:R-:W-:-:S09]  /*5f930*/  LOP3.LUT P5, RZ, R0, 0x80, RZ, 0xc0, !PT ;  /* 0x0000008000ff7812 */ /* 0x000fd200078ac0ff */
[----:B----4-:R0:W-:Y:S02]  /*5f940*/  @!P1 STG.E.U8 desc[UR26][R204.64+0xc8], R17 ;  /* 0x0000c811cc009986 */ /* 0x0101e4000c10111a */
[----:B0-----:R-:W-:Y:S02]  /*5f950*/  FMUL R17, R222, UR8 ;  /* 0x00000008de117c20 */ /* 0x001fe40008400000 */
[----:B------:R-:W4:Y:S03]  /*5f960*/  LDL.LU.64 R222, [R1+0x190] ;  /* 0x0001900001de7983 */ /* 0x000f260000300a00 */
[----:B------:R-:W-:-:S05]  /*5f970*/  F2FP.SATFINITE.E4M3.F32.PACK_AB_MERGE_C R17, RZ, R17, RZ ;  /* 0x00000011ff11723e */ /* 0x000fca00048070ff */
[----:B------:R2:W-:Y:S01]  /*5f980*/  @!P5 STG.E.U8 desc[UR26][R214.64+0xc9], R17 ;  /* 0x0000c911d600d986 */ /* 0x0005e2000c10111a */
[----:B------:R-:W-:-:S04]  /*5f990*/  LOP3.LUT R5, R5, 0xffdfffff, RZ, 0xc0, !PT ;  /* 0xffdfffff05057812 */ /* 0x000fc800078ec0ff */
[----:B------:R-:W-:Y:S02]  /*5f9a0*/  @P2 LOP3.LUT R5, R5, 0x200000, RZ, 0xfc, !PT ;  /* 0x0020000005052812 */ /* 0x000fe400078efcff */
[----:B------:R-:W-:Y:S02]  /*5f9b0*/  ISETP.LT.OR P2, PT, R26, 0xe1, !P0 ;  /* 0x000000e11a00780c */ /* 0x000fe40004741670 */
[----:B------:R-:W-:-:S11]  /*5f9c0*/  LOP3.LUT R5, R5, 0xffefffff, RZ, 0xc0, !PT ;  /* 0xffefffff05057812 */ /* 0x000fd600078ec0ff */
[----:B------:R-:W-:Y:S02]  /*5f9d0*/  @!P2 IADD3 R212, P3, P4, R3, R16, R7 ;  /* 0x0000001003d4a210 */ /* 0x000fe40007c7e007 */
[----:B------:R-:W-:Y:S02]  /*5f9e0*/  @P2 LOP3.LUT R5, R5, 0x100000, RZ, 0xfc, !PT ;  /* 0x0010000005052812 */ /* 0x000fe400078efcff */
[----:B------:R-:W-:Y:S02]  /*5f9f0*/  @!P2 IADD3.X R226, R4, R27, R6, P3, P4 ;  /* 0x0000001b04e2a210 */ /* 0x000fe40001fe8406 */
[----:B------:R-:W-:Y:S02]  /*5fa00*/  ISETP.LT.OR P2, PT, R26, 0xe2, !P0 ;  /* 0x000000e21a00780c */ /* 0x000fe40004741670 */
[C---:B------:R-:W-:Y:S02]  /*5fa10*/  LOP3.LUT P1, RZ, R5.reuse, 0x1000, RZ, 0xc0, !PT ;  /* 0x0000100005ff7812 */ /* 0x040fe4000782c0ff */
[----:B------:R-:W-:-:S09]  /*5fa20*/  LOP3.LUT R5, R5, 0xfff7ffff, RZ, 0xc0, !PT ;  /* 0xfff7ffff05057812 */ /* 0x000fd200078ec0ff */
[----:B------:R-:W-:Y:S02]  /*5fa30*/  @!P2 IADD3 R227, P3, P4, R3, R16, R7 ;  /* 0x0000001003e3a210 */ /* 0x000fe40007c7e007 */
[----:B------:R-:W-:Y:S02]  /*5fa40*/  @P2 LOP3.LUT R5, R5, 0x80000, RZ, 0xfc, !PT ;  /* 0x0008000005052812 */ /* 0x000fe400078efcff */
[----:B------:R-:W-:Y:S02]  /*5fa50*/  @!P2 IADD3.X R213, R4, R27, R6, P3, P4 ;  /* 0x0000001b04d5a210 */ /* 0x000fe40001fe8406 */
[----:B------:R-:W-:-:S13]  /*5fa60*/  ISETP.LT.OR P2, PT, R26, 0xe9, !P0 ;  /* 0x000000e91a00780c */ /* 0x000fda0004741670 */
[----:B------:R-:W-:-:S04]  /*5fa70*/  @!P2 IADD3 R204, P3, P4, R3, R16, R7 ;  /* 0x0000001003cca210 */ /* 0x000fc80007c7e007 */
[----:B------:R-:W-:Y:S02]  /*5fa80*/  @!P2 IADD3.X R205, R4, R27, R6, P3, P4 ;  /* 0x0000001b04cda210 */ /* 0x000fe40001fe8406 */
[----:B------:R-:W-:-:S13]  /*5fa90*/  ISETP.LT.OR P3, PT, R26, 0xd1, !P6 ;  /* 0x000000d11a00780c */ /* 0x000fda0007761670 */
[----:B------:R-:W0:Y:S02]  /*5faa0*/  @!P3 LDC.64 R20, c[0x0][0x5c0] ;  /* 0x00017000ff14bb82 */ /* 0x000e240000000a00 */
[----:B0-----:R-:W-:-:S05]  /*5fab0*/  @!P3 IADD3 R20, P4, R16, R20, RZ ;  /* 0x000000141014b210 */ /* 0x001fca0007f9e0ff */
[----:B------:R-:W-:Y:S02]  /*5fac0*/  @!P3 IMAD.X R21, R27, 0x1, R21, P4 ;  /* 0x000000011b15b824 */ /* 0x000fe400020e0615 */
[----:B--2---:R-:W-:Y:S02]  /*5fad0*/  FMUL R17, R14, UR8 ;  /* 0x000000080e117c20 */ /* 0x004fe40008400000 */
[----:B------:R-:W2:Y:S03]  /*5fae0*/  LDL.LU R14, [R1+0xa3c] ;  /* 0x000a3c00010e7983 */ /* 0x000ea60000300800 */
[----:B------:R-:W-:Y:S01]  /*5faf0*/  F2FP.SATFINITE.E4M3.F32.PACK_AB_MERGE_C R17, RZ, R17, RZ ;  /* 0x00000011ff11723e */ /* 0x000fe200048070ff */
[----:B------:R-:W2:Y:S04]  /*5fb00*/  LDL.LU.64 R224, [R1+0x188] ;  /* 0x0001880001e07983 */ /* 0x000ea80000300a00 */
[----:B------:R3:W-:Y:S02]  /*5fb10*/  @!P3 STG.E.U8 desc[UR26][R20.64+0xd0], R17 ;  /* 0x0000d0111400b986 */ /* 0x0007e4000c10111a */
[----:B---3--:R-:W-:-:S02]  /*5fb20*/  FMUL R17, R25, UR8 ;  /* 0x0000000819117c20 */ /* 0x008fc40008400000 */
[----:B------:R-:W3:Y:S01]  /*5fb30*/  LDL.LU R25, [R1+0xa40] ;  /* 0x000a400001197983 */ /* 0x000ee20000300800 */
[----:B------:R-:W-:Y:S02]  /*5fb40*/  LOP3.LUT R5, R5, 0xfffbffff, RZ, 0xc0, !PT ;  /* 0xfffbffff05057812 */ /* 0x000fe400078ec0ff */
[----:B------:R-:W-:Y:S01]  /*5fb50*/  F2FP.SATFINITE.E4M3.F32.PACK_AB_MERGE_C R17, RZ, R17, RZ ;  /* 0x00000011ff11723e */ /* 0x000fe200048070ff */
[----:B------:R-:W3:Y:S01]  /*5fb60*/  LDL.LU R134, [R1+0xa44] ;  /* 0x000a440001867983 */ /* 0x000ee20000300800 */
[----:B------:R-:W-:Y:S02]  /*5fb70*/  @P2 LOP3.LUT R5, R5, 0x40000, RZ, 0xfc, !PT ;  /* 0x0004000005052812 */ /* 0x000fe400078efcff */
[----:B------:R-:W-:-:S13]  /*5fb80*/  ISETP.LT.OR P2, PT, R26, 0xea, !P0 ;  /* 0x000000ea1a00780c */ /* 0x000fda0004741670 */
[----:B------:R-:W-:-:S04]  /*5fb90*/  @!P2 IADD3 R214, P3, P4, R3, R16, R7 ;  /* 0x0000001003d6a210 */ /* 0x000fc80007c7e007 */
[----:B------:R-:W-:Y:S02]  /*5fba0*/  @!P2 IADD3.X R215, R4, R27, R6, P3, P4 ;  /* 0x0000001b04d7a210 */ /* 0x000fe40001fe8406 */
[----:B------:R-:W-:-:S13]  /*5fbb0*/  ISETP.LT.OR P3, PT, R26, 0xd2, !P6 ;  /* 0x000000d21a00780c */ /* 0x000fda0007761670 */
[----:B------:R-:W0:Y:S02]  /*5fbc0*/  @!P3 LDC.64 R20, c[0x0][0x5c0] ;  /* 0x00017000ff14bb82 */ /* 0x000e240000000a00 */
[----:B0-----:R-:W-:-:S05]  /*5fbd0*/  @!P3 IADD3 R20, P4, R16, R20, RZ ;  /* 0x000000141014b210 */ /* 0x001fca0007f9e0ff */
[----:B------:R-:W-:-:S05]  /*5fbe0*/  @!P3 IMAD.X R21, R27, 0x1, R21, P4 ;  /* 0x000000011b15b824 */ /* 0x000fca00020e0615 */
[----:B------:R0:W-:Y:S02]  /*5fbf0*/  @!P3 STG.E.U8 desc[UR26][R20.64+0xd1], R17 ;  /* 0x0000d1111400b986 */ /* 0x0001e4000c10111a */
[----:B0-----:R-:W-:-:S05]  /*5fc00*/  FMUL R17, R132, UR8 ;  /* 0x0000000884117c20 */ /* 0x001fca0008400000 */
[----:B------:R-:W-:-:S05]  /*5fc10*/  F2FP.SATFINITE.E4M3.F32.PACK_AB_MERGE_C R17, RZ, R17, RZ ;  /* 0x00000011ff11723e */ /* 0x000fca00048070ff */
[----:B----4-:R2:W-:Y:S01]  /*5fc20*/  @!P1 STG.E.U8 desc[UR26][R222.64+0xd0], R17 ;  /* 0x0000d011de009986 */ /* 0x0105e2000c10111a */
[C---:B------:R-:W-:Y:S02]  /*5fc30*/  LOP3.LUT P5, RZ, R5.reuse, 0x2000, RZ, 0xc0, !PT ;  /* 0x0000200005ff7812 */ /* 0x040fe400078ac0ff */
[----:B------:R-:W-:-:S04]  /*5fc40*/  LOP3.LUT R5, R5, 0xfffdffff, RZ, 0xc0, !PT ;  /* 0xfffdffff05057812 */ /* 0x000fc800078ec0ff */
[----:B------:R-:W-:Y:S02]  /*5fc50*/  @P2 LOP3.LUT R5, R5, 0x20000, RZ, 0xfc, !PT ;  /* 0x0002000005052812 */ /* 0x000fe400078efcff */
[----:B------:R-:W-:Y:S02]  /*5fc60*/  ISETP.LT.OR P2, PT, R26, 0xf1, !P0 ;  /* 0x000000f11a00780c */ /* 0x000fe40004741670 */
[----:B------:R-:W-:-:S11]  /*5fc70*/  LOP3.LUT R5, R5, 0xfffeffff, RZ, 0xc0, !PT ;  /* 0xfffeffff05057812 */ /* 0x000fd600078ec0ff */
[----:B------:R-:W-:Y:S01]  /*5fc80*/  @!P2 IADD3 R31, P3, P4, R3, R16, R7 ;  /* 0x00000010031fa210 */ /* 0x000fe20007c7e007 */
[----:B--2---:R-:W-:Y:S02]  /*5fc90*/  FMUL R17, R14, UR8 ;  /* 0x000000080e117c20 */ /* 0x004fe40008400000 */
[----:B------:R-:W2:Y:S03]  /*5fca0*/  LDL.LU R14, [R1+0xa48] ;  /* 0x000a4800010e7983 */ /* 0x000ea60000300800 */
[----:B------:R-:W-:Y:S01]  /*5fcb0*/  F2FP.SATFINITE.E4M3.F32.PACK_AB_MERGE_C R17, RZ, R17, RZ ;  /* 0x00000011ff11723e */ /* 0x000fe200048070ff */
[----:B------:R-:W4:Y:S04]  /*5fcc0*/  LDL.LU.64 R232, [R1+0x198] ;  /* 0x0001980001e87983 */ /* 0x000f280000300a00 */
[----:B------:R3:W-:Y:S02]  /*5fcd0*/  @!P5 STG.E.U8 desc[UR26][R224.64+0xd1], R17 ;  /* 0x0000d111e000d986 */ /* 0x0007e4000c10111a */
[----:B---3--:R-:W-:-:S02]  /*5fce0*/  FMUL R17, R25, UR8 ;  /* 0x0000000819117c20 */ /* 0x008fc40008400000 */
[----:B------:R-:W3:Y:S01]  /*5fcf0*/  LDL.LU R25, [R1+0xa4c] ;  /* 0x000a4c0001197983 */ /* 0x000ee20000300800 */
[----:B------:R-:W-:Y:S02]  /*5fd00*/  @P2 LOP3.LUT R5, R5, 0x10000, RZ, 0xfc, !PT ;  /* 0x0001000005052812 */ /* 0x000fe400078efcff */
[----:B------:R-:W-:Y:S01]  /*5fd10*/  @!P2 IADD3.X R32, R4, R27, R6, P3, P4 ;  /* 0x0000001b0420a210 */ /* 0x000fe20001fe8406 */
[----:B------:R-:W3:Y:S01]  /*5fd20*/  LDL.LU.64 R136, [R1+0x150] ;  /* 0x0001500001887983 */ /* 0x000ee20000300a00 */
        /* <DEDUP_REMOVED lines=10> */
[----:B------:R-:W-:-:S04]  /*5fdd0*/  LOP3.LUT R5, R5, 0xffffbfff, RZ, 0xc0, !PT ;  /* 0xffffbfff05057812 */ /* 0x000fc800078ec0ff */
[----:B------:R-:W-:Y:S02]  /*5fde0*/  @P2 LOP3.LUT R5, R5, 0x4000, RZ, 0xfc, !PT ;  /* 0x0000400005052812 */ /* 0x000fe400078efcff */
[----:B------:R-:W-:Y:S02]  /*5fdf0*/  ISETP.LT.OR P2, PT, R26, 0xfa, !P0 ;  /* 0x000000fa1a00780c */ /* 0x000fe40004741670 */
[----:B------:R-:W-:Y:S02]  /*5fe00*/  F2FP.SATFINITE.E4M3.F32.PACK_AB_MERGE_C R17, RZ, R17, RZ ;  /* 0x00000011ff11723e */ /* 0x000fe400048070ff */
[----:B0-----:R-:W-:-:S05]  /*5fe10*/  @!P3 IADD3 R20, P4, R16, R20, RZ ;  /* 0x000000141014b210 */ /* 0x001fca0007f9e0ff */
[----:B------:R-:W-:-:S05]  /*5fe20*/  @!P3 IMAD.X R21, R27, 0x1, R21, P4 ;  /* 0x000000011b15b824 */ /* 0x000fca00020e0615 */
[----:B------:R0:W-:Y:S01]  /*5fe30*/  @!P3 STG.E.U8 desc[UR26][R20.64+0xd8], R17 ;  /* 0x0000d8111400b986 */ /* 0x0001e2000c10111a */
[----:B------:R-:W-:-:S04]  /*5fe40*/  @!P2 IADD3 R224, P3, P4, R3, R16, R7 ;  /* 0x0000001003e0a210 */ /* 0x000fc80007c7e007 */
[----:B------:R-:W-:Y:S02]  /*5fe50*/  @!P2 IADD3.X R225, R4, R27, R6, P3, P4 ;  /* 0x0000001b04e1a210 */ /* 0x000fe40001fe8406 */
[----:B------:R-:W-:-:S13]  /*5fe60*/  ISETP.LT.OR P3, PT, R26, 0xda, !P6 ;  /* 0x000000da1a00780c */ /* 0x000fda0007761670 */
[----:B0-----:R-:W0:Y:S01]  /*5fe70*/  @!P3 LDC.64 R20, c[0x0][0x5c0] ;  /* 0x00017000ff14bb82 */ /* 0x001e220000000a00 */
[----:B------:R-:W-:Y:S02]  /*5fe80*/  FMUL R17, R134, UR8 ;  /* 0x0000000886117c20 */ /* 0x000fe40008400000 */
[----:B------:R-:W3:Y:S03]  /*5fe90*/  LDL.LU R134, [R1+0xa50] ;  /* 0x000a500001867983 */ /* 0x000ee60000300800 */
[----:B------:R-:W-:Y:S02]  /*5fea0*/  F2FP.SATFINITE.E4M3.F32.PACK_AB_MERGE_C R17, RZ, R17, RZ ;  /* 0x00000011ff11723e */ /* 0x000fe400048070ff */
[----:B0-----:R-:W-:-:S05]  /*5feb0*/  @!P3 IADD3 R20, P4, R16, R20, RZ ;  /* 0x000000141014b210 */ /* 0x001fca0007f9e0ff */
[----:B------:R-:W-:-:S05]  /*5fec0*/  @!P3 IMAD.X R21, R27, 0x1, R21, P4 ;  /* 0x000000011b15b824 */ /* 0x000fca00020e0615 */
[----:B------:R2:W-:Y:S01]  /*5fed0*/  @!P3 STG.E.U8 desc[UR26][R20.64+0xd9], R17 ;  /* 0x0000d9111400b986 */ /* 0x0005e2000c10111a */
[----:B------:R-:W-:Y:S01]  /*5fee0*/  LOP3.LUT P1, RZ, R2, 0x40, RZ, 0xc0, !PT ;  /* 0x0000004002ff7812 */ /* 0x000fe2000782c0ff */
[----:B--2---:R-:W-:Y:S02]  /*5fef0*/  FMUL R17, R14, UR8 ;  /* 0x000000080e117c20 */ /* 0x004fe40008400000 */
[----:B------:R-:W2:Y:S03]  /*5ff00*/  LDL.LU R14, [R1+0xa54] ;  /* 0x000a5400010e7983 */ /* 0x000ea60000300800 */
[----:B------:R-:W-:-:S07]  /*5ff10*/  F2FP.SATFINITE.E4M3.F32.PACK_AB_MERGE_C R17, RZ, R17, RZ ;  /* 0x00000011ff11723e */ /* 0x000fce00048070ff */
[----:B----4-:R3:W-:Y:S02]  /*5ff20*/  @!P1 STG.E.U8 desc[UR26][R232.64+0xd8], R17 ;  /* 0x0000d811e8009986 */ /* 0x0107e4000c10111a */
[----:B---3--:R-:W-:Y:S02]  /*5ff30*/  FMUL R17, R25, UR8 ;  /* 0x0000000819117c20 */ /* 0x008fe40008400000 */
[----:B------:R-:W3:Y:S01]  /*5ff40*/  LDL.LU R25, [R1+0xa58] ;  /* 0x000a580001197983 */ /* 0x000ee20000300800 */
[----:B------:R-:W-:Y:S02]  /*5ff50*/  LOP3.LUT R5, R5, 0xffffdfff, RZ, 0xc0, !PT ;  /* 0xffffdfff05057812 */ /* 0x000fe400078ec0ff */
[----:B------:R-:W-:Y:S01]  /*5ff60*/  LOP3.LUT P5, RZ, R0, 0x20000, RZ, 0xc0, !PT ;  /* 0x0002000000ff7812 */ /* 0x000fe200078ac0ff */
[----:B------:R-:W4:Y:S01]  /*5ff70*/  LDL.LU.64 R144, [R1+0x160] ;  /* 0x0001600001907983 */ /* 0x000f220000300a00 */
[----:B------:R-:W-:Y:S02]  /*5ff80*/  @P2 LOP3.LUT R5, R5, 0x2000, RZ, 0xfc, !PT ;  /* 0x0000200005052812 */ /* 0x000fe400078efcff */
[----:B------:R-:W-:Y:S01]  /*5ff90*/  ISETP.LT.OR P2, PT, R26, 0x101, !P0 ;  /* 0x000001011a00780c */ /* 0x000fe20004741670 */
[----:B------:R-:W4:Y:S01]  /*5ffa0*/  LDL.LU R138, [R1+0xa5c] ;  /* 0x000a5c00018a7983 */ /* 0x000f220000300800 */
[----:B------:R-:W-:-:S11]  /*5ffb0*/  LOP3.LUT R5, R5, 0xffffefff, RZ, 0xc0, !PT ;  /* 0xffffefff05057812 */ /* 0x000fd600078ec0ff */
        /* <DEDUP_REMOVED lines=13> */
[----:B------:R-:W-:-:S05]  /*60090*/  F2FP.SATFINITE.E4M3.F32.PACK_AB_MERGE_C R17, RZ, R17, RZ ;  /* 0x00000011ff11723e */ /* 0x000fca00048070ff */
[----:B------:R1:W-:Y:S04]  /*600a0*/  @!P5 STG.E.U8 desc[UR26][R136.64+0xd9], R17 ;  /* 0x0000d9118800d986 */ /* 0x0003e8000c10111a */
[----:B-1----:R-:W4:Y:S01]  /*600b0*/  LDL.LU.64 R136, [R1+0x158] ;  /* 0x0001580001887983 */ /* 0x002f220000300a00 */
[----:B0-----:R-:W-:-:S05]  /*600c0*/  @!P3 IADD3 R20, P4, R16, R20, RZ ;  /* 0x000000141014b210 */ /* 0x001fca0007f9e0ff */
[----:B------:R-:W-:Y:S02]  /*600d0*/  @!P3 IMAD.X R21, R27, 0x1, R21, P4 ;  /* 0x000000011b15b824 */ /* 0x000fe400020e0615 */
[----:B------:R-:W-:-:S05]  /*600e0*/  FMUL R17, R134, UR8 ;  /* 0x0000000886117c20 */ /* 0x000fca0008400000 */
[----:B------:R-:W-:-:S05]  /*600f0*/  F2FP.SATFINITE.E4M3.F32.PACK_AB_MERGE_C R17, RZ, R17, RZ ;  /* 0x00000011ff11723e */ /* 0x000fca00048070ff */
[----:B------:R0:W-:Y:S01]  /*60100*/  @!P3 STG.E.U8 desc[UR26][R20.64+0xe0], R17 ;  /* 0x0000e0111400b986 */ /* 0x0001e2000c10111a */
[----:B------:R-:W-:-:S04]  /*60110*/  LOP3.LUT R5, R5, 0xfffffbff, RZ, 0xc0, !PT ;  /* 0xfffffbff05057812 */ /* 0x000fc800078ec0ff */
[----:B------:R-:W-:Y:S02]  /*60120*/  @P2 LOP3.LUT R5, R5, 0x400, RZ, 0xfc, !PT ;  /* 0x0000040005052812 */ /* 0x000fe400078efcff */
[----:B------:R-:W-:-:S13]  /*60130*/  ISETP.LT.OR P2, PT, R26, 0x10a, !P0 ;  /* 0x0000010a1a00780c */ /* 0x000fda0004741670 */
[----:B------:R-:W-:-:S04]  /*60140*/  @!P2 IADD3 R134, P3, P4, R3, R16, R7 ;  /* 0x000000100386a210 */ /* 0x000fc80007c7e007 */
[----:B------:R-:W-:Y:S02]  /*60150*/  @!P2 IADD3.X R135, R4, R27, R6, P3, P4 ;  /* 0x0000001b0487a210 */ /* 0x000fe40001fe8406 */
[----:B------:R-:W-:-:S13]  /*60160*/  ISETP.LT.OR P3, PT, R26, 0xe2, !P6 ;  /* 0x000000e21a00780c */ /* 0x000fda0007761670 */
[----:B0-----:R-:W0:Y:S01]  /*60170*/  @!P3 LDC.64 R20, c[0x0][0x5c0] ;  /* 0x00017000ff14bb82 */ /* 0x001e220000000a00 */
[----:B--2---:R-:W-:Y:S02]  /*60180*/  FMUL R17, R14, UR8 ;  /* 0x000000080e117c20 */ /* 0x004fe40008400000 */
[----:B------:R-:W2:Y:S01]  /*60190*/  LDL.LU R14, [R1+0xa60] ;  /* 0x000a6000010e7983 */ /* 0x000ea20000300800 */
[----:B0-----:R-:W-:Y:S02]  /*601a0*/  @!P3 IADD3 R20, P4, R16, R20, RZ ;  /* 0x000000141014b210 */ /* 0x001fe40007f9e0ff */
[----:B------:R-:W-:-:S03]  /*601b0*/  F2FP.SATFINITE.E4M3.F32.PACK_AB_MERGE_C R17, RZ, R17, RZ ;  /* 0x00000011ff11723e */ /* 0x000fc600048070ff */
[----:B------:R-:W-:-:S05]  /*601c0*/  @!P3 IMAD.X R21, R27, 0x1, R21, P4 ;  /* 0x000000011b15b824 */ /* 0x000fca00020e0615 */
[----:B------:R3:W-:Y:S02]  /*601d0*/  @!P3 STG.E.U8 desc[UR26][R20.64+0xe1], R17 ;  /* 0x0000e1111400b986 */ /* 0x0007e4000c10111a */
[----:B---3--:R-:W-:Y:S02]  /*601e0*/  FMUL R17, R25, UR8 ;  /* 0x0000000819117c20 */ /* 0x008fe40008400000 */
[----:B------:R-:W3:Y:S01]  /*601f0*/  LDL.LU R25, [R1+0xa64] ;  /* 0x000a640001197983 */ /* 0x000ee20000300800 */
[----:B------:R-:W-:-:S03]  /*60200*/  LOP3.LUT P1, RZ, R11, 0x2000000, RZ, 0xc0, !PT ;  /* 0x020000000bff7812 */ /* 0x000fc6000782c0ff */
[----:B------:R-:W3:Y:S01]  /*60210*/  LDL.LU R142, [R1+0xa68] ;  /* 0x000a6800018e7983 */ /* 0x000ee20000300800 */
[----:B------:R-:W-:Y:S02]  /*60220*/  F2FP.SATFINITE.E4M3.F32.PACK_AB_MERGE_C R17, RZ, R17, RZ ;  /* 0x00000011ff11723e */ /* 0x000fe400048070ff */
[----:B------:R-:W-:-:S07]  /*60230*/  LOP3.LUT P5, RZ, R11, 0x8000000, RZ, 0xc0, !PT ;  /* 0x080000000bff7812 */ /* 0x000fce00078ac0ff */
[----:B----4-:R0:W-:Y:S02]  /*60240*/  @!P1 STG.E.U8 desc[UR26][R144.64+0xe0], R17 ;  /* 0x0000e01190009986 */ /* 0x0101e4000c10111a */
[----:B0-----:R-:W-:Y:S02]  /*60250*/  FMUL R17, R138, UR8 ;  /* 0x000000088a117c20 */ /* 0x001fe40008400000 */
[----:B------:R-:W4:Y:S03]  /*60260*/  LDL.LU.64 R144, [R1+0x170] ;  /* 0x0001700001907983 */ /* 0x000f260000300a00 */
[----:B------:R-:W-:Y:S02]  /*60270*/  F2FP.SATFINITE.E4M3.F32.PACK_AB_MERGE_C R17, RZ, R17, RZ ;  /* 0x00000011ff11723e */ /* 0x000fe400048070ff */
[----:B------:R-:W-:-:S04]  /*60280*/  LOP3.LUT R5, R5, 0xfffffdff, RZ, 0xc0, !PT ;  /* 0xfffffdff05057812 */ /* 0x000fc800078ec0ff */
[----:B------:R-:W-:Y:S02]  /*60290*/  @P2 LOP3.LUT R5, R5, 0x200, RZ, 0xfc, !PT ;  /* 0x0000020005052812 */ /* 0x000fe400078efcff */
[----:B------:R-:W-:Y:S02]  /*602a0*/  ISETP.LT.OR P2, PT, R26, 0x111, !P0 ;  /* 0x000001111a00780c */ /* 0x000fe40004741670 */
[----:B------:R-:W-:-:S11]  /*602b0*/  LOP3.LUT R5, R5, 0xfffffeff, RZ, 0xc0, !PT ;  /* 0xfffffeff05057812 */ /* 0x000fd600078ec0ff */
[----:B------:R-:W-:Y:S02]  /*602c0*/  @!P2 IADD3 R36, P3, P4, R3, R16, R7 ;  /* 0x000000100324a210 */ /* 0x000fe40007c7e007 */
[----:B------:R-:W-:Y:S02]  /*602d0*/  @P2 LOP3.LUT R5, R5, 0x100, RZ, 0xfc, !PT ;  /* 0x0000010005052812 */ /* 0x000fe400078efcff */
[----:B------:R-:W-:Y:S02]  /*602e0*/  @!P2 IADD3.X R37, R4, R27, R6, P3, P4 ;  /* 0x0000001b0425a210 */ /* 0x000fe40001fe8406 */
[----:B------:R-:W-:Y:S01]  /*602f0*/  ISETP.LT.OR P2, PT, R26, 0x112, !P0 ;  /* 0x000001121a00780c */ /* 0x000fe20004741670 */
[----:B------:R2:W-:Y:S01]  /*60300*/  @!P5 STG.E.U8 desc[UR26][R136.64+0xe1], R17 ;  /* 0x0000e1118800d986 */ /* 0x0005e2000c10111a */
        /* <DEDUP_REMOVED lines=18> */
[----:B------:R-:W-:-:S04]  /*60430*/  LOP3.LUT R5, R5, 0xffffffbf, RZ, 0xc0, !PT ;  /* 0xffffffbf05057812 */ /* 0x000fc800078ec0ff */
[----:B------:R-:W-:Y:S02]  /*60440*/  @P2 LOP3.LUT R5, R5, 0x40, RZ, 0xfc, !PT ;  /* 0x0000004005052812 */ /* 0x000fe400078efcff */
[----:B------:R-:W-:-:S13]  /*60450*/  ISETP.LT.OR P2, PT, R26, 0x11a, !P0 ;  /* 0x0000011a1a00780c */ /* 0x000fda0004741670 */
[----:B------:R-:W-:-:S04]  /*60460*/  @!P2 IADD3 R136, P3, P4, R3, R16, R7 ;  /* 0x000000100388a210 */ /* 0x000fc80007c7e007 */
[----:B------:R-:W-:Y:S02]  /*60470*/  @!P2 IADD3.X R137, R4, R27, R6, P3, P4 ;  /* 0x0000001b0489a210 */ /* 0x000fe40001fe8406 */
[----:B------:R-:W-:-:S13]  /*60480*/  ISETP.LT.OR P3, PT, R26, 0xea, !P6 ;  /* 0x000000ea1a00780c */ /* 0x000fda0007761670 */
[----:B------:R-:W0:Y:S01]  /*60490*/  @!P3 LDC.64 R20, c[0x0][0x5c0] ;  /* 0x00017000ff14bb82 */ /* 0x000e220000000a00 */
[----:B------:R-:W-:Y:S02]  /*604a0*/  F2FP.SATFINITE.E4M3.F32.PACK_AB_MERGE_C R17, RZ, R17, RZ ;  /* 0x00000011ff11723e */ /* 0x000fe400048070ff */
[----:B------:R-:W-:Y:S02]  /*604b0*/  LOP3.LUT P1, RZ, R2, 0x80, RZ, 0xc0, !PT ;  /* 0x0000008002ff7812 */ /* 0x000fe4000782c0ff */
[----:B0-----:R-:W-:-:S05]  /*604c0*/  @!P3 IADD3 R20, P4, R16, R20, RZ ;  /* 0x000000141014b210 */ /* 0x001fca0007f9e0ff */
[----:B------:R-:W-:-:S05]  /*604d0*/  @!P3 IMAD.X R21, R27, 0x1, R21, P4 ;  /* 0x000000011b15b824 */ /* 0x000fca00020e0615 */
[----:B------:R0:W-:Y:S02]  /*604e0*/  @!P3 STG.E.U8 desc[UR26][R20.64+0xe9], R17 ;  /* 0x0000e9111400b986 */ /* 0x0001e4000c10111a */
[----:B0-----:R-:W-:-:S05]  /*604f0*/  FMUL R17, R142, UR8 ;  /* 0x000000088e117c20 */ /* 0x001fca0008400000 */
[----:B------:R-:W-:-:S05]  /*60500*/  F2FP.SATFINITE.E4M3.F32.PACK_AB_MERGE_C R17, RZ, R17, RZ ;  /* 0x00000011ff11723e */ /* 0x000fca00048070ff */
[----:B----4-:R0:W-:Y:S04]  /*60510*/  @!P1 STG.E.U8 desc[UR26][R144.64+0xe8], R17 ;  /* 0x0000e81190009986 */ /* 0x0101e8000c10111a */
[----:B0-----:R-:W4:Y:S01]  /*60520*/  LDL.LU R144, [R1+0xa74] ;  /* 0x000a740001907983 */ /* 0x001f220000300800 */
[----:B------:R-:W-:Y:S02]  /*60530*/  LOP3.LUT P5, RZ, R0, 0x40, RZ, 0xc0, !PT ;  /* 0x0000004000ff7812 */ /* 0x000fe400078ac0ff */
[----:B------:R-:W-:-:S04]  /*60540*/  LOP3.LUT R5, R5, 0xffffffdf, RZ, 0xc0, !PT ;  /* 0xffffffdf05057812 */ /* 0x000fc800078ec0ff */
[----:B------:R-:W-:Y:S02]  /*60550*/  @P2 LOP3.LUT R5, R5, 0x20, RZ, 0xfc, !PT ;  /* 0x0000002005052812 */ /* 0x000fe400078efcff */
[----:B------:R-:W-:Y:S01]  /*60560*/  ISETP.LT.OR P2, PT, R26, 0x121, !P0 ;  /* 0x000001211a00780c */ /* 0x000fe20004741670 */
        /* <DEDUP_REMOVED lines=8> */
[----:B------:R-:W-:Y:S01]  /*605f0*/  @!P2 IADD3 R42, P3, P4, R3, R16, R7 ;  /* 0x00000010032aa210 */ /* 0x000fe20007c7e007 */
[----:B------:R-:W3:Y:S01]  /*60600*/  LDL.LU.64 R142, [R1+0x130] ;  /* 0x00013000018e7983 */ /* 0x000ee20000300a00 */
        /* <DEDUP_REMOVED lines=23> */
[----:B----4-:R-:W-:Y:S02]  /*60780*/  FMUL R17, R144, UR8 ;  /* 0x0000000890117c20 */ /* 0x010fe40008400000 */
[----:B------:R-:W4:Y:S03]  /*60790*/  LDL.LU R144, [R1+0xa80] ;  /* 0x000a800001907983 */ /* 0x000f260000300800 */
        /* <DEDUP_REMOVED lines=8> */
[----:B------:R3:W-:Y:S02]  /*60820*/  @!P1 STG.E.U8 desc[UR26][R140.64+0xf0], R17 ;  /* 0x0000f0118c009986 */ /* 0x0007e4000c10111a */
[----:B---3--:R-:W-:Y:S02]  /*60830*/  FMUL R17, R25, UR8 ;  /* 0x0000000819117c20 */ /* 0x008fe40008400000 */
[----:B------:R-:W3:Y:S01]  /*60840*/  LDL.LU R25, [R1+0xa88] ;  /* 0x000a880001197983 */ /* 0x000ee20000300800 */
[----:B------:R-:W-:Y:S02]  /*60850*/  LOP3.LUT R5, R5, 0xfffffffd, RZ, 0xc0, !PT ;  /* 0xfffffffd05057812 */ /* 0x000fe400078ec0ff */
[----:B------:R-:W-:Y:S01]  /*60860*/  LOP3.LUT P1, RZ, R2, 0x100, RZ, 0xc0, !PT ;  /* 0x0000010002ff7812 */ /* 0x000fe2000782c0ff */
[----:B------:R-:W3:Y:S01]  /*60870*/  LDL.LU.64 R140, [R1+0x148] ;  /* 0x00014800018c7983 */ /* 0x000ee20000300a00 */
[----:B------:R-:W-:Y:S02]  /*60880*/  @P2 LOP3.LUT R5, R5, 0x2, RZ, 0xfc, !PT ;  /* 0x0000000205052812 */ /* 0x000fe400078efcff */
[----:B------:R-:W-:-:S02]  /*60890*/  ISETP.LT.OR P2, PT, R26, 0x131, !P0 ;  /* 0x000001311a00780c */ /* 0x000fc40004741670 */
        /* <DEDUP_REMOVED lines=12> */
[----:B------:R-:W-:Y:S02]  /*60960*/  ISETP.LT.OR P3, PT, R26, 0xf9, !P6 ;  /* 0x000000f91a00780c */ /* 0x000fe40007761670 */
[----:B------:R-:W-:-:S11]  /*60970*/  LOP3.LUT P5, RZ, R12, 0x2, RZ, 0xc0, !PT ;  /* 0x000000020cff7812 */ /* 0x000fd600078ac0ff */
[----:B------:R-:W0:Y:S01]  /*60980*/  @!P3 LDC.64 R20, c[0x0][0x5c0] ;  /* 0x00017000ff14bb82 */ /* 0x000e220000000a00 */
[----:B------:R-:W-:-:S05]  /*60990*/  F2FP.SATFINITE.E4M3.F32.PACK_AB_MERGE_C R17, RZ, R17, RZ ;  /* 0x00000011ff11723e */ /* 0x000fca00048070ff */
[----:B------:R1:W-:Y:S04]  /*609a0*/  @!P5 STG.E.U8 desc[UR26][R142.64+0xf1], R17 ;  /* 0x0000f1118e00d986 */ /* 0x0003e8000c10111a */
[----:B-1----:R-:W3:Y:S01]  /*609b0*/  LDL.LU R142, [R1+0xa8c] ;  /* 0x000a8c00018e7983 */ /* 0x002ee20000300800 */
[----:B0-----:R-:W-:-:S05]  /*609c0*/  @!P3 IADD3 R20, P4, R16, R20, RZ ;  /* 0x000000141014b210 */ /* 0x001fca0007f9e0ff */
[----:B------:R-:W-:Y:S02]  /*609d0*/  @!P3 IMAD.X R21, R27, 0x1, R21, P4 ;  /* 0x000000011b15b824 */ /* 0x000fe400020e0615 */
[----:B----4-:R-:W-:Y:S02]  /*609e0*/  FMUL R17, R144, UR8 ;  /* 0x0000000890117c20 */ /* 0x010fe40008400000 */
[----:B------:R-:W4:Y:S03]  /*609f0*/  LDL.LU.64 R144, [R1+0x100] ;  /* 0x0001000001907983 */ /* 0x000f260000300a00 */
        /* <DEDUP_REMOVED lines=16> */
[----:B------:R-:W3:Y:S03]  /*60b00*/  LDL.LU R25, [R1+0xa94] ;  /* 0x000a940001197983 */ /* 0x000ee60000300800 */
[----:B------:R-:W-:Y:S02]  /*60b10*/  F2FP.SATFINITE.E4M3.F32.PACK_AB_MERGE_C R17, RZ, R17, RZ ;  /* 0x00000011ff11723e */ /* 0x000fe400048070ff */
[----:B------:R-:W-:-:S03]  /*60b20*/  LOP3.LUT P5, RZ, R0, 0x40000, RZ, 0xc0, !PT ;  /* 0x0004000000ff7812 */ /* 0x000fc600078ac0ff */
[----:B------:R0:W-:Y:S04]  /*60b30*/  @!P1 STG.E.U8 desc[UR26][R140.64+0xf8], R17 ;  /* 0x0000f8118c009986 */ /* 0x0001e8000c10111a */
[----:B0-----:R-:W3:Y:S01]  /*60b40*/  LDL.LU R140, [R1+0xa98] ;  /* 0x000a9800018c7983 */ /* 0x001ee20000300800 */
        /* <DEDUP_REMOVED lines=8> */
[----:B------:R-:W-:-:S05]  /*60bd0*/  FMUL R17, R142, UR8 ;  /* 0x000000088e117c20 */ /* 0x000fca0008400000 */
[----:B------:R-:W-:-:S05]  /*60be0*/  F2FP.SATFINITE.E4M3.F32.PACK_AB_MERGE_C R17, RZ, R17, RZ ;  /* 0x00000011ff11723e */ /* 0x000fca00048070ff */
[----:B----4-:R0:W-:Y:S04]  /*60bf0*/  @!P5 STG.E.U8 desc[UR26][R144.64+0xf9], R17 ;  /* 0x0000f9119000d986 */ /* 0x0101e8000c10111a */
[----:B0-----:R-:W4:Y:S01]  /*60c00*/  LDL.LU.64 R144, [R1+0x110] ;  /* 0x0001100001907983 */ /* 0x001f220000300a00 */
[----:B------:R-:W-:Y:S02]  /*60c10*/  LOP3.LUT R2, R2, 0xf7ffffff, RZ, 0xc0, !PT ;  /* 0xf7ffffff02027812 */ /* 0x000fe400078ec0ff */
[----:B------:R-:W-:Y:S02]  /*60c20*/  @!P2 IADD3 R58, P3, P4, R3, R16, R7 ;  /* 0x00000010033aa210 */ /* 0x000fe40007c7e007 */
[----:B------:R-:W-:Y:S02]  /*60c30*/  @P2 LOP3.LUT R2, R2, 0x8000000, RZ, 0xfc, !PT ;  /* 0x0800000002022812 */ /* 0x000fe400078efcff */
[----:B------:R-:W-:-:S02]  /*60c40*/  @!P2 IADD3.X R59, R4, R27, R6, P3, P4 ;  /* 0x0000001b043ba210 */ /* 0x000fc40001fe8406 */
[----:B------:R-:W-:-:S13]  /*60c50*/  ISETP.LT.OR P2, PT, R26, 0x149, !P0 ;  /* 0x000001491a00780c */ /* 0x000fda0004741670 */
[----:B------:R-:W-:-:S04]  /*60c60*/  @!P2 IADD3 R60, P3, P4, R3, R16, R7 ;  /* 0x00000010033ca210 */ /* 0x000fc80007c7e007 */
[----:B------:R-:W-:Y:S02]  /*60c70*/  @!P2 IADD3.X R61, R4, R27, R6, P3, P4 ;  /* 0x0000001b043da210 */ /* 0x000fe40001fe8406 */
[----:B------:R-:W-:-:S13]  /*60c80*/  ISETP.LT.OR P3, PT, R26, 0x101, !P6 ;  /* 0x000001011a00780c */ /* 0x000fda0007761670 */
[----:B------:R-:W0:Y:S01]  /*60c90*/  @!P3 LDC.64 R20, c[0x0][0x5c0] ;  /* 0x00017000ff14bb82 */ /* 0x000e220000000a00 */
[----:B--2---:R-:W-:Y:S02]  /*60ca0*/  FMUL R17, R14, UR8 ;  /* 0x000000080e117c20 */ /* 0x004fe40008400000 */
[----:B------:R-:W2:Y:S01]  /*60cb0*/  LDL.LU R14, [R1+0xa9c] ;  /* 0x000a9c00010e7983 */ /* 0x000ea20000300800 */
[----:B0-----:R-:W-:Y:S02]  /*60cc0*/  @!P3 IADD3 R20, P4, R16, R20, RZ ;  /* 0x000000141014b210 */ /* 0x001fe40007f9e0ff */
[----:B------:R-:W-:Y:S01]  /*60cd0*/  F2FP.SATFINITE.E4M3.F32.PACK_AB_MERGE_C R17, RZ, R17, RZ ;  /* 0x00000011ff11723e */ /* 0x000fe200048070ff */
[----:B------:R-:W2:Y:S02]  /*60ce0*/  LDL.LU.64 R142, [R1+0x108] ;  /* 0x00010800018e7983 */ /* 0x000ea40000300a00 */
[----:B------:R-:W-:-:S05]  /*60cf0*/  @!P3 IMAD.X R21, R27, 0x1, R21, P4 ;  /* 0x000000011b15b824 */ /* 0x000fca00020e0615 */
[----:B------:R3:W-:Y:S02]  /*60d00*/  @!P3 STG.E.U8 desc[UR26][R20.64+0x100], R17 ;  /* 0x000100111400b986 */ /* 0x0007e4000c10111a */
[----:B---3--:R-:W-:Y:S02]  /*60d10*/  FMUL R17, R25, UR8 ;  /* 0x0000000819117c20 */ /* 0x008fe40008400000 */
        /* <DEDUP_REMOVED lines=13> */
[----:B0-----:R-:W-:Y:S02]  /*60df0*/  FMUL R17, R140, UR8 ;  /* 0x000000088c117c20 */ /* 0x001fe40008400000 */
[----:B------:R-:W3:Y:S03]  /*60e00*/  LDL.LU R140, [R1+0xaa4] ;  /* 0x000aa400018c7983 */ /* 0x000ee60000300800 */
[----:B------:R-:W-:-:S05]  /*60e10*/  F2FP.SATFINITE.E4M3.F32.PACK_AB_MERGE_C R17, RZ, R17, RZ ;  /* 0x00000011ff11723e */ /* 0x000fca00048070ff */
[----:B----4-:R2:W-:Y:S01]  /*60e20*/  @!P1 STG.E.U8 desc[UR26][R144.64+0x100], R17 ;  /* 0x0001001190009986 */ /* 0x0105e2000c10111a */
[----:B------:R-:W-:Y:S02]  /*60e30*/  LOP3.LUT P5, RZ, R12, 0x80, RZ, 0xc0, !PT ;  /* 0x000000800cff7812 */ /* 0x000fe400078ac0ff */
[----:B------:R-:W-:Y:S01]  /*60e40*/  LOP3.LUT R2, R2, 0xfdffffff, RZ, 0xc0, !PT ;  /* 0xfdffffff02027812 */ /* 0x000fe200078ec0ff */
        /* <DEDUP_REMOVED lines=8> */
[----:B------:R-:W-:Y:S01]  /*60ed0*/  ISETP.LT.OR P2, PT, R26, 0x151, !P0 ;  /* 0x000001511a00780c */ /* 0x000fe20004741670 */
[----:B------:R-:W3:Y:S01]  /*60ee0*/  LDL.LU.64 R148, [R1+0xd0] ;  /* 0x0000d00001947983 */ /* 0x000ee20000300a00 */
[----:B------:R-:W-:Y:S02]  /*60ef0*/  LOP3.LUT R2, R2, 0xfeffffff, RZ, 0xc0, !PT ;  /* 0xfeffffff02027812 */ /* 0x000fe400078ec0ff */
[----:B------:R-:W-:Y:S01]  /*60f00*/  F2FP.SATFINITE.E4M3.F32.PACK_AB_MERGE_C R17, RZ, R17, RZ ;  /* 0x00000011ff11723e */ /* 0x000fe200048070ff */
[----:B------:R-:W3:Y:S08]  /*60f10*/  LDL.LU R147, [R1+0xab0] ;  /* 0x000ab00001937983 */ /* 0x000ef00000300800 */
[----:B------:R-:W-:-:S02]  /*60f20*/  @!P2 IADD3 R64, P3, P4, R3, R16, R7 ;  /* 0x000000100340a210 */ /* 0x000fc40007c7e007 */
        /* <DEDUP_REMOVED lines=16> */
[----:B0-----:R-:W-:-:S05]  /*61030*/  @!P3 IADD3 R20, P4, R16, R20, RZ ;  /* 0x000000141014b210 */ /* 0x001fca0007f9e0ff */
[----:B------:R-:W-:-:S05]  /*61040*/  @!P3 IMAD.X R21, R27, 0x1, R21, P4 ;  /* 0x000000011b15b824 */ /* 0x000fca00020e0615 */
[----:B------:R0:W-:Y:S01]  /*61050*/  @!P3 STG.E.U8 desc[UR26][R20.64+0x108], R17 ;  /* 0x000108111400b986 */ /* 0x0001e2000c10111a */
[----:B------:R-:W-:-:S04]  /*61060*/  @!P2 IADD3 R142, P3, P4, R3, R16, R7 ;  /* 0x00000010038ea210 */ /* 0x000fc80007c7e007 */
[----:B------:R-:W-:Y:S02]  /*61070*/  @!P2 IADD3.X R143, R4, R27, R6, P3, P4 ;  /* 0x0000001b048fa210 */ /* 0x000fe40001fe8406 */
[----:B------:R-:W-:-:S13]  /*61080*/  ISETP.LT.OR P3, PT, R26, 0x10a, !P6 ;  /* 0x0000010a1a00780c */ /* 0x000fda0007761670 */
[----:B0-----:R-:W0:Y:S01]  /*61090*/  @!P3 LDC.64 R20, c[0x0][0x5c0] ;  /* 0x00017000ff14bb82 */ /* 0x001e220000000a00 */
[----:B------:R-:W-:-:S05]  /*610a0*/  FMUL R17, R140, UR8 ;  /* 0x000000088c117c20 */ /* 0x000fca0008400000 */
[----:B------:R-:W-:Y:S02]  /*610b0*/  F2FP.SATFINITE.E4M3.F32.PACK_AB_MERGE_C R17, RZ, R17, RZ ;  /* 0x00000011ff11723e */ /* 0x000fe400048070ff */
[----:B0-----:R-:W-:-:S05]  /*610c0*/  @!P3 IADD3 R20, P4, R16, R20, RZ ;  /* 0x000000141014b210 */ /* 0x001fca0007f9e0ff */
[----:B------:R-:W-:-:S05]  /*610d0*/  @!P3 IMAD.X R21, R27, 0x1, R21, P4 ;  /* 0x000000011b15b824 */ /* 0x000fca00020e0615 */
[----:B------:R2:W-:Y:S02]  /*610e0*/  @!P3 STG.E.U8 desc[UR26][R20.64+0x109], R17 ;  /* 0x000109111400b986 */ /* 0x0005e4000c10111a */
[----:B--2---:R-:W-:Y:S02]  /*610f0*/  FMUL R17, R14, UR8 ;  /* 0x000000080e117c20 */ /* 0x004fe40008400000 */
[----:B------:R-:W2:Y:S03]  /*61100*/  LDL.LU R14, [R1+0xab4] ;  /* 0x000ab400010e7983 */ /* 0x000ea60000300800 */
[----:B------:R-:W-:-:S05]  /*61110*/  F2FP.SATFINITE.E4M3.F32.PACK_AB_MERGE_C R17, RZ, R17, RZ ;  /* 0x00000011ff11723e */ /* 0x000fca00048070ff */
[----:B----4-:R3:W-:Y:S02]  /*61120*/  @!P1 STG.E.U8 desc[UR26][R126.64+0x108], R17 ;  /* 0x000108117e009986 */ /* 0x0107e4000c10111a */
[----:B---3--:R-:W-:Y:S02]  /*61130*/  FMUL R17, R25, UR8 ;  /* 0x0000000819117c20 */ /* 0x008fe40008400000 */
[----:B------:R-:W3:Y:S01]  /*61140*/  LDL.LU R25, [R1+0xab8] ;  /* 0x000ab80001197983 */ /* 0x000ee20000300800 */
[----:B------:R-:W-:Y:S02]  /*61150*/  LOP3.LUT R2, R2, 0xffdfffff, RZ, 0xc0, !PT ;  /* 0xffdfffff02027812 */ /* 0x000fe400078ec0ff */
[----:B------:R-:W-:Y:S01]  /*61160*/  LOP3.LUT P5, RZ, R0, 0x100, RZ, 0xc0, !PT ;  /* 0x0000010000ff7812 */ /* 0x000fe200078ac0ff */
[----:B------:R-:W4:Y:S01]  /*61170*/  LDL.LU.64 R118, [R1+0xe0] ;  /* 0x0000e00001767983 */ /* 0x000f220000300a00 */
        /* <DEDUP_REMOVED lines=15> */
[----:B------:R-:W-:-:S11]  /*61270*/  F2FP.SATFINITE.E4M3.F32.PACK_AB_MERGE_C R17, RZ, R17, RZ ;  /* 0x00000011ff11723e */ /* 0x000fd600048070ff */
[----:B------:R-:W0:Y:S01]  /*61280*/  @!P3 LDC.64 R20, c[0x0][0x5c0] ;  /* 0x00017000ff14bb82 */ /* 0x000e220000000a00 */
[----:B------:R1:W-:Y:S04]  /*61290*/  @!P5 STG.E.U8 desc[UR26][R148.64+0x109], R17 ;  /* 0x000109119400d986 */ /* 0x0003e8000c10111a */
[----:B-1----:R-:W4:Y:S01]  /*612a0*/  LDL.LU R149, [R1+0xabc] ;  /* 0x000abc0001957983 */ /* 0x002f220000300800 */
[----:B------:R-:W-:-:S03]  /*612b0*/  FMUL R17, R147, UR8 ;  /* 0x0000000893117c20 */ /* 0x000fc60008400000 */
[----:B------:R-:W4:Y:S02]  /*612c0*/  LDL.LU.64 R146, [R1+0xd8] ;  /* 0x0000d80001927983 */ /* 0x000f240000300a00 */
        /* <DEDUP_REMOVED lines=19> */
[C---:B------:R-:W-:Y:S02]  /*61400*/  LOP3.LUT P1, RZ, R12.reuse, 0x800, RZ, 0xc0, !PT ;  /* 0x000008000cff7812 */ /* 0x040fe4000782c0ff */
[----:B------:R-:W-:Y:S01]  /*61410*/  F2FP.SATFINITE.E4M3.F32.PACK_AB_MERGE_C R17, RZ, R17, RZ ;  /* 0x00000011ff11723e */ /* 0x000fe200048070ff */
[----:B------:R-:W3:Y:S01]  /*61420*/  LDL.LU R115, [R1+0xac8] ;  /* 0x000ac80001737983 */ /* 0x000ee20000300800 */
[----:B------:R-:W-:-:S09]  /*61430*/  LOP3.LUT P5, RZ, R12, 0x2000, RZ, 0xc0, !PT ;  /* 0x000020000cff7812 */ /* 0x000fd200078ac0ff */
[----:B----4-:R0:W-:Y:S01]  /*61440*/  @!P1 STG.E.U8 desc[UR26][R118.64+0x110], R17 ;  /* 0x0001101176009986 */ /* 0x0101e2000c10111a */
[----:B------:R-:W-:-:S04]  /*61450*/  LOP3.LUT R2, R2, 0xfffdffff, RZ, 0xc0, !PT ;  /* 0xfffdffff02027812 */ /* 0x000fc800078ec0ff */
[----:B------:R-:W-:Y:S02]  /*61460*/  @P2 LOP3.LUT R2, R2, 0x20000, RZ, 0xfc, !PT ;  /* 0x0002000002022812 */ /* 0x000fe400078efcff */
[C---:B------:R-:W-:Y:S02]  /*61470*/  ISETP.LT.OR P2, PT, R26.reuse, 0x171, !P0 ;  /* 0x000001711a00780c */ /* 0x040fe40004741670 */
[----:B------:R-:W-:Y:S02]  /*61480*/  ISETP.LT.OR P1, PT, R26, 0x172, !P0 ;  /* 0x000001721a00780c */ /* 0x000fe40004721670 */
[----:B------:R-:W-:Y:S01]  /*61490*/  LOP3.LUT R2, R2, 0xfffeffff, RZ, 0xc0, !PT ;  /* 0xfffeffff02027812 */ /* 0x000fe200078ec0ff */
[----:B0-----:R-:W-:-:S05]  /*614a0*/  FMUL R17, R149, UR8 ;  /* 0x0000000895117c20 */ /* 0x001fca0008400000 */
[----:B------:R-:W-:-:S05]  /*614b0*/  F2FP.SATFINITE.E4M3.F32.PACK_AB_MERGE_C R17, RZ, R17, RZ ;  /* 0x00000011ff11723e */ /* 0x000fca00048070ff */
[----:B------:R0:W-:Y:S04]  /*614c0*/  @!P5 STG.E.U8 desc[UR26][R146.64+0x111], R17 ;  /* 0x000111119200d986 */ /* 0x0001e8000c10111a */
[----:B0-----:R-:W4:Y:S01]  /*614d0*/  LDL.LU.64 R146, [R1+0xf8] ;  /* 0x0000f80001927983 */ /* 0x001f220000300a00 */
[----:B------:R-:W-:Y:S02]  /*614e0*/  @!P2 IADD3 R120, P3, P4, R3, R16, R7 ;  /* 0x000000100378a210 */ /* 0x000fe40007c7e007 */
[----:B------:R-:W-:Y:S02]  /*614f0*/  @P2 LOP3.LUT R2, R2, 0x10000, RZ, 0xfc, !PT ;  /* 0x0001000002022812 */ /* 0x000fe400078efcff */
[----:B------:R-:W-:Y:S02]  /*61500*/  @!P2 IADD3.X R122, R4, R27, R6, P3, P4 ;  /* 0x0000001b047aa210 */ /* 0x000fe40001fe8406 */
[----:B------:R-:W-:-:S02]  /*61510*/  LOP3.LUT P2, RZ, R2, 0x400, RZ, 0xc0, !PT ;  /* 0x0000040002ff7812 */ /* 0x000fc4000784c0ff */
[----:B------:R-:W-:Y:S02]  /*61520*/  LOP3.LUT R2, R2, 0xffff7fff, RZ, 0xc0, !PT ;  /* 0xffff7fff02027812 */ /* 0x000fe400078ec0ff */
        /* <DEDUP_REMOVED lines=17> */
[----:B------:R-:W-:-:S13]  /*61640*/  ISETP.LT.OR P4, PT, R26, 0x17a, !P0 ;  /* 0x0000017a1a00780c */ /* 0x000fda0004781670 */
[----:B------:R-:W-:-:S04]  /*61650*/  @!P4 IADD3 R118, P0, P3, R3, R16, R7 ;  /* 0x000000100376c210 */ /* 0x000fc80007b1e007 */
[----:B------:R-:W-:Y:S02]  /*61660*/  @!P4 IADD3.X R119, R4, R27, R6, P0, P3 ;  /* 0x0000001b0477c210 */ /* 0x000fe400007e6406 */
[----:B------:R-:W-:-:S13]  /*61670*/  ISETP.LT.OR P0, PT, R26, 0x11a, !P6 ;  /* 0x0000011a1a00780c */ /* 0x000fda0007701670 */
[----:B------:R-:W0:Y:S01]  /*61680*/  @!P0 LDC.64 R20, c[0x0][0x5c0] ;  /* 0x00017000ff148b82 */ /* 0x000e220000000a00 */
[----:B------:R-:W-:Y:S02]  /*61690*/  F2FP.SATFINITE.E4M3.F32.PACK_AB_MERGE_C R17, RZ, R17, RZ ;  /* 0x00000011ff11723e */ /* 0x000fe400048070ff */
        /* <DEDUP_REMOVED lines=8> */
[----:B------:R-:W-:Y:S02]  /*61720*/  LOP3.LUT R2, R2, 0xffffbfff, RZ, 0xc0, !PT ;  /* 0xffffbfff02027812 */ /* 0x000fe400078ec0ff */
[----:B------:R-:W-:Y:S02]  /*61730*/  LOP3.LUT R0, R0, 0xfffffff7, RZ, 0xc0, !PT ;  /* 0xfffffff700007812 */ /* 0x000fe400078ec0ff */
[----:B------:R-:W-:-:S02]  /*61740*/  @P1 LOP3.LUT R2, R2, 0x4000, RZ, 0xfc, !PT ;  /* 0x0000400002021812 */ /* 0x000fc400078efcff */
[----:B------:R-:W-:Y:S01]  /*61750*/  LOP3.LUT P1, RZ, R18, 0x8000, RZ, 0xc0, !PT ;  /* 0x0000800012ff7812 */ /* 0x000fe2000782c0ff */
[----:B--2---:R-:W-:Y:S02]  /*61760*/  FMUL R17, R14, UR8 ;  /* 0x000000080e117c20 */ /* 0x004fe40008400000 */
[----:B------:R-:W2:Y:S03]  /*61770*/  LDL.LU R14, [R1+0xad8] ;  /* 0x000ad800010e7983 */ /* 0x000ea60000300800 */
[----:B------:R-:W-:-:S05]  /*61780*/  F2FP.SATFINITE.E4M3.F32.PACK_AB_MERGE_C R17, RZ, R17, RZ ;  /* 0x00000011ff11723e */ /* 0x000fca00048070ff */
[----:B------:R0:W-:Y:S04]  /*61790*/  @!P5 STG.E.U8 desc[UR26][R148.64+0x119], R17 ;  /* 0x000119119400d986 */ /* 0x0001e8000c10111a */
[----:B0-----:R-:W2:Y:S01]  /*617a0*/  LDL.LU.64 R148, [R1+0x88] ;  /* 0x0000880001947983 */ /* 0x001ea20000300a00 */
[----:B---3--:R-:W-:-:S03]  /*617b0*/  FMUL R17, R25, UR8 ;  /* 0x0000000819117c20 */ /* 0x008fc60008400000 */
[----:B------:R-:W3:Y:S01]  /*617c0*/  LDL.LU R25, [R1+0xadc] ;  /* 0x000adc0001197983 */ /* 0x000ee20000300800 */
[----:B------:R-:W-:Y:S02]  /*617d0*/  @P4 LOP3.LUT R0, R0, 0x8, RZ, 0xfc, !PT ;  /* 0x0000000800004812 */ /* 0x000fe400078efcff */
[----:B------:R-:W-:Y:S01]  /*617e0*/  ISETP.LT.OR P4, PT, R26, 0xc1, !P1 ;  /* 0x000000c11a00780c */ /* 0x000fe20004f81670 */
[----:B------:R-:W3:Y:S01]  /*617f0*/  LDL.LU.64 R150, [R1+0x80] ;  /* 0x0000800001967983 */ /* 0x000ee20000300a00 */
        /* <DEDUP_REMOVED lines=42> */
[----:B------:R-:W-:Y:S01]  /*61aa0*/  ISETP.LT.OR P4, PT, R26, 0xd1, !P1 ;  /* 0x000000d11a00780c */ /* 0x000fe20004f81670 */
[----:B------:R-:W3:Y:S01]  /*61ab0*/  LDL.LU R146, [R1+0xaec] ;  /* 0x000aec0001927983 */ /* 0x000ee20000300800 */
        /* <DEDUP_REMOVED lines=15> */
[----:B------:R4:W-:Y:S01]  /*61bb0*/  @!P5 STG.E.U8 desc[UR26][R150.64+0x121], R17 ;  /* 0x000121119600d986 */ /* 0x0009e2000c10111a */
[----:B0-----:R-:W-:-:S05]  /*61bc0*/  @!P0 IADD3 R20, P3, R16, R20, RZ ;  /* 0x0000001410148210 */ /* 0x001fca0007f7e0ff */
[----:B------:R-:W-:Y:S02]  /*61bd0*/  @!P0 IMAD.X R21, R27, 0x1, R21, P3 ;  /* 0x000000011b158824 */ /* 0x000fe400018e0615 */
[----:B----4-:R-:W-:-:S05]  /*61be0*/  FMUL R17, R147, UR8 ;  /* 0x0000000893117c20 */ /* 0x010fca0008400000 */
        /* <DEDUP_REMOVED lines=10> */
[----:B------:R-:W2:Y:S04]  /*61c90*/  LDL.LU R14, [R1+0xaf0] ;  /* 0x000af000010e7983 */ /* 0x000ea80000300800 */
[----:B------:R-:W4:Y:S01]  /*61ca0*/  LDL.LU R147, [R1+0xaf4] ;  /* 0x000af40001937983 */ /* 0x000f220000300800 */
[----:B0-----:R-:W-:Y:S02]  /*61cb0*/  @!P0 IADD3 R20, P3, R16, R20, RZ ;  /* 0x0000001410148210 */ /* 0x001fe40007f7e0ff */
[----:B------:R-:W-:-:S03]  /*61cc0*/  F2FP.SATFINITE.E4M3.F32.PACK_AB_MERGE_C R17, RZ, R17, RZ ;  /* 0x00000011ff11723e */ /* 0x000fc600048070ff */
[----:B------:R-:W-:-:S05]  /*61cd0*/  @!P0 IMAD.X R21, R27, 0x1, R21, P3 ;  /* 0x000000011b158824 */ /* 0x000fca00018e0615 */
[----:B------:R3:W-:Y:S02]  /*61ce0*/  @!P0 STG.E.U8 desc[UR26][R20.64+0x129], R17 ;  /* 0x0001291114008986 */ /* 0x0007e4000c10111a */
[----:B---3--:R-:W-:Y:S02]  /*61cf0*/  FMUL R17, R25, UR8 ;  /* 0x0000000819117c20 */ /* 0x008fe40008400000 */
[----:B------:R-:W3:Y:S01]  /*61d00*/  LDL.LU R25, [R1+0xaf8] ;  /* 0x000af80001197983 */ /* 0x000ee20000300800 */
        /* <DEDUP_REMOVED lines=8> */
[----:B------:R-:W-:Y:S02]  /*61d90*/  LOP3.LUT P2, RZ, R12, 0x400000, RZ, 0xc0, !PT ;  /* 0x004000000cff7812 */ /* 0x000fe4000784c0ff */
[----:B------:R-:W-:-:S02]  /*61da0*/  LOP3.LUT R2, R2, 0xffffffef, RZ, 0xc0, !PT ;  /* 0xffffffef02027812 */ /* 0x000fc400078ec0ff */
[----:B------:R-:W-:-:S07]  /*61db0*/  F2FP.SATFINITE.E4M3.F32.PACK_AB_MERGE_C R17, RZ, R17, RZ ;  /* 0x00000011ff11723e */ /* 0x000fce00048070ff */
[----:B------:R-:W-:Y:S02]  /*61dc0*/  @!P4 IADD3 R96, P0, P3, R3, R16, R9 ;  /* 0x000000100360c210 */ /* 0x000fe40007b1e009 */
[----:B------:R-:W-:Y:S02]  /*61dd0*/  @P4 LOP3.LUT R2, R2, 0x10, RZ, 0xfc, !PT ;  /* 0x0000001002024812 */ /* 0x000fe400078efcff */
[----:B------:R-:W-:Y:S02]  /*61de0*/  @!P4 IADD3.X R97, R4, R27, R8, P0, P3 ;  /* 0x0000001b0461c210 */ /* 0x000fe400007e6408 */
[----:B------:R-:W-:Y:S02]  /*61df0*/  ISETP.LT.OR P4, PT, R26, 0xe9, !P1 ;  /* 0x000000e91a00780c */ /* 0x000fe40004f81670 */
[----:B------:R-:W-:Y:S01]  /*61e00*/  LOP3.LUT P5, RZ, R12, 0x200000, RZ, 0xc0, !PT ;  /* 0x002000000cff7812 */ /* 0x000fe200078ac0ff */
[----:B------:R0:W-:Y:S02]  /*61e10*/  @!P2 STG.E.U8 desc[UR26][R148.64+0x128], R17 ;  /* 0x000128119400a986 */ /* 0x0001e4000c10111a */
[----:B0-----:R-:W-:-:S08]  /*61e20*/  FMUL R17, R146, UR8 ;  /* 0x0000000892117c20 */ /* 0x001fd00008400000 */
[----:B------:R-:W-:Y:S02]  /*61e30*/  @!P4 IADD3 R90, P0, P3, R3, R16, R9 ;  /* 0x00000010035ac210 */ /* 0x000fe40007b1e009 */
[----:B------:R-:W-:Y:S02]  /*61e40*/  F2FP.SATFINITE.E4M3.F32.PACK_AB_MERGE_C R17, RZ, R17, RZ ;  /* 0x00000011ff11723e */ /* 0x000fe400048070ff */
[----:B------:R-:W-:-:S03]  /*61e50*/  @!P4 IADD3.X R94, R4, R27, R8, P0, P3 ;  /* 0x0000001b045ec210 */ /* 0x000fc600007e6408 */
[----:B------:R2:W-:Y:S01]  /*61e60*/  @!P5 STG.E.U8 desc[UR26][R230.64+0x129], R17 ;  /* 0x00012911e600d986 */ /* 0x0005e2000c10111a */
[----:B------:R-:W-:-:S13]  /*61e70*/  ISETP.LT.OR P0, PT, R26, 0x131, !P6 ;  /* 0x000001311a00780c */ /* 0x000fda0007701670 */
[----:B------:R-:W0:Y:S01]  /*61e80*/  @!P0 LDC.64 R20, c[0x0][0x5c0] ;  /* 0x00017000ff148b82 */ /* 0x000e220000000a00 */
[----:B------:R-:W-:-:S04]  /*61e90*/  LOP3.LUT R2, R2, 0xfffffff7, RZ, 0xc0, !PT ;  /* 0xfffffff702027812 */ /* 0x000fc800078ec0ff */
[----:B------:R-:W-:Y:S02]  /*61ea0*/  @P4 LOP3.LUT R2, R2, 0x8, RZ, 0xfc, !PT ;  /* 0x0000000802024812 */ /* 0x000fe400078efcff */
[----:B------:R-:W-:Y:S02]  /*61eb0*/  ISETP.LT.OR P4, PT, R26, 0xea, !P1 ;  /* 0x000000ea1a00780c */ /* 0x000fe40004f81670 */
[----:B0-----:R-:W-:-:S05]  /*61ec0*/  @!P0 IADD3 R20, P3, R16, R20, RZ ;  /* 0x0000001410148210 */ /* 0x001fca0007f7e0ff */
[----:B------:R-:W-:Y:S02]  /*61ed0*/  @!P0 IMAD.X R21, R27, 0x1, R21, P3 ;  /* 0x000000011b158824 */ /* 0x000fe400018e0615 */
[----:B--2---:R-:W-:Y:S02]  /*61ee0*/  FMUL R17, R14, UR8 ;  /* 0x000000080e117c20 */ /* 0x004fe40008400000 */
[----:B------:R-:W2:Y:S03]  /*61ef0*/  LDL.LU R14, [R1+0xafc] ;  /* 0x000afc00010e7983 */ /* 0x000ea60000300800 */
[----:B------:R-:W-:-:S05]  /*61f00*/  F2FP.SATFINITE.E4M3.F32.PACK_AB_MERGE_C R17, RZ, R17, RZ ;  /* 0x00000011ff11723e */ /* 0x000fca00048070ff */
[----:B------:R4:W-:Y:S01]  /*61f10*/  @!P0 STG.E.U8 desc[UR26][R20.64+0x130], R17 ;  /* 0x0001301114008986 */ /* 0x0009e2000c10111a */
[----:B------:R-:W-:Y:S01]  /*61f20*/  @!P4 IADD3 R95, P0, P3, R3, R16, R9 ;  /* 0x00000010035fc210 */ /* 0x000fe20007b1e009 */
[----:B----4-:R-:W-:Y:S02]  /*61f30*/  FMUL R17, R147, UR8 ;  /* 0x0000000893117c20 */ /* 0x010fe40008400000 */
[----:B------:R-:W4:Y:S01]  /*61f40*/  LDL.LU R147, [R1+0xb00] ;  /* 0x000b000001937983 */ /* 0x000f220000300800 */
[----:B------:R-:W-:Y:S02]  /*61f50*/  @!P4 IADD3.X R91, R4, R27, R8, P0, P3 ;  /* 0x0000001b045bc210 */ /* 0x000fe400007e6408 */
[----:B------:R-:W-:-:S13]  /*61f60*/  ISETP.LT.OR P0, PT, R26, 0x132, !P6 ;  /* 0x000001321a00780c */ /* 0x000fda0007701670 */
[----:B------:R-:W0:Y:S01]  /*61f70*/  @!P0 LDC.64 R20, c[0x0][0x5c0] ;  /* 0x00017000ff148b82 */ /* 0x000e220000000a00 */
[----:B------:R-:W-:Y:S02]  /*61f80*/  F2FP.SATFINITE.E4M3.F32.PACK_AB_MERGE_C R17, RZ, R17, RZ ;  /* 0x00000011ff11723e */ /* 0x000fe400048070ff */
[----:B0-----:R-:W-:-:S05]  /*61f90*/  @!P0 IADD3 R20, P3, R16, R20, RZ ;  /* 0x0000001410148210 */ /* 0x001fca0007f7e0ff */
[----:B------:R-:W-:-:S05]  /*61fa0*/  @!P0 IMAD.X R21, R27, 0x1, R21, P3 ;  /* 0x000000011b158824 */ /* 0x000fca00018e0615 */
[----:B------:R3:W-:Y:S02]  /*61fb0*/  @!P0 STG.E.U8 desc[UR26][R20.64+0x131], R17 ;  /* 0x0001311114008986 */ /* 0x0007e4000c10111a */
[----:B---3--:R-:W-:Y:S02]  /*61fc0*/  FMUL R17, R25, UR8 ;  /* 0x0000000819117c20 */ /* 0x008fe40008400000 */
[----:B------:R-:W3:Y:S01]  /*61fd0*/  LDL.LU R25, [R1+0xb04] ;  /* 0x000b040001197983 */ /* 0x000ee20000300800 */
[----:B------:R-:W-:Y:S02]  /*61fe0*/  LOP3.LUT P2, RZ, R12, 0x2000000, RZ, 0xc0, !PT ;  /* 0x020000000cff7812 */ /* 0x000fe4000784c0ff */
[----:B------:R-:W-:Y:S02]  /*61ff0*/  F2FP.SATFINITE.E4M3.F32.PACK_AB_MERGE_C R17, RZ, R17, RZ ;  /* 0x00000011ff11723e */ /* 0x000fe400048070ff */
[----:B------:R-:W-:-:S09]  /*62000*/  LOP3.LUT R2, R2, 0xfffffffb, RZ, 0xc0, !PT ;  /* 0xfffffffb02027812 */ /* 0x000fd200078ec0ff */
[----:B------:R2:W-:Y:S01]  /*62010*/  @!P2 STG.E.U8 desc[UR26][R236.64+0x130], R17 ;  /* 0x00013011ec00a986 */ /* 0x0005e2000c10111a */
        /* <DEDUP_REMOVED lines=17> */
[----:B0-----:R-:W-:Y:S01]  /*62130*/  @!P0 IADD3 R20, P3, R16, R20, RZ ;  /* 0x0000001410148210 */ /* 0x001fe20007f7e0ff */
[----:B--2---:R-:W-:Y:S02]  /*62140*/  FMUL R17, R14, UR8 ;  /* 0x000000080e117c20 */ /* 0x004fe40008400000 */
[----:B------:R-:W2:Y:S04]  /*62150*/  LDL.LU R14, [R1+0xb08] ;  /* 0x000b0800010e7983 */ /* 0x000ea80000300800 */
[----:B------:R-:W2:Y:S04]  /*62160*/  LDL.LU.64 R148, [R1+0x30] ;  /* 0x0000300001947983 */ /* 0x000ea80000300a00 */
[----:B------:R-:W2:Y:S01]  /*62170*/  LDL.LU R146, [R1+0xb0c] ;  /* 0x000b0c0001927983 */ /* 0x000ea20000300800 */
[----:B------:R-:W-:-:S05]  /*62180*/  F2FP.SATFINITE.E4M3.F32.PACK_AB_MERGE_C R17, RZ, R17, RZ ;  /* 0x00000011ff11723e */ /* 0x000fca00048070ff */
[----:B------:R4:W-:Y:S02]  /*62190*/  @!P5 STG.E.U8 desc[UR26][R234.64+0x131], R17 ;  /* 0x00013111ea00d986 */ /* 0x0009e4000c10111a */
[----:B----4-:R-:W-:Y:S02]  /*621a0*/  FMUL R17, R147, UR8 ;  /* 0x0000000893117c20 */ /* 0x010fe40008400000 */
[----:B------:R-:W4:Y:S01]  /*621b0*/  LDL.LU R147, [R1+0xb10] ;  /* 0x000b100001937983 */ /* 0x000f220000300800 */
[----:B------:R-:W-:Y:S02]  /*621c0*/  @!P0 IMAD.X R21, R27, 0x1, R21, P3 ;  /* 0x000000011b158824 */ /* 0x000fe400018e0615 */
[----:B------:R-:W-:-:S05]  /*621d0*/  F2FP.SATFINITE.E4M3.F32.PACK_AB_MERGE_C R17, RZ, R17, RZ ;  /* 0x00000011ff11723e */ /* 0x000fca00048070ff */
        /* <DEDUP_REMOVED lines=11> */
[C---:B------:R-:W-:Y:S02]  /*62290*/  LOP3.LUT P5, RZ, R0.reuse, 0x100000, RZ, 0xc0, !PT ;  /* 0x0010000000ff7812 */ /* 0x040fe400078ac0ff */
[----:B------:R-:W-:Y:S02]  /*622a0*/  LOP3.LUT R0, R0, 0xbfffffff, RZ, 0xc0, !PT ;  /* 0xbfffffff00007812 */ /* 0x000fe400078ec0ff */
[----:B0-----:R-:W-:-:S05]  /*622b0*/  @!P0 IADD3 R20, P3, R16, R20, RZ ;  /* 0x0000001410148210 */ /* 0x001fca0007f7e0ff */
[----:B------:R-:W-:-:S05]  /*622c0*/  @!P0 IMAD.X R21, R27, 0x1, R21, P3 ;  /* 0x000000011b158824 */ /* 0x000fca00018e0615 */
[----:B------:R0:W-:Y:S01]  /*622d0*/  @!P0 STG.E.U8 desc[UR26][R20.64+0x139], R17 ;  /* 0x0001391114008986 */ /* 0x0001e2000c10111a */
[----:B------:R-:W-:Y:S02]  /*622e0*/  @P4 LOP3.LUT R0, R0, 0x40000000, RZ, 0xfc, !PT ;  /* 0x4000000000004812 */ /* 0x000fe400078efcff */
[----:B------:R-:W-:Y:S02]  /*622f0*/  ISETP.LT.OR P4, PT, R26, 0x101, !P1 ;  /* 0x000001011a00780c */ /* 0x000fe40004f81670 */
[----:B------:R-:W-:Y:S02]  /*62300*/  LOP3.LUT P2, RZ, R12, 0x20000000, RZ, 0xc0, !PT ;  /* 0x200000000cff7812 */ /* 0x000fe4000784c0ff */
[----:B------:R-:W-:-:S09]  /*62310*/  LOP3.LUT R0, R0, 0xdfffffff, RZ, 0xc0, !PT ;  /* 0xdfffffff00007812 */ /* 0x000fd200078ec0ff */
        /* <DEDUP_REMOVED lines=12> */
[----:B0-----:R-:W0:Y:S01]  /*623e0*/  @!P0 LDC.64 R20, c[0x0][0x5c0] ;  /* 0x00017000ff148b82 */ /* 0x001e220000000a00 */
[----:B--2---:R-:W-:Y:S02]  /*623f0*/  FMUL R17, R14, UR8 ;  /* 0x000000080e117c20 */ /* 0x004fe40008400000 */
[----:B------:R-:W2:Y:S03]  /*62400*/  LDL.LU R14, [R1+0xb18] ;  /* 0x000b1800010e7983 */ /* 0x000ea60000300800 */
[----:B------:R-:W-:-:S05]  /*62410*/  F2FP.SATFINITE.E4M3.F32.PACK_AB_MERGE_C R17, RZ, R17, RZ ;  /* 0x00000011ff11723e */ /* 0x000fca00048070ff */
[----:B------:R1:W-:Y:S02]  /*62420*/  @!P2 STG.E.U8 desc[UR26][R148.64+0x138], R17 ;  /* 0x000138119400a986 */ /* 0x0003e4000c10111a */
[----:B-1----:R-:W-:Y:S02]  /*62430*/  FMUL R17, R146, UR8 ;  /* 0x0000000892117c20 */ /* 0x002fe40008400000 */
[----:B------:R-:W2:Y:S03]  /*62440*/  LDL.LU R146, [R1+0xb1c] ;  /* 0x000b1c0001927983 */ /* 0x000ea60000300800 */
[----:B------:R-:W-:-:S05]  /*62450*/  F2FP.SATFINITE.E4M3.F32.PACK_AB_MERGE_C R17, RZ, R17, RZ ;  /* 0x00000011ff11723e */ /* 0x000fca00048070ff */
[----:B------:R4:W-:Y:S02]  /*62460*/  @!P5 STG.E.U8 desc[UR26][R192.64+0x139], R17 ;  /* 0x00013911c000d986 */ /* 0x0009e4000c10111a */
[----:B----4-:R-:W-:Y:S02]  /*62470*/  FMUL R17, R147, UR8 ;  /* 0x0000000893117c20 */ /* 0x010fe40008400000 */
        /* <DEDUP_REMOVED lines=38> */
[----:B------:R-:W2:Y:S04]  /*626e0*/  LDL.LU R14, [R1+0xb28] ;  /* 0x000b2800010e7983 */ /* 0x000ea80000300800 */
[----:B------:R-:W2:Y:S01]  /*626f0*/  LDL.LU R149, [R1+0xb2c] ;  /* 0x000b2c0001957983 */ /* 0x000ea20000300800 */
        /* <DEDUP_REMOVED lines=21> */
[C---:B------:R-:W-:Y:S02]  /*62850*/  LOP3.LUT P5, RZ, R0.reuse, 0x400, RZ, 0xc0, !PT ;  /* 0x0000040000ff7812 */ /* 0x040fe400078ac0ff */
[----:B------:R-:W-:-:S04]  /*62860*/  LOP3.LUT R0, R0, 0xffbfffff, RZ, 0xc0, !PT ;  /* 0xffbfffff00007812 */ /* 0x000fc800078ec0ff */
[----:B------:R-:W-:Y:S02]  /*62870*/  @P4 LOP3.LUT R0, R0, 0x400000, RZ, 0xfc, !PT ;  /* 0x0040000000004812 */ /* 0x000fe400078efcff */
[----:B------:R-:W-:Y:S02]  /*62880*/  ISETP.LT.OR P4, PT, R26, 0x121, !P1 ;  /* 0x000001211a00780c */ /* 0x000fe40004f81670 */
[----:B------:R-:W-:Y:S02]  /*62890*/  F2FP.SATFINITE.E4M3.F32.PACK_AB_MERGE_C R17, RZ, R17, RZ ;  /* 0x00000011ff11723e */ /* 0x000fe400048070ff */
[----:B------:R-:W-:Y:S02]  /*628a0*/  LOP3.LUT R0, R0, 0xffdfffff, RZ, 0xc0, !PT ;  /* 0xffdfffff00007812 */ /* 0x000fe400078ec0ff */
[----:B0-----:R-:W-:-:S05]  /*628b0*/  @!P0 IADD3 R20, P3, R16, R20, RZ ;  /* 0x0000001410148210 */ /* 0x001fca0007f7e0ff */
[----:B------:R-:W-:-:S05]  /*628c0*/  @!P0 IMAD.X R21, R27, 0x1, R21, P3 ;  /* 0x000000011b158824 */ /* 0x000fca00018e0615 */
[----:B------:R2:W-:Y:S01]  /*628d0*/  @!P0 STG.E.U8 desc[UR26][R20.64+0x149], R17 ;  /* 0x0001491114008986 */ /* 0x0005e2000c10111a */
        /* <DEDUP_REMOVED lines=9> */
[----:B------:R-:W-:Y:S02]  /*62970*/  @!P4 IADD3 R237, P0, P3, R3, R16, R9 ;  /* 0x0000001003edc210 */ /* 0x000fe40007b1e009 */
[----:B------:R-:W-:Y:S02]  /*62980*/  LOP3.LUT P2, RZ, R13, 0x10, RZ, 0xc0, !PT ;  /* 0x000000100dff7812 */ /* 0x000fe4000784c0ff */
[----:B------:R-:W-:-:S04]  /*62990*/  LOP3.LUT R0, R0, 0xfff7ffff, RZ, 0xc0, !PT ;  /* 0xfff7ffff00007812 */ /* 0x000fc800078ec0ff */
[----:B------:R-:W-:Y:S01]  /*629a0*/  @P4 LOP3.LUT R0, R0, 0x80000, RZ, 0xfc, !PT ;  /* 0x0008000000004812 */ /* 0x000fe200078efcff */
[----:B--2---:R-:W-:Y:S01]  /*629b0*/  FMUL R17, R14, UR8 ;  /* 0x000000080e117c20 */ /* 0x004fe20008400000 */
[----:B------:R-:W-:Y:S02]  /*629c0*/  @!P4 IADD3.X R14, R4, R27, R8, P0, P3 ;  /* 0x0000001b040ec210 */ /* 0x000fe400007e6408 */
[----:B------:R-:W-:Y:S02]  /*629d0*/  ISETP.LT.OR P0, PT, R26, 0x151, !P6 ;  /* 0x000001511a00780c */ /* 0x000fe40007701670 */
[----:B------:R-:W-:-:S11]  /*629e0*/  F2FP.SATFINITE.E4M3.F32.PACK_AB_MERGE_C R17, RZ, R17, RZ ;  /* 0x00000011ff11723e */ /* 0x000fd600048070ff */
[----:B------:R-:W0:Y:S01]  /*629f0*/  @!P0 LDC.64 R20, c[0x0][0x5c0] ;  /* 0x00017000ff148b82 */ /* 0x000e220000000a00 */
[----:B------:R1:W-:Y:S02]  /*62a00*/  @!P2 STG.E.U8 desc[UR26][R220.64+0x148], R17 ;  /* 0x00014811dc00a986 */ /* 0x0003e4000c10111a */
[----:B-1----:R-:W-:Y:S02]  /*62a10*/  FMUL R17, R149, UR8 ;  /* 0x0000000895117c20 */ /* 0x002fe40008400000 */
[----:B------:R-:W2:Y:S03]  /*62a20*/  LDL.LU R149, [R1+0xb3c] ;  /* 0x000b3c0001957983 */ /* 0x000ea60000300800 */
[----:B------:R-:W-:-:S05]  /*62a30*/  F2FP.SATFINITE.E4M3.F32.PACK_AB_MERGE_C R17, RZ, R17, RZ ;  /* 0x00000011ff11723e */ /* 0x000fca00048070ff */
[----:B------:R1:W-:Y:S01]  /*62a40*/  @!P5 STG.E.U8 desc[UR26][R162.64+0x149], R17 ;  /* 0x00014911a200d986 */ /* 0x0003e2000c10111a */
[----:B0-----:R-:W-:-:S05]  /*62a50*/  @!P0 IADD3 R20, P3, R16, R20, RZ ;  /* 0x0000001410148210 */ /* 0x001fca0007f7e0ff */
[----:B------:R-:W-:Y:S02]  /*62a60*/  @!P0 IMAD.X R21, R27, 0x1, R21, P3 ;  /* 0x000000011b158824 */ /* 0x000fe400018e0615 */
[----:B-1----:R-:W-:Y:S02]  /*62a70*/  FMUL R17, R146, UR8 ;  /* 0x0000000892117c20 */ /* 0x002fe40008400000 */
[----:B------:R-:W2:Y:S03]  /*62a80*/  LDL.LU R146, [R1+0xb40] ;  /* 0x000b400001927983 */ /* 0x000ea60000300800 */
[----:B------:R-:W-:Y:S02]  /*62a90*/  F2FP.SATFINITE.E4M3.F32.PACK_AB_MERGE_C R17, RZ, R17, RZ ;  /* 0x00000011ff11723e */ /* 0x000fe400048070ff */
[----:B------:R-:W-:-:S03]  /*62aa0*/  ISETP.LT.OR P4, PT, R26, 0x12a, !P1 ;  /* 0x0000012a1a00780c */ /* 0x000fc60004f81670 */
[----:B------:R4:W-:Y:S02]  /*62ab0*/  @!P0 STG.E.U8 desc[UR26][R20.64+0x150], R17 ;  /* 0x0001501114008986 */ /* 0x0009e4000c10111a */
[----:B----4-:R-:W-:Y:S02]  /*62ac0*/  FMUL R17, R147, UR8 ;  /* 0x0000000893117c20 */ /* 0x010fe40008400000 */
[----:B------:R-:W4:Y:S06]  /*62ad0*/  LDL.LU R147, [R1+0xb44] ;  /* 0x000b440001937983 */ /* 0x000f2c0000300800 */
        /* <DEDUP_REMOVED lines=26> */
[----:B------:R-:W-:Y:S02]  /*62c80*/  LOP3.LUT P2, RZ, R13, 0x80, RZ, 0xc0, !PT ;  /* 0x000000800dff7812 */ /* 0x000fe4000784c0ff */
[----:B------:R-:W-:-:S09]  /*62c90*/  F2FP.SATFINITE.E4M3.F32.PACK_AB_MERGE_C R17, RZ, R17, RZ ;  /* 0x00000011ff11723e */ /* 0x000fd200048070ff */
[----:B------:R-:W0:Y:S01]  /*62ca0*/  @!P0 LDC.64 R20, c[0x0][0x5c0] ;  /* 0x00017000ff148b82 */ /* 0x000e220000000a00 */
[----:B------:R-:W-:Y:S01]  /*62cb0*/  LOP3.LUT P5, RZ, R13, 0x200, RZ, 0xc0, !PT ;  /* 0x000002000dff7812 */ /* 0x000fe200078ac0ff */
[----:B------:R2:W-:Y:S01]  /*62cc0*/  @!P2 STG.E.U8 desc[UR26][R174.64+0x150], R17 ;  /* 0x00015011ae00a986 */ /* 0x0005e2000c10111a */
        /* <DEDUP_REMOVED lines=8> */
[----:B0-----:R-:W-:Y:S02]  /*62d50*/  FMUL R17, R146, UR8 ;  /* 0x0000000892117c20 */ /* 0x001fe40008400000 */
[----:B------:R-:W2:Y:S03]  /*62d60*/  LDL.LU R146, [R1+0xb4c] ;  /* 0x000b4c0001927983 */ /* 0x000ea60000300800 */
[----:B------:R-:W-:-:S05]  /*62d70*/  F2FP.SATFINITE.E4M3.F32.PACK_AB_MERGE_C R17, RZ, R17, RZ ;  /* 0x00000011ff11723e */ /* 0x000fca00048070ff */
[----:B------:R4:W-:Y:S01]  /*62d80*/  @!P0 STG.E.U8 desc[UR26][R20.64+0x158], R17 ;  /* 0x0001581114008986 */ /* 0x0009e2000c10111a */
[----:B------:R-:W-:Y:S01]  /*62d90*/  @!P4 IADD3 R192, P0, P3, R3, R16, R9 ;  /* 0x0000001003c0c210 */ /* 0x000fe20007b1e009 */
[----:B----4-:R-:W-:Y:S02]  /*62da0*/  FMUL R17, R147, UR8 ;  /* 0x0000000893117c20 */ /* 0x010fe40008400000 */
[----:B------:R-:W4:Y:S01]  /*62db0*/  LDL.LU R147, [R1+0xb50] ;  /* 0x000b500001937983 */ /* 0x000f220000300800 */
[----:B------:R-:W-:Y:S02]  /*62dc0*/  @!P4 IADD3.X R181, R4, R27, R8, P0, P3 ;  /* 0x0000001b04b5c210 */ /* 0x000fe400007e6408 */
[----:B------:R-:W-:Y:S01]  /*62dd0*/  ISETP.LT.OR P0, PT, R26, 0x15a, !P6 ;  /* 0x0000015a1a00780c */ /* 0x000fe20007701670 */
[----:B------:R-:W4:-:S12]  /*62de0*/  LDL.LU R149, [R1+0xb54] ;  /* 0x000b540001957983 */ /* 0x000f180000300800 */
        /* <DEDUP_REMOVED lines=36> */
[----:B------:R4:W-:Y:S02]  /*63030*/  @!P5 STG.E.U8 desc[UR26][R168.64+0x159], R17 ;  /* 0x00015911a800d986 */ /* 0x0009e4000c10111a */
[----:B----4-:R-:W-:Y:S02]  /*63040*/  FMUL R17, R147, UR8 ;  /* 0x0000000893117c20 */ /* 0x010fe40008400000 */
[----:B------:R-:W4:Y:S03]  /*63050*/  LDL.LU R147, [R1+0xb60] ;  /* 0x000b600001937983 */ /* 0x000f260000300800 */
[----:B------:R-:W-:-:S05]  /*63060*/  F2FP.SATFINITE.E4M3.F32.PACK_AB_MERGE_C R17, RZ, R17, RZ ;  /* 0x00000011ff11723e */ /* 0x000fca00048070ff */
[----:B------:R0:W-:Y:S01]  /*63070*/  @!P0 STG.E.U8 desc[UR26][R20.64+0x160], R17 ;  /* 0x0001601114008986 */ /* 0x0001e2000c10111a */
[----:B------:R-:W-:-:S04]  /*63080*/  @!P4 IADD3 R163, P0, P3, R3, R16, R9 ;  /* 0x0000001003a3c210 */ /* 0x000fc80007b1e009 */
[----:B------:R-:W-:Y:S02]  /*63090*/  @!P4 IADD3.X R162, R4, R27, R8, P0, P3 ;  /* 0x0000001b04a2c210 */ /* 0x000fe400007e6408 */
[----:B------:R-:W-:-:S13]  /*630a0*/  ISETP.LT.OR P0, PT, R26, 0x162, !P6 ;  /* 0x000001621a00780c */ /* 0x000fda0007701670 */
[----:B0-----:R-:W0:Y:S01]  /*630b0*/  @!P0 LDC.64 R20, c[0x0][0x5c0] ;  /* 0x00017000ff148b82 */ /* 0x001e220000000a00 */
[----:B------:R-:W-:Y:S02]  /*630c0*/  FMUL R17, R149, UR8 ;  /* 0x0000000895117c20 */ /* 0x000fe40008400000 */
[----:B------:R-:W4:Y:S03]  /*630d0*/  LDL.LU R149, [R1+0xb64] ;  /* 0x000b640001957983 */ /* 0x000f260000300800 */
        /* <DEDUP_REMOVED lines=47> */
[----:B---3--:R-:W-:Y:S02]  /*633d0*/  FMUL R17, R25, UR8 ;  /* 0x0000000819117c20 */ /* 0x008fe40008400000 */
[----:B------:R-:W3:Y:S04]  /*633e0*/  LDL.LU R25, [R1+0xb74] ;  /* 0x000b740001197983 */ /* 0x000ee80000300800 */
[----:B------:R-:W3:Y:S04]  /*633f0*/  LDL.LU R22, [R1+0xb78] ;  /* 0x000b780001167983 */ /* 0x000ee80000300800 */
[----:B------:R-:W3:Y:S01]  /*63400*/  LDL.LU R219, [R1+0xb7c] ;  /* 0x000b7c0001db7983 */ /* 0x000ee20000300800 */
[----:B------:R-:W-:-:S02]  /*63410*/  LOP3.LUT P2, RZ, R13, 0x100000, RZ, 0xc0, !PT ;  /* 0x001000000dff7812 */ /* 0x000fc4000784c0ff */
[----:B------:R-:W-:Y:S01]  /*63420*/  ISETP.LT.OR P4, PT, R26, 0x161, !P1 ;  /* 0x000001611a00780c */ /* 0x000fe20004f81670 */
[----:B------:R-:W3:Y:S01]  /*63430*/  LDL.LU R168, [R1+0xb80] ;  /* 0x000b800001a87983 */ /* 0x000ee20000300800 */
[----:B------:R-:W-:Y:S02]  /*63440*/  F2FP.SATFINITE.E4M3.F32.PACK_AB_MERGE_C R17, RZ, R17, RZ ;  /* 0x00000011ff11723e */ /* 0x000fe400048070ff */
[----:B------:R-:W-:Y:S01]  /*63450*/  LOP3.LUT P5, RZ, R13, 0x80000, RZ, 0xc0, !PT ;  /* 0x000800000dff7812 */ /* 0x000fe200078ac0ff */
[----:B------:R-:W3:Y:S04]  /*63460*/  LDL.LU R187, [R1+0xb84] ;  /* 0x000b840001bb7983 */ /* 0x000ee80000300800 */
[----:B------:R-:W3:Y:S04]  /*63470*/  LDL.LU R169, [R1+0xb88] ;  /* 0x000b880001a97983 */ /* 0x000ee80000300800 */
[----:B------:R2:W-:Y:S01]  /*63480*/  @!P2 STG.E.U8 desc[UR26][R228.64+0x168], R17 ;  /* 0x00016811e400a986 */ /* 0x0005e2000c10111a */
[----:B------:R-:W-:-:S02]  /*63490*/  @!P4 IADD3 R153, P0, P3, R3, R16, R9 ;  /* 0x000000100399c210 */ /* 0x000fc40007b1e009 */
[----:B------:R-:W-:Y:S01]  /*634a0*/  ISETP.LT.OR P2, PT, R26, 0x162, !P1 ;  /* 0x000001621a00780c */ /* 0x000fe20004f41670 */
[----:B------:R-:W3:Y:S01]  /*634b0*/  LDL.LU.64 R190, [R1+0x10] ;  /* 0x0000100001be7983 */ /* 0x000ee20000300a00 */
[----:B------:R-:W-:Y:S02]  /*634c0*/  @!P4 IADD3.X R152, R4, R27, R8, P0, P3 ;  /* 0x0000001b0498c210 */ /* 0x000fe400007e6408 */
[----:B------:R-:W-:Y:S01]  /*634d0*/  ISETP.LT.OR P4, PT, R26, 0x169, !P1 ;  /* 0x000001691a00780c */ /* 0x000fe20004f81670 */
[----:B------:R-:W3:Y:S08]  /*634e0*/  LDL.LU R218, [R1+0xb8c] ;  /* 0x000b8c0001da7983 */ /* 0x000ef00000300800 */
[----:B------:R-:W-:-:S04]  /*634f0*/  @!P2 IADD3 R151, P0, P3, R3, R16, R9 ;  /* 0x000000100397a210 */ /* 0x000fc80007b1e009 */
[----:B------:R-:W-:Y:S02]  /*63500*/  @!P2 IADD3.X R150, R4, R27, R8, P0, P3 ;  /* 0x0000001b0496a210 */ /* 0x000fe400007e6408 */
[----:B------:R-:W-:-:S04]  /*63510*/  @!P4 IADD3 R149, P0, P3, R3, R16, R9 ;  /* 0x000000100395c210 */ /* 0x000fc80007b1e009 */
[----:B------:R-:W-:Y:S02]  /*63520*/  @!P4 IADD3.X R148, R4, R27, R8, P0, P3 ;  /* 0x0000001b0494c210 */ /* 0x000fe400007e6408 */
[----:B------:R-:W-:-:S13]  /*63530*/  ISETP.LT.OR P0, PT, R26, 0x171, !P6 ;  /* 0x000001711a00780c */ /* 0x000fda0007701670 */
[----:B------:R-:W0:Y:S01]  /*63540*/  @!P0 LDC.64 R20, c[0x0][0x5c0] ;  /* 0x00017000ff148b82 */ /* 0x000e220000000a00 */
[C---:B------:R-:W-:Y:S02]  /*63550*/  LOP3.LUT P2, RZ, R13.reuse, 0x200000, RZ, 0xc0, !PT ;  /* 0x002000000dff7812 */ /* 0x040fe4000784c0ff */
[----:B------:R-:W-:-:S04]  /*63560*/  LOP3.LUT R13, R13, 0xfdffffff, RZ, 0xc0, !PT ;  /* 0xfdffffff0d0d7812 */ /* 0x000fc800078ec0ff */
[----:B------:R-:W-:Y:S02]  /*63570*/  @P4 LOP3.LUT R13, R13, 0x2000000, RZ, 0xfc, !PT ;  /* 0x020000000d0d4812 */ /* 0x000fe400078efcff */
[----:B0-----:R-:W-:-:S05]  /*63580*/  @!P0 IADD3 R20, P3, R16, R20, RZ ;  /* 0x0000001410148210 */ /* 0x001fca0007f7e0ff */
[----:B------:R-:W-:Y:S01]  /*63590*/  @!P0 IMAD.X R21, R27, 0x1, R21, P3 ;  /* 0x000000011b158824 */ /* 0x000fe200018e0615 */
[----:B------:R-:W-:Y:S02]  /*635a0*/  ISETP.LT.OR P3, PT, R26, 0x16a, !P1 ;  /* 0x0000016a1a00780c */ /* 0x000fe40004f61670 */
[C---:B------:R-:W-:Y:S02]  /*635b0*/  LOP3.LUT P4, RZ, R13.reuse, 0x400000, RZ, 0xc0, !PT ;  /* 0x004000000dff7812 */ /* 0x040fe4000788c0ff */
[----:B------:R-:W-:-:S09]  /*635c0*/  LOP3.LUT R13, R13, 0xfbffffff, RZ, 0xc0, !PT ;  /* 0xfbffffff0d0d7812 */ /* 0x000fd200078ec0ff */
[----:B------:R-:W-:Y:S01]  /*635d0*/  @P3 LOP3.LUT R13, R13, 0x4000000, RZ, 0xfc, !PT ;  /* 0x040000000d0d3812 */ /* 0x000fe200078efcff */
[----:B--2---:R-:W-:-:S05]  /*635e0*/  FMUL R17, R146, UR8 ;  /* 0x0000000892117c20 */ /* 0x004fca0008400000 */
[----:B------:R-:W-:-:S05]  /*635f0*/  F2FP.SATFINITE.E4M3.F32.PACK_AB_MERGE_C R17, RZ, R17, RZ ;  /* 0x00000011ff11723e */ /* 0x000fca00048070ff */
[----:B------:R4:W-:Y:S02]  /*63600*/  @!P5 STG.E.U8 desc[UR26][R172.64+0x169], R17 ;  /* 0x00016911ac00d986 */ /* 0x0009e4000c10111a */
[----:B----4-:R-:W-:-:S05]  /*63610*/  FMUL R17, R147, UR8 ;  /* 0x0000000893117c20 */ /* 0x010fca0008400000 */
[----:B------:R-:W-:-:S05]  /*63620*/  F2FP.SATFINITE.E4M3.F32.PACK_AB_MERGE_C R17, RZ, R17, RZ ;  /* 0x00000011ff11723e */ /* 0x000fca00048070ff */
[----:B------:R0:W-:Y:S01]  /*63630*/  @!P0 STG.E.U8 desc[UR26][R20.64+0x170], R17 ;  /* 0x0001701114008986 */ /* 0x0001e2000c10111a */
[----:B------:R-:W-:-:S04]  /*63640*/  @!P3 IADD3 R147, P0, P5, R3, R16, R9 ;  /* 0x000000100393b210 */ /* 0x000fc80007d1e009 */
[----:B------:R-:W-:Y:S02]  /*63650*/  @!P3 IADD3.X R146, R4, R27, R8, P0, P5 ;  /* 0x0000001b0492b210 */ /* 0x000fe400007ea408 */
[----:B------:R-:W-:-:S04]  /*63660*/  ISETP.GE.AND P3, PT, R15, 0x1, PT ;  /* 0x000000010f00780c */ /* 0x000fc80003f66270 */
[----:B------:R-:W-:-:S13]  /*63670*/  ISETP.LT.OR P0, PT, R26, 0x172, !P3 ;  /* 0x000001721a00780c */ /* 0x000fda0005f01670 */
[----:B0-----:R-:W0:Y:S02]  /*63680*/  @!P0 LDC.64 R20, c[0x0][0x5c0] ;  /* 0x00017000ff148b82 */ /* 0x001e240000000a00 */
[----:B0-----:R-:W-:-:S05]  /*63690*/  @!P0 IADD3 R20, P5, R16, R20, RZ ;  /* 0x0000001410148210 */ /* 0x001fca0007fbe0ff */
[----:B------:R-:W-:Y:S02]  /*636a0*/  @!P0 IMAD.X R21, R27, 0x1, R21, P5 ;  /* 0x000000011b158824 */ /* 0x000fe400028e0615 */
[----:B---3--:R-:W-:-:S05]  /*636b0*/  FMUL R17, R25, UR8 ;  /* 0x0000000819117c20 */ /* 0x008fca0008400000 */
[----:B------:R-:W-:-:S05]  /*636c0*/  F2FP.SATFINITE.E4M3.F32.PACK_AB_MERGE_C R17, RZ, R17, RZ ;  /* 0x00000011ff11723e */ /* 0x000fca00048070ff */
[----:B------:R0:W-:Y:S02]  /*636d0*/  @!P0 STG.E.U8 desc[UR26][R20.64+0x171], R17 ;  /* 0x0001711114008986 */ /* 0x0001e4000c10111a */
[----:B0-----:R-:W-:-:S05]  /*636e0*/  FMUL R17, R22, UR8 ;  /* 0x0000000816117c20 */ /* 0x001fca0008400000 */
[----:B------:R-:W-:-:S05]  /*636f0*/  F2FP.SATFINITE.E4M3.F32.PACK_AB_MERGE_C R17, RZ, R17, RZ ;  /* 0x00000011ff11723e */ /* 0x000fca00048070ff */
[----:B------:R0:W-:Y:S02]  /*63700*/  @!P2 STG.E.U8 desc[UR26][R196.64+0x170], R17 ;  /* 0x00017011c400a986 */ /* 0x0001e4000c10111a */
[----:B0-----:R-:W-:Y:S02]  /*63710*/  FMUL R17, R219, UR8 ;  /* 0x00000008db117c20 */ /* 0x001fe40008400000 */
[----:B------:R-:W2:Y:S04]  /*63720*/  LDL.LU R219, [R1+0xb90] ;  /* 0x000b900001db7983 */ /* 0x000ea80000300800 */
[----:B------:R-:W3:Y:S01]  /*63730*/  LDL.LU R186, [R1+0xb94] ;  /* 0x000b940001ba7983 */ /* 0x000ee20000300800 */
        /* <DEDUP_REMOVED lines=8> */
[----:B------:R-:W-:-:S13]  /*637c0*/  ISETP.LT.OR P6, PT, R26, 0x179, !P3 ;  /* 0x000001791a00780c */ /* 0x000fda0005fc1670 */
[----:B------:R-:W0:Y:S01]  /*637d0*/  @!P6 LDC.64 R20, c[0x0][0x5c0] ;  /* 0x00017000ff14eb82 */ /* 0x000e220000000a00 */
[----:B------:R-:W-:-:S05]  /*637e0*/  F2FP.SATFINITE.E4M3.F32.PACK_AB_MERGE_C R17, RZ, R17, RZ ;  /* 0x00000011ff11723e */ /* 0x000fca00048070ff */
[----:B------:R1:W-:Y:S02]  /*637f0*/  @!P4 STG.E.U8 desc[UR26][R210.64+0x171], R17 ;  /* 0x00017111d200c986 */ /* 0x0003e4000c10111a */
[----:B-1----:R-:W-:Y:S01]  /*63800*/  FMUL R17, R168, UR8 ;  /* 0x00000008a8117c20 */ /* 0x002fe20008400000 */
[----:B------:R-:W-:Y:S01]  /*63810*/  LOP3.LUT R13, R13, 0xefffffff, RZ, 0xc0, !PT ;  /* 0xefffffff0d0d7812 */ /* 0x000fe200078ec0ff */
[----:B------:R-:W4:Y:S01]  /*63820*/  LDL.LU R168, [R1+0xb98] ;  /* 0x000b980001a87983 */ /* 0x000f220000300800 */
[----:B0-----:R-:W-:Y:S02]  /*63830*/  @!P6 IADD3 R20, P0, R16, R20, RZ ;  /* 0x000000141014e210 */ /* 0x001fe40007f1e0ff */
[----:B------:R-:W-:-:S03]  /*63840*/  F2FP.SATFINITE.E4M3.F32.PACK_AB_MERGE_C R17, RZ, R17, RZ ;  /* 0x00000011ff11723e */ /* 0x000fc600048070ff */
[----:B------:R-:W-:-:S05]  /*63850*/  @!P6 IMAD.X R21, R27, 0x1, R21, P0 ;  /* 0x000000011b15e824 */ /* 0x000fca00000e0615 */
[----:B------:R0:W-:Y:S01]  /*63860*/  @!P6 STG.E.U8 desc[UR26][R20.64+0x178], R17 ;  /* 0x000178111400e986 */ /* 0x0001e2000c10111a */
[----:B------:R-:W-:Y:S02]  /*63870*/  ISETP.LT.OR P6, PT, R26, 0x17a, !P3 ;  /* 0x0000017a1a00780c */ /* 0x000fe40005fc1670 */
[----:B------:R-:W-:-:S04]  /*63880*/  @P1 LOP3.LUT R13, R13, 0x10000000, RZ, 0xfc, !PT ;  /* 0x100000000d0d1812 */ /* 0x000fc800078efcff */
[----:B------:R-:W-:-:S07]  /*63890*/  LOP3.LUT P2, RZ, R13, 0x10000, RZ, 0xc0, !PT ;  /* 0x000100000dff7812 */ /* 0x000fce000784c0ff */
[----:B0-----:R-:W0:Y:S01]  /*638a0*/  @!P6 LDC.64 R20, c[0x0][0x5c0] ;  /* 0x00017000ff14eb82 */ /* 0x001e220000000a00 */
[----:B------:R-:W-:-:S05]  /*638b0*/  LOP3.LUT R18, R18, 0xffffdfff, RZ, 0xc0, !PT ;  /* 0xffffdfff12127812 */ /* 0x000fca00078ec0ff */
[----:B------:R-:W-:Y:S02]  /*638c0*/  @P2 LOP3.LUT R18, R18, 0x2000, RZ, 0xfc, !PT ;  /* 0x0000200012122812 */ /* 0x000fe400078efcff */
[----:B------:R-:W-:Y:S01]  /*638d0*/  LOP3.LUT P2, RZ, R13, 0x40000, RZ, 0xc0, !PT ;  /* 0x000400000dff7812 */ /* 0x000fe2000784c0ff */
[----:B------:R-:W-:Y:S01]  /*638e0*/  FMUL R17, R187, UR8 ;  /* 0x00000008bb117c20 */ /* 0x000fe20008400000 */
[----:B------:R-:W-:Y:S01]  /*638f0*/  LOP3.LUT R18, R18, 0xffffbfff, RZ, 0xc0, !PT ;  /* 0xffffbfff12127812 */ /* 0x000fe200078ec0ff */
[----:B------:R-:W4:Y:S03]  /*63900*/  LDL.LU R187, [R1+0xb9c] ;  /* 0x000b9c0001bb7983 */ /* 0x000f260000300800 */
[----:B------:R-:W-:Y:S02]  /*63910*/  F2FP.SATFINITE.E4M3.F32.PACK_AB_MERGE_C R17, RZ, R17, RZ ;  /* 0x00000011ff11723e */ /* 0x000fe400048070ff */
[----:B0-----:R-:W-:-:S05]  /*63920*/  @!P6 IADD3 R20, P1, R16, R20, RZ ;  /* 0x000000141014e210 */ /* 0x001fca0007f3e0ff */
[----:B------:R-:W-:Y:S01]  /*63930*/  @P2 LOP3.LUT R18, R18, 0x4000, RZ, 0xfc, !PT ;  /* 0x0000400012122812 */ /* 0x000fe200078efcff */
[----:B------:R-:W-:Y:S01]  /*63940*/  @!P6 IMAD.X R21, R27, 0x1, R21, P1 ;  /* 0x000000011b15e824 */ /* 0x000fe200008e0615 */
[----:B------:R-:W-:-:S04]  /*63950*/  LOP3.LUT P2, RZ, R13, 0x800000, RZ, 0xc0, !PT ;  /* 0x008000000dff7812 */ /* 0x000fc8000784c0ff */
[----:B------:R0:W-:Y:S02]  /*63960*/  @!P6 STG.E.U8 desc[UR26][R20.64+0x179], R17 ;  /* 0x000179111400e986 */ /* 0x0001e4000c10111a */
[----:B0-----:R-:W-:Y:S01]  /*63970*/  FMUL R17, R169, UR8 ;  /* 0x00000008a9117c20 */ /* 0x001fe20008400000 */
[----:B------:R-:W-:Y:S01]  /*63980*/  LOP3.LUT P4, RZ, R5, 0x8000000, RZ, 0xc0, !PT ;  /* 0x0800000005ff7812 */ /* 0x000fe2000788c0ff */
[----:B------:R-:W4:Y:S03]  /*63990*/  LDL.LU R169, [R1+0xba0] ;  /* 0x000ba00001a97983 */ /* 0x000f260000300800 */
[----:B------:R-:W-:-:S05]  /*639a0*/  F2FP.SATFINITE.E4M3.F32.PACK_AB_MERGE_C R17, RZ, R17, RZ ;  /* 0x00000011ff11723e */ /* 0x000fca00048070ff */
[----:B------:R0:W-:Y:S01]  /*639b0*/  @!P2 STG.E.U8 desc[UR26][R190.64+0x178], R17 ;  /* 0x00017811be00a986 */ /* 0x0001e2000c10111a */
[----:B------:R-:W-:-:S03]  /*639c0*/  LOP3.LUT P2, RZ, R18, 0x4000, RZ, 0xc0, !PT ;  /* 0x0000400012ff7812 */ /* 0x000fc6000784c0ff */
[----:B------:R-:W1:Y:S01]  /*639d0*/  @!P4 LDC.64 R20, c[0x0][0x5c0] ;  /* 0x00017000ff14cb82 */ /* 0x000e620000000a00 */
[----:B0-----:R-:W-:Y:S01]  /*639e0*/  FMUL R17, R218, UR8 ;  /* 0x00000008da117c20 */ /* 0x001fe20008400000 */
[----:B------:R-:W-:Y:S01]  /*639f0*/  LOP3.LUT R13, R13, 0xdfffffff, RZ, 0xc0, !PT ;  /* 0xdfffffff0d0d7812 */ /* 0x000fe200078ec0ff */
[----:B------:R-:W4:Y:S03]  /*63a00*/  LDL.LU R218, [R1+0xba4] ;  /* 0x000ba40001da7983 */ /* 0x000f260000300800 */
[----:B------:R-:W-:-:S05]  /*63a10*/  F2FP.SATFINITE.E4M3.F32.PACK_AB_MERGE_C R17, RZ, R17, RZ ;  /* 0x00000011ff11723e */ /* 0x000fca00048070ff */
[----:B------:R2:W-:Y:S01]  /*63a20*/  @!P2 STG.E.U8 desc[UR26][R184.64+0x179], R17 ;  /* 0x00017911b800a986 */ /* 0x0005e2000c10111a */
[----:B------:R-:W-:Y:S02]  /*63a30*/  LOP3.LUT P2, RZ, R18, 0x2000, RZ, 0xc0, !PT ;  /* 0x0000200012ff7812 */ /* 0x000fe4000784c0ff */
[----:B------:R-:W-:-:S04]  /*63a40*/  @P5 LOP3.LUT R13, R13, 0x20000000, RZ, 0xfc, !PT ;  /* 0x200000000d0d5812 */ /* 0x000fc800078efcff */
[----:B------:R-:W-:Y:S01]  /*63a50*/  LOP3.LUT P6, RZ, R13, 0x4000, RZ, 0xc0, !PT ;  /* 0x000040000dff7812 */ /* 0x000fe200078cc0ff */
[----:B--2---:R-:W-:Y:S02]  /*63a60*/  FMUL R17, R219, UR8 ;  /* 0x00000008db117c20 */ /* 0x004fe40008400000 */
[----:B------:R-:W2:Y:S03]  /*63a70*/  LDL.LU R219, [R1+0xba8] ;  /* 0x000ba80001db7983 */ /* 0x000ea60000300800 */
[----:B------:R-:W-:-:S05]  /*63a80*/  F2FP.SATFINITE.E4M3.F32.PACK_AB_MERGE_C R17, RZ, R17, RZ ;  /* 0x00000011ff11723e */ /* 0x000fca00048070ff */
[----:B------:R3:W-:Y:S02]  /*63a90*/  @!P2 STG.E.U8 desc[UR26][R166.64+0xc0], R17 ;  /* 0x0000c011a600a986 */ /* 0x0007e4000c10111a */
[----:B---3--:R-:W-:-:S05]  /*63aa0*/  FMUL R17, R186, UR8 ;  /* 0x00000008ba117c20 */ /* 0x008fca0008400000 */
[----:B------:R-:W-:-:S05]  /*63ab0*/  F2FP.SATFINITE.E4M3.F32.PACK_AB_MERGE_C R17, RZ, R17, RZ ;  /* 0x00000011ff11723e */ /* 0x000fca00048070ff */
[----:B------:R4:W-:Y:S01]  /*63ac0*/  @!P6 STG.E.U8 desc[UR26][R170.64+0xc1], R17 ;  /* 0x0000c111aa00e986 */ /* 0x0009e2000c10111a */
[----:B-1----:R-:W-:-:S05]  /*63ad0*/  @!P4 IADD3 R20, P6, R176, R20, RZ ;  /* 0x00000014b014c210 */ /* 0x002fca0007fde0ff */
[----:B------:R-:W-:Y:S02]  /*63ae0*/  @!P4 IMAD.X R21, R209, 0x1, R21, P6 ;  /* 0x00000001d115c824 */ /* 0x000fe400030e0615 */
[----:B------:R-:W3:Y:S01]  /*63af0*/  LDL.LU R209, [R1+0x10e0] ;  /* 0x0010e00001d17983 */ /* 0x000ee20000300800 */
[C---:B------:R-:W-:Y:S02]  /*63b00*/  LOP3.LUT P0, RZ, R5.reuse, 0x4000000, RZ, 0xc0, !PT ;  /* 0x0400000005ff7812 */ /* 0x040fe4000780c0ff */
[----:B------:R-:W-:Y:S01]  /*63b10*/  LOP3.LUT P3, RZ, R5, 0x2000000, RZ, 0xc0, !PT ;  /* 0x0200000005ff7812 */ /* 0x000fe2000786c0ff */
[----:B----4-:R-:W-:Y:S01]  /*63b20*/  FMUL R17, R168, UR8 ;  /* 0x00000008a8117c20 */ /* 0x010fe20008400000 */
[----:B------:R-:W-:Y:S01]  /*63b30*/  LOP3.LUT P5, RZ, R13, 0x2000, RZ, 0xc0, !PT ;  /* 0x000020000dff7812 */ /* 0x000fe200078ac0ff */
[----:B------:R-:W4:Y:S03]  /*63b40*/  LDL.LU R168, [R1+0xbac] ;  /* 0x000bac0001a87983 */ /* 0x000f260000300800 */
[----:B------:R-:W-:Y:S01]  /*63b50*/  F2FP.SATFINITE.E4M3.F32.PACK_AB_MERGE_C R17, RZ, R17, RZ ;  /* 0x00000011ff11723e */ /* 0x000fe200048070ff */
[----:B------:R-:W4:Y:S04]  /*63b60*/  LDL.LU R186, [R1+0xbb0] ;  /* 0x000bb00001ba7983 */ /* 0x000f280000300800 */
[----:B------:R0:W-:Y:S02]  /*63b70*/  @!P4 STG.E.U8 desc[UR26][R20.64+0xc0], R17 ;  /* 0x0000c0111400c986 */ /* 0x0001e4000c10111a */
[----:B0-----:R-:W0:Y:S01]  /*63b80*/  @!P0 LDC.64 R20, c[0x0][0x5c0] ;  /* 0x00017000ff148b82 */ /* 0x001e220000000a00 */
[----:B------:R-:W-:Y:S01]  /*63b90*/  FMUL R17, R187, UR8 ;  /* 0x00000008bb117c20 */ /* 0x000fe20008400000 */
[----:B0-----:R-:W-:-:S04]  /*63ba0*/  @!P0 IADD3 R20, P6, R19, R20, RZ ;  /* 0x0000001413148210 */ /* 0x001fc80007fde0ff */
[----:B------:R-:W-:Y:S01]  /*63bb0*/  F2FP.SATFINITE.E4M3.F32.PACK_AB_MERGE_C R17, RZ, R17, RZ ;  /* 0x00000011ff11723e */ /* 0x000fe200048070ff */
[----:B------:R-:W-:-:S05]  /*63bc0*/  @!P0 IMAD.X R21, R203, 0x1, R21, P6 ;  /* 0x00000001cb158824 */ /* 0x000fca00030e0615 */
[----:B------:R0:W-:Y:S01]  /*63bd0*/  @!P0 STG.E.U8 desc[UR26][R20.64+0xc1], R17 ;  /* 0x0000c11114008986 */ /* 0x0001e2000c10111a */
[----:B------:R-:W-:Y:S01]  /*63be0*/  LOP3.LUT P1, RZ, R13, 0x400, RZ, 0xc0, !PT ;  /* 0x000004000dff7812 */ /* 0x000fe2000782c0ff */
[----:B0-----:R-:W0:Y:S01]  /*63bf0*/  @!P3 LDC.64 R20, c[0x0][0x5c0] ;  /* 0x00017000ff14bb82 */ /* 0x001e220000000a00 */
[----:B------:R-:W-:Y:S01]  /*63c00*/  FMUL R17, R169, UR8 ;  /* 0x00000008a9117c20 */ /* 0x000fe20008400000 */
[----:B------:R-:W-:Y:S01]  /*63c10*/  LOP3.LUT P2, RZ, R18, 0x1000, RZ, 0xc0, !PT ;  /* 0x0000100012ff7812 */ /* 0x000fe2000784c0ff */
[----:B------:R-:W4:Y:S03]  /*63c20*/  LDL.LU R169, [R1+0xbb4] ;  /* 0x000bb40001a97983 */ /* 0x000f260000300800 */
[----:B------:R-:W-:Y:S02]  /*63c30*/  F2FP.SATFINITE.E4M3.F32.PACK_AB_MERGE_C R17, RZ, R17, RZ ;  /* 0x00000011ff11723e */ /* 0x000fe400048070ff */
[----:B0-----:R-:W-:-:S02]  /*63c40*/  @!P3 IADD3 R20, P6, R188, R20, RZ ;  /* 0x00000014bc14b210 */ /* 0x001fc40007fde0ff */
[----:B------:R-:W4:Y:S03]  /*63c50*/  LDL.LU R188, [R1+0x10dc] ;  /* 0x0010dc0001bc7983 */ /* 0x000f260000300800 */
[----:B------:R-:W-:Y:S02]  /*63c60*/  @!P3 IMAD.X R21, R189, 0x1, R21, P6 ;  /* 0x00000001bd15b824 */ /* 0x000fe400030e0615 */
[----:B------:R-:W4:Y:S04]  /*63c70*/  LDL.LU R189, [R1+0x10d8] ;  /* 0x0010d80001bd7983 */ /* 0x000f280000300800 */
[----:B---3--:R0:W-:Y:S02]  /*63c80*/  @!P5 STG.E.U8 desc[UR26][R208.64+0xc8], R17 ;  /* 0x0000c811d000d986 */ /* 0x0081e4000c10111a */
[----:B0-----:R-:W-:-:S02]  /*63c90*/  FMUL R17, R218, UR8 ;  /* 0x00000008da117c20 */ /* 0x001fc40008400000 */
[----:B------:R-:W3:Y:S03]  /*63ca0*/  LDL.LU R218, [R1+0xbb8] ;  /* 0x000bb80001da7983 */ /* 0x000ee60000300800 */
[----:B------:R-:W-:-:S05]  /*63cb0*/  F2FP.SATFINITE.E4M3.F32.PACK_AB_MERGE_C R17, RZ, R17, RZ ;  /* 0x00000011ff11723e */ /* 0x000fca00048070ff */
[----:B------:R2:W-:Y:S02]  /*63cc0*/  @!P1 STG.E.U8 desc[UR26][R182.64+0xc9], R17 ;  /* 0x0000c911b6009986 */ /* 0x0005e4000c10111a */
[----:B--2---:R-:W-:Y:S02]  /*63cd0*/  FMUL R17, R219, UR8 ;  /* 0x00000008db117c20 */ /* 0x004fe40008400000 */
[----:B------:R-:W2:Y:S03]  /*63ce0*/  LDL.LU R219, [R1+0xbbc] ;  /* 0x000bbc0001db7983 */ /* 0x000ea60000300800 */
[----:B------:R-:W-:-:S05]  /*63cf0*/  F2FP.SATFINITE.E4M3.F32.PACK_AB_MERGE_C R17, RZ, R17, RZ ;  /* 0x00000011ff11723e */ /* 0x000fca00048070ff */
[----:B------:R0:W-:Y:S02]  /*63d00*/  @!P3 STG.E.U8 desc[UR26][R20.64+0xc8], R17 ;  /* 0x0000c8111400b986 */ /* 0x0001e4000c10111a */
[----:B0-----:R-:W0:Y:S02]  /*63d10*/  @!P2 LDC.64 R20, c[0x0][0x5c0] ;  /* 0x00017000ff14ab82 */ /* 0x001e240000000a00 */
[----:B0-----:R-:W-:-:S05]  /*63d20*/  @!P2 IADD3 R20, P6, R202, R20, RZ ;  /* 0x00000014ca14a210 */ /* 0x001fca0007fde0ff */
[----:B------:R-:W-:Y:S02]  /*63d30*/  @!P2 IMAD.X R21, R179, 0x1, R21, P6 ;  /* 0x00000001b315a824 */ /* 0x000fe400030e0615 */
[----:B------:R-:W3:Y:S01]  /*63d40*/  LDL.LU R179, [R1+0x10d4] ;  /* 0x0010d40001b37983 */ /* 0x000ee20000300800 */
[----:B------:R-:W-:Y:S01]  /*63d50*/  LOP3.LUT P0, RZ, R5, 0x1000000, RZ, 0xc0, !PT ;  /* 0x0100000005ff7812 */ /* 0x000fe2000780c0ff */
[----:B----4-:R-:W-:Y:S01]  /*63d60*/  FMUL R17, R168, UR8 ;  /* 0x00000008a8117c20 */ /* 0x010fe20008400000 */
[C---:B------:R-:W-:Y:S01]  /*63d70*/  LOP3.LUT P4, RZ, R13.reuse, 0x100, RZ, 0xc0, !PT ;  /* 0x000001000dff7812 */ /* 0x040fe2000788c0ff */
[----:B------:R-:W4:Y:S03]  /*63d80*/  LDL.LU R187, [R1+0xbc0] ;  /* 0x000bc00001bb7983 */ /* 0x000f260000300800 */
[----:B------:R-:W-:Y:S01]  /*63d90*/  F2FP.SATFINITE.E4M3.F32.PACK_AB_MERGE_C R17, RZ, R17, RZ ;  /* 0x00000011ff11723e */ /* 0x000fe200048070ff */
[----:B------:R-:W4:Y:S04]  /*63da0*/  LDL.LU R168, [R1+0xbc4] ;  /* 0x000bc40001a87983 */ /* 0x000f280000300800 */
[----:B------:R0:W-:Y:S01]  /*63db0*/  @!P2 STG.E.U8 desc[UR26][R20.64+0xc9], R17 ;  /* 0x0000c9111400a986 */ /* 0x0001e2000c10111a */
[C---:B------:R-:W-:Y:S01]  /*63dc0*/  LOP3.LUT P5, RZ, R13.reuse, 0x20, RZ, 0xc0, !PT ;  /* 0x000000200dff7812 */ /* 0x040fe200078ac0ff */
[----:B0-----:R-:W0:Y:S01]  /*63dd0*/  @!P0 LDC.64 R20, c[0x0][0x5c0] ;  /* 0x00017000ff148b82 */ /* 0x001e220000000a00 */
[----:B------:R-:W-:Y:S01]  /*63de0*/  FMUL R17, R186, UR8 ;  /* 0x00000008ba117c20 */ /* 0x000fe20008400000 */
[----:B------:R-:W-:-:S04]  /*63df0*/  LOP3.LUT P6, RZ, R13, 0x40, RZ, 0xc0, !PT ;  /* 0x000000400dff7812 */ /* 0x000fc800078cc0ff */
[----:B------:R-:W-:Y:S02]  /*63e00*/  F2FP.SATFINITE.E4M3.F32.PACK_AB_MERGE_C R17, RZ, R17, RZ ;  /* 0x00000011ff11723e */ /* 0x000fe400048070ff */
[----:B------:R-:W-:-:S04]  /*63e10*/  LOP3.LUT R18, R18, 0xfffff7ff, RZ, 0xc0, !PT ;  /* 0xfffff7ff12127812 */ /* 0x000fc800078ec0ff */
[----:B------:R-:W-:Y:S02]  /*63e20*/  @P5 LOP3.LUT R18, R18, 0x800, RZ, 0xfc, !PT ;  /* 0x0000080012125812 */ /* 0x000fe400078efcff */
[----:B------:R-:W-:Y:S01]  /*63e30*/  LOP3.LUT P5, RZ, R5, 0x800000, RZ, 0xc0, !PT ;  /* 0x0080000005ff7812 */ /* 0x000fe200078ac0ff */
[----:B------:R1:W-:Y:S01]  /*63e40*/  @!P4 STG.E.U8 desc[UR26][R188.64+0xd0], R17 ;  /* 0x0000d011bc00c986 */ /* 0x0003e2000c10111a */
[----:B0-----:R-:W-:Y:S01]  /*63e50*/  @!P0 IADD3 R20, P2, R194, R20, RZ ;  /* 0x00000014c2148210 */ /* 0x001fe20007f5e0ff */
[----:B-1----:R-:W-:-:S04]  /*63e60*/  FMUL R17, R169, UR8 ;  /* 0x00000008a9117c20 */ /* 0x002fc80008400000 */
[----:B------:R-:W-:Y:S01]  /*63e70*/  @!P0 IMAD.X R21, R216, 0x1, R21, P2 ;  /* 0x00000001d8158824 */ /* 0x000fe200010e0615 */
[----:B------:R-:W4:Y:S01]  /*63e80*/  LDL.LU R169, [R1+0xbc8] ;  /* 0x000bc80001a97983 */ /* 0x000f220000300800 */
[----:B------:R-:W-:-:S03]  /*63e90*/  F2FP.SATFINITE.E4M3.F32.PACK_AB_MERGE_C R17, RZ, R17, RZ ;  /* 0x00000011ff11723e */ /* 0x000fc600048070ff */
[----:B------:R-:W4:Y:S04]  /*63ea0*/  LDL.LU R194, [R1+0x10d0] ;  /* 0x0010d00001c27983 */ /* 0x000f280000300800 */
[----:B------:R-:W4:Y:S04]  /*63eb0*/  LDL.LU R216, [R1+0x10cc] ;  /* 0x0010cc0001d87983 */ /* 0x000f280000300800 */
[----:B---3--:R0:W-:Y:S02]  /*63ec0*/  @!P6 STG.E.U8 desc[UR26][R178.64+0xd1], R17 ;  /* 0x0000d111b200e986 */ /* 0x0081e4000c10111a */
[----:B0-----:R-:W-:-:S02]  /*63ed0*/  FMUL R17, R218, UR8 ;  /* 0x00000008da117c20 */ /* 0x001fc40008400000 */
[----:B------:R-:W3:Y:S03]  /*63ee0*/  LDL.LU R218, [R1+0xbcc] ;  /* 0x000bcc0001da7983 */ /* 0x000ee60000300800 */
[----:B------:R-:W-:-:S05]  /*63ef0*/  F2FP.SATFINITE.E4M3.F32.PACK_AB_MERGE_C R17, RZ, R17, RZ ;  /* 0x00000011ff11723e */ /* 0x000fca00048070ff */
[----:B------:R0:W-:Y:S02]  /*63f00*/  @!P0 STG.E.U8 desc[UR26][R20.64+0xd0], R17 ;  /* 0x0000d01114008986 */ /* 0x0001e4000c10111a */
[----:B0-----:R-:W0:Y:S02]  /*63f10*/  @!P5 LDC.64 R20, c[0x0][0x5c0] ;  /* 0x00017000ff14db82 */ /* 0x001e240000000a00 */
[----:B0-----:R-:W-:Y:S02]  /*63f20*/  @!P5 IADD3 R20, P2, R217, R20, RZ ;  /* 0x00000014d914d210 */ /* 0x001fe40007f5e0ff */
[----:B------:R-:W3:Y:S03]  /*63f30*/  LDL.LU R217, [R1+0x10c8] ;  /* 0x0010c80001d97983 */ /* 0x000ee60000300800 */
[----:B------:R-:W-:Y:S02]  /*63f40*/  @!P5 IMAD.X R21, R195, 0x1, R21, P2 ;  /* 0x00000001c315d824 */ /* 0x000fe400010e0615 */
[----:B------:R-:W3:Y:S01]  /*63f50*/  LDL.LU R195, [R1+0x10c4] ;  /* 0x0010c40001c37983 */ /* 0x000ee20000300800 */
[----:B------:R-:W-:-:S02]  /*63f60*/  LOP3.LUT P2, RZ, R5, 0x800000, RZ, 0xc0, !PT ;  /* 0x0080000005ff7812 */ /* 0x000fc4000784c0ff */
[----:B------:R-:W-:Y:S01]  /*63f70*/  LOP3.LUT P1, RZ, R5, 0x400000, RZ, 0xc0, !PT ;  /* 0x0040000005ff7812 */ /* 0x000fe2000782c0ff */
[----:B--2---:R-:W-:Y:S01]  /*63f80*/  FMUL R17, R219, UR8 ;  /* 0x00000008db117c20 */ /* 0x004fe20008400000 */
[----:B------:R-:W-:Y:S01]  /*63f90*/  LOP3.LUT P5, RZ, R18, 0x800, RZ, 0xc0, !PT ;  /* 0x0000080012ff7812 */ /* 0x000fe200078ac0ff */
[----:B------:R-:W2:Y:S03]  /*63fa0*/  LDL.LU R186, [R1+0xbd0] ;  /* 0x000bd00001ba7983 */ /* 0x000ea60000300800 */
[----:B------:R-:W-:Y:S01]  /*63fb0*/  F2FP.SATFINITE.E4M3.F32.PACK_AB_MERGE_C R17, RZ, R17, RZ ;  /* 0x00000011ff11723e */ /* 0x000fe200048070ff */
[----:B------:R-:W2:Y:S04]  /*63fc0*/  LDL.LU R219, [R1+0xbd4] ;  /* 0x000bd40001db7983 */ /* 0x000ea80000300800 */
[----:B------:R0:W-:Y:S01]  /*63fd0*/  @!P2 STG.E.U8 desc[UR26][R20.64+0xd1], R17 ;  /* 0x0000d1111400a986 */ /* 0x0001e2000c10111a */
[----:B------:R-:W-:Y:S01]  /*63fe0*/  LOP3.LUT P3, RZ, R13, 0x8, RZ, 0xc0, !PT ;  /* 0x000000080dff7812 */ /* 0x000fe2000786c0ff */
[----:B0-----:R-:W0:Y:S01]  /*63ff0*/  @!P1 LDC.64 R20, c[0x0][0x5c0] ;  /* 0x00017000ff149b82 */ /* 0x001e220000000a00 */
[----:B----4-:R-:W-:Y:S01]  /*64000*/  FMUL R17, R187, UR8 ;  /* 0x00000008bb117c20 */ /* 0x010fe20008400000 */
[----:B------:R-:W-:Y:S01]  /*64010*/  LOP3.LUT P4, RZ, R5, 0x200000, RZ, 0xc0, !PT ;  /* 0x0020000005ff7812 */ /* 0x000fe2000788c0ff */
[----:B------:R-:W4:Y:S03]  /*64020*/  LDL.LU R187, [R1+0xbd8] ;  /* 0x000bd80001bb7983 */ /* 0x000f260000300800 */
[----:B------:R-:W-:-:S02]  /*64030*/  F2FP.SATFINITE.E4M3.F32.PACK_AB_MERGE_C R17, RZ, R17, RZ ;  /* 0x00000011ff11723e */ /* 0x000fc400048070ff */
[----:B0-----:R-:W-:Y:S02]  /*64040*/  @!P1 IADD3 R20, P2, R128, R20, RZ ;  /* 0x0000001480149210 */ /* 0x001fe40007f5e0ff */
[----:B------:R-:W4:Y:S03]  /*64050*/  LDL.LU R128, [R1+0x10c0] ;  /* 0x0010c00001807983 */ /* 0x000f260000300800 */
[----:B------:R-:W-:Y:S02]  /*64060*/  @!P1 IMAD.X R21, R129, 0x1, R21, P2 ;  /* 0x0000000181159824 */ /* 0x000fe400010e0615 */
[----:B------:R-:W4:Y:S04]  /*64070*/  LDL.LU R129, [R1+0x10bc] ;  /* 0x0010bc0001817983 */ /* 0x000f280000300800 */
[----:B---3--:R0:W-:Y:S02]  /*64080*/  @!P5 STG.E.U8 desc[UR26][R216.64+0xd8], R17 ;  /* 0x0000d811d800d986 */ /* 0x0081e4000c10111a */
[----:B0-----:R-:W-:-:S05]  /*64090*/  FMUL R17, R168, UR8 ;  /* 0x00000008a8117c20 */ /* 0x001fca0008400000 */
[----:B------:R-:W-:-:S05]  /*640a0*/  F2FP.SATFINITE.E4M3.F32.PACK_AB_MERGE_C R17, RZ, R17, RZ ;  /* 0x00000011ff11723e */ /* 0x000fca00048070ff */
[----:B------:R0:W-:Y:S02]  /*640b0*/  @!P3 STG.E.U8 desc[UR26][R194.64+0xd9], R17 ;  /* 0x0000d911c200b986 */ /* 0x0001e4000c10111a */
[----:B0-----:R-:W-:Y:S02]  /*640c0*/  FMUL R17, R169, UR8 ;  /* 0x00000008a9117c20 */ /* 0x001fe40008400000 */
[----:B------:R-:W3:Y:S03]  /*640d0*/  LDL.LU R169, [R1+0xbdc] ;  /* 0x000bdc0001a97983 */ /* 0x000ee60000300800 */
[----:B------:R-:W-:-:S05]  /*640e0*/  F2FP.SATFINITE.E4M3.F32.PACK_AB_MERGE_C R17, RZ, R17, RZ ;  /* 0x00000011ff11723e */ /* 0x000fca00048070ff */
[----:B------:R0:W-:Y:S02]  /*640f0*/  @!P1 STG.E.U8 desc[UR26][R20.64+0xd8], R17 ;  /* 0x0000d81114009986 */ /* 0x0001e4000c10111a */
[----:B0-----:R-:W0:Y:S02]  /*64100*/  @!P4 LDC.64 R20, c[0x0][0x5c0] ;  /* 0x00017000ff14cb82 */ /* 0x001e240000000a00 */
[----:B0-----:R-:W-:Y:S02]  /*64110*/  @!P4 IADD3 R20, P2, R206, R20, RZ ;  /* 0x00000014ce14c210 */ /* 0x001fe40007f5e0ff */
[----:B------:R-:W4:Y:S03]  /*64120*/  LDL.LU R206, [R1+0x10b8] ;  /* 0x0010b80001ce7983 */ /* 0x000f260000300800 */
[----:B------:R-:W-:Y:S02]  /*64130*/  @!P4 IMAD.X R21, R207, 0x1, R21, P2 ;  /* 0x00000001cf15c824 */ /* 0x000fe400010e0615 */
[----:B------:R-:W4:Y:S01]  /*64140*/  LDL.LU R207, [R1+0x10b4] ;  /* 0x0010b40001cf7983 */ /* 0x000f220000300800 */
[----:B------:R-:W-:Y:S01]  /*64150*/  LOP3.LUT P0, RZ, R5, 0x100000, RZ, 0xc0, !PT ;  /* 0x0010000005ff7812 */ /* 0x000fe2000780c0ff */
[----:B------:R-:W-:Y:S01]  /*64160*/  FMUL R17, R218, UR8 ;  /* 0x00000008da117c20 */ /* 0x000fe20008400000 */
[----:B------:R-:W-:Y:S01]  /*64170*/  LOP3.LUT P2, RZ, R13, 0x2, RZ, 0xc0, !PT ;  /* 0x000000020dff7812 */ /* 0x000fe2000784c0ff */
[----:B------:R-:W3:Y:S03]  /*64180*/  LDL.LU R168, [R1+0xbe0] ;  /* 0x000be00001a87983 */ /* 0x000ee60000300800 */
[----:B------:R-:W-:Y:S01]  /*64190*/  F2FP.SATFINITE.E4M3.F32.PACK_AB_MERGE_C R17, RZ, R17, RZ ;  /* 0x00000011ff11723e */ /* 0x000fe200048070ff */
[----:B------:R-:W3:Y:S04]  /*641a0*/  LDL.LU R218, [R1+0xbe4] ;  /* 0x000be40001da7983 */ /* 0x000ee80000300800 */
[----:B------:R0:W-:Y:S01]  /*641b0*/  @!P4 STG.E.U8 desc[UR26][R20.64+0xd9], R17 ;  /* 0x0000d9111400c986 */ /* 0x0001e2000c10111a */
[----:B------:R-:W-:Y:S01]  /*641c0*/  LOP3.LUT P6, RZ, R12, 0x80000000, RZ, 0xc0, !PT ;  /* 0x800000000cff7812 */ /* 0x000fe200078cc0ff */
[----:B0-----:R-:W0:Y:S01]  /*641d0*/  @!P0 LDC.64 R20, c[0x0][0x5c0] ;  /* 0x00017000ff148b82 */ /* 0x001e220000000a00 */
[----:B--2---:R-:W-:-:S05]  /*641e0*/  FMUL R17, R186, UR8 ;  /* 0x00000008ba117c20 */ /* 0x004fca0008400000 */
[----:B------:R-:W-:Y:S02]  /*641f0*/  F2FP.SATFINITE.E4M3.F32.PACK_AB_MERGE_C R17, RZ, R17, RZ ;  /* 0x00000011ff11723e */ /* 0x000fe400048070ff */
[----:B------:R-:W-:-:S03]  /*64200*/  LOP3.LUT P3, RZ, R5, 0x80000, RZ, 0xc0, !PT ;  /* 0x0008000005ff7812 */ /* 0x000fc6000786c0ff */
[----:B----4-:R1:W-:Y:S01]  /*64210*/  @!P2 STG.E.U8 desc[UR26][R206.64+0xe0], R17 ;  /* 0x0000e011ce00a986 */ /* 0x0103e2000c10111a */
[----:B0-----:R-:W-:Y:S01]  /*64220*/  @!P0 IADD3 R20, P2, R212, R20, RZ ;  /* 0x00000014d4148210 */ /* 0x001fe20007f5e0ff */
[----:B-1----:R-:W-:-:S04]  /*64230*/  FMUL R17, R219, UR8 ;  /* 0x00000008db117c20 */ /* 0x002fc80008400000 */
[----:B------:R-:W-:Y:S01]  /*64240*/  @!P0 IMAD.X R21, R226, 0x1, R21, P2 ;  /* 0x00000001e2158824 */ /* 0x000fe200010e0615 */
[----:B------:R-:W2:Y:S01]  /*64250*/  LDL.LU R219, [R1+0xbe8] ;  /* 0x000be80001db7983 */ /* 0x000ea20000300800 */
[----:B------:R-:W-:-:S03]  /*64260*/  F2FP.SATFINITE.E4M3.F32.PACK_AB_MERGE_C R17, RZ, R17, RZ ;  /* 0x00000011ff11723e */ /* 0x000fc600048070ff */
[----:B------:R-:W4:Y:S04]  /*64270*/  LDL.LU R212, [R1+0x10b0] ;  /* 0x0010b00001d47983 */ /* 0x000f280000300800 */
[----:B------:R0:W-:Y:S04]  /*64280*/  @!P6 STG.E.U8 desc[UR26][R128.64+0xe1], R17 ;  /* 0x0000e1118000e986 */ /* 0x0001e8000c10111a */
[----:B------:R-:W2:Y:S01]  /*64290*/  LDL.LU R226, [R1+0x10ac] ;  /* 0x0010ac0001e27983 */ /* 0x000ea20000300800 */
[----:B0-----:R-:W-:-:S05]  /*642a0*/  FMUL R17, R187, UR8 ;  /* 0x00000008bb117c20 */ /* 0x001fca0008400000 */
[----:B------:R-:W-:-:S05]  /*642b0*/  F2FP.SATFINITE.E4M3.F32.PACK_AB_MERGE_C R17, RZ, R17, RZ ;  /* 0x00000011ff11723e */ /* 0x000fca00048070ff */
[----:B------:R0:W-:Y:S02]  /*642c0*/  @!P0 STG.E.U8 desc[UR26][R20.64+0xe0], R17 ;  /* 0x0000e01114008986 */ /* 0x0001e4000c10111a */
[----:B0-----:R-:W0:Y:S02]  /*642d0*/  @!P3 LDC.64 R20, c[0x0][0x5c0] ;  /* 0x00017000ff14bb82 */ /* 0x001e240000000a00 */
[----:B0-----:R-:W-:Y:S02]  /*642e0*/  @!P3 IADD3 R20, P2, R227, R20, RZ ;  /* 0x00000014e314b210 */ /* 0x001fe40007f5e0ff */
[----:B------:R-:W2:Y:S03]  /*642f0*/  LDL.LU R227, [R1+0x10a8] ;  /* 0x0010a80001e37983 */ /* 0x000ea60000300800 */
[----:B------:R-:W-:Y:S02]  /*64300*/  @!P3 IMAD.X R21, R213, 0x1, R21, P2 ;  /* 0x00000001d515b824 */ /* 0x000fe400010e0615 */
[----:B------:R-:W4:Y:S01]  /*64310*/  LDL.LU R213, [R1+0x10a4] ;  /* 0x0010a40001d57983 */ /* 0x000f220000300800 */
[----:B------:R-:W-:Y:S01]  /*64320*/  LOP3.LUT P4, RZ, R5, 0x40000, RZ, 0xc0, !PT ;  /* 0x0004000005ff7812 */ /* 0x000fe2000788c0ff */
[----:B---3--:R-:W-:Y:S01]  /*64330*/  FMUL R17, R169, UR8 ;  /* 0x00000008a9117c20 */ /* 0x008fe20008400000 */
[C---:B------:R-:W-:Y:S01]  /*64340*/  LOP3.LUT P5, RZ, R12.reuse, 0x40000000, RZ, 0xc0, !PT ;  /* 0x400000000cff7812 */ /* 0x040fe200078ac0ff */
[----:B------:R-:W3:Y:S03]  /*64350*/  LDL.LU R169, [R1+0xbec] ;  /* 0x000bec0001a97983 */ /* 0x000ee60000300800 */
[----:B------:R-:W-:Y:S01]  /*64360*/  F2FP.SATFINITE.E4M3.F32.PACK_AB_MERGE_C R17, RZ, R17, RZ ;  /* 0x00000011ff11723e */ /* 0x000fe200048070ff */
[----:B------:R-:W3:Y:S04]  /*64370*/  LDL.LU R190, [R1+0xbf0] ;  /* 0x000bf00001be7983 */ /* 0x000ee80000300800 */
[----:B------:R0:W-:Y:S01]  /*64380*/  @!P3 STG.E.U8 desc[UR26][R20.64+0xe1], R17 ;  /* 0x0000e1111400b986 */ /* 0x0001e2000c10111a */
[----:B------:R-:W-:Y:S01]  /*64390*/  LOP3.LUT P0, RZ, R12, 0x4000000, RZ, 0xc0, !PT ;  /* 0x040000000cff7812 */ /* 0x000fe2000780c0ff */
[----:B0-----:R-:W0:Y:S01]  /*643a0*/  @!P4 LDC.64 R20, c[0x0][0x5c0] ;  /* 0x00017000ff14cb82 */ /* 0x001e220000000a00 */
[----:B------:R-:W-:Y:S01]  /*643b0*/  FMUL R17, R168, UR8 ;  /* 0x00000008a8117c20 */ /* 0x000fe20008400000 */
[----:B------:R-:W-:-:S04]  /*643c0*/  LOP3.LUT P1, RZ, R12, 0x10000000, RZ, 0xc0, !PT ;  /* 0x100000000cff7812 */ /* 0x000fc8000782c0ff */
[----:B------:R-:W-:Y:S02]  /*643d0*/  F2FP.SATFINITE.E4M3.F32.PACK_AB_MERGE_C R17, RZ, R17, RZ ;  /* 0x00000011ff11723e */ /* 0x000fe400048070ff */
[----:B------:R-:W-:-:S04]  /*643e0*/  LOP3.LUT R18, R18, 0xfffffbff, RZ, 0xc0, !PT ;  /* 0xfffffbff12127812 */ /* 0x000fc800078ec0ff */
[----:B------:R-:W-:Y:S02]  /*643f0*/  @P0 LOP3.LUT R18, R18, 0x400, RZ, 0xfc, !PT ;  /* 0x0000040012120812 */ /* 0x000fe400078efcff */
[----:B------:R-:W-:Y:S02]  /*64400*/  LOP3.LUT P0, RZ, R5, 0x20000, RZ, 0xc0, !PT ;  /* 0x0002000005ff7812 */ /* 0x000fe4000780c0ff */
[----:B0-----:R-:W-:-:S05]  /*64410*/  @!P4 IADD3 R20, P2, R204, R20, RZ ;  /* 0x00000014cc14c210 */ /* 0x001fca0007f5e0ff */
[----:B------:R-:W-:Y:S01]  /*64420*/  @!P4 IMAD.X R21, R205, 0x1, R21, P2 ;  /* 0x00000001cd15c824 */ /* 0x000fe200010e0615 */
[----:B--2---:R0:W-:Y:S02]  /*64430*/  @!P5 STG.E.U8 desc[UR26][R226.64+0xe8], R17 ;  /* 0x0000e811e200d986 */ /* 0x0041e4000c10111a */
[----:B0-----:R-:W-:Y:S02]  /*64440*/  FMUL R17, R218, UR8 ;  /* 0x00000008da117c20 */ /* 0x001fe40008400000 */
[----:B------:R-:W2:Y:S03]  /*64450*/  LDL.LU R218, [R1+0xbf4] ;  /* 0x000bf40001da7983 */ /* 0x000ea60000300800 */
[----:B------:R-:W-:Y:S01]  /*64460*/  F2FP.SATFINITE.E4M3.F32.PACK_AB_MERGE_C R17, RZ, R17, RZ ;  /* 0x00000011ff11723e */ /* 0x000fe200048070ff */
[----:B------:R-:W2:Y:S04]  /*64470*/  LDL.LU R204, [R1+0x10a0] ;  /* 0x0010a00001cc7983 */ /* 0x000ea80000300800 */
[----:B----4-:R0:W-:Y:S04]  /*64480*/  @!P1 STG.E.U8 desc[UR26][R212.64+0xe9], R17 ;  /* 0x0000e911d4009986 */ /* 0x0101e8000c10111a */
[----:B------:R-:W4:Y:S01]  /*64490*/  LDL.LU R205, [R1+0x109c] ;  /* 0x00109c0001cd7983 */ /* 0x000f220000300800 */
[----:B0-----:R-:W-:-:S03]  /*644a0*/  FMUL R17, R219, UR8 ;  /* 0x00000008db117c20 */ /* 0x001fc60008400000 */
[----:B------:R-:W4:Y:S02]  /*644b0*/  LDL.LU R219, [R1+0xbf8] ;  /* 0x000bf80001db7983 */ /* 0x000f240000300800 */
[----:B------:R-:W-:-:S05]  /*644c0*/  F2FP.SATFINITE.E4M3.F32.PACK_AB_MERGE_C R17, RZ, R17, RZ ;  /* 0x00000011ff11723e */ /* 0x000fca00048070ff */
[----:B------:R0:W-:Y:S02]  /*644d0*/  @!P4 STG.E.U8 desc[UR26][R20.64+0xe8], R17 ;  /* 0x0000e8111400c986 */ /* 0x0001e4000c10111a */
[----:B0-----:R-:W0:Y:S02]  /*644e0*/  @!P0 LDC.64 R20, c[0x0][0x5c0] ;  /* 0x00017000ff148b82 */ /* 0x001e240000000a00 */
[----:B0-----:R-:W-:Y:S02]  /*644f0*/  @!P0 IADD3 R20, P2, R214, R20, RZ ;  /* 0x00000014d6148210 */ /* 0x001fe40007f5e0ff */
[----:B------:R-:W2:Y:S03]  /*64500*/  LDL.LU R214, [R1+0x1098] ;  /* 0x0010980001d67983 */ /* 0x000ea60000300800 */
[----:B------:R-:W-:Y:S02]  /*64510*/  @!P0 IMAD.X R21, R215, 0x1, R21, P2 ;  /* 0x00000001d7158824 */ /* 0x000fe400010e0615 */
[----:B------:R-:W2:Y:S01]  /*64520*/  LDL.LU R215, [R1+0x1094] ;  /* 0x0010940001d77983 */ /* 0x000ea20000300800 */
[----:B------:R-:W-:-:S02]  /*64530*/  LOP3.LUT P5, RZ, R12, 0x800000, RZ, 0xc0, !PT ;  /* 0x008000000cff7812 */ /* 0x000fc400078ac0ff */
[C---:B------:R-:W-:Y:S02]  /*64540*/  LOP3.LUT P2, RZ, R5.reuse, 0x20000, RZ, 0xc0, !PT ;  /* 0x0002000005ff7812 */ /* 0x040fe4000784c0ff */
[----:B------:R-:W-:Y:S01]  /*64550*/  LOP3.LUT P3, RZ, R5, 0x10000, RZ, 0xc0, !PT ;  /* 0x0001000005ff7812 */ /* 0x000fe2000786c0ff */
[----:B---3--:R-:W-:Y:S01]  /*64560*/  FMUL R17, R169, UR8 ;  /* 0x00000008a9117c20 */ /* 0x008fe20008400000 */
[----:B------:R-:W-:Y:S01]  /*64570*/  LOP3.LUT R18, R18, 0xfffffdff, RZ, 0xc0, !PT ;  /* 0xfffffdff12127812 */ /* 0x000fe200078ec0ff */
[----:B------:R-:W3:Y:S03]  /*64580*/  LDL.LU R191, [R1+0xbfc] ;  /* 0x000bfc0001bf7983 */ /* 0x000ee60000300800 */
[----:B------:R-:W-:Y:S01]  /*64590*/  F2FP.SATFINITE.E4M3.F32.PACK_AB_MERGE_C R17, RZ, R17, RZ ;  /* 0x00000011ff11723e */ /* 0x000fe200048070ff */
[----:B------:R-:W3:Y:S02]  /*645a0*/  LDL.LU R169, [R1+0xc00] ;  /* 0x000c000001a97983 */ /* 0x000ee40000300800 */
[----:B------:R-:W-:-:S02]  /*645b0*/  @P5 LOP3.LUT R18, R18, 0x200, RZ, 0xfc, !PT ;  /* 0x0000020012125812 */ /* 0x000fc400078efcff */
[----:B------:R0:W-:Y:S02]  /*645c0*/  @!P2 STG.E.U8 desc[UR26][R20.64+0xe9], R17 ;  /* 0x0000e9111400a986 */ /* 0x0001e4000c10111a */
[----:B------:R-:W-:Y:S02]  /*645d0*/  LOP3.LUT P0, RZ, R18, 0x400, RZ, 0xc0, !PT ;  /* 0x0000040012ff7812 */ /* 0x000fe4000780c0ff */
[----:B------:R-:W-:Y:S01]  /*645e0*/  LOP3.LUT P6, RZ, R12, 0x1000000, RZ, 0xc0, !PT ;  /* 0x010000000cff7812 */ /* 0x000fe200078cc0ff */
[----:B------:R-:W3:Y:S01]  /*645f0*/  LDL.LU.64 R186, [R1+0x8] ;  /* 0x0000080001ba7983 */ /* 0x000ee20000300a00 */
[----:B------:R-:W-:-:S03]  /*64600*/  LOP3.LUT P5, RZ, R5, 0x8000, RZ, 0xc0, !PT ;  /* 0x0000800005ff7812 */ /* 0x000fc600078ac0ff */
[----:B------:R-:W3:Y:S01]  /*64610*/  LDL.LU R168, [R1+0xc04] ;  /* 0x000c040001a87983 */ /* 0x000ee20000300800 */
[----:B0-----:R-:W0:Y:S01]  /*64620*/  @!P3 LDC.64 R20, c[0x0][0x5c0] ;  /* 0x00017000ff14bb82 */ /* 0x001e220000000a00 */
[----:B------:R-:W-:-:S05]  /*64630*/  FMUL R17, R190, UR8 ;  /* 0x00000008be117c20 */ /* 0x000fca0008400000 */
[----:B------:R-:W-:Y:S02]  /*64640*/  F2FP.SATFINITE.E4M3.F32.PACK_AB_MERGE_C R17, RZ, R17, RZ ;  /* 0x00000011ff11723e */ /* 0x000fe400048070ff */
        /* <DEDUP_REMOVED lines=19> */
[----:B------:R-:W-:Y:S01]  /*64780*/  LOP3.LUT P1, RZ, R5, 0x4000, RZ, 0xc0, !PT ;  /* 0x0000400005ff7812 */ /* 0x000fe2000782c0ff */
[----:B---3--:R-:W-:Y:S01]  /*64790*/  FMUL R17, R191, UR8 ;  /* 0x00000008bf117c20 */ /* 0x008fe20008400000 */
[----:B------:R-:W-:Y:S01]  /*647a0*/  LOP3.LUT P5, RZ, R18, 0x200, RZ, 0xc0, !PT ;  /* 0x0000020012ff7812 */ /* 0x000fe200078ac0ff */
[----:B------:R-:W3:Y:S03]  /*647b0*/  LDL.LU R190, [R1+0xc10] ;  /* 0x000c100001be7983 */ /* 0x000ee60000300800 */
[----:B------:R-:W-:-:S05]  /*647c0*/  F2FP.SATFINITE.E4M3.F32.PACK_AB_MERGE_C R17, RZ, R17, RZ ;  /* 0x00000011ff11723e */ /* 0x000fca00048070ff */
[----:B------:R0:W-:Y:S01]  /*647d0*/  @!P2 STG.E.U8 desc[UR26][R20.64+0xf1], R17 ;  /* 0x0000f1111400a986 */ /* 0x0001e2000c10111a */
[----:B------:R-:W-:Y:S01]  /*647e0*/  LOP3.LUT P4, RZ, R12, 0x100000, RZ, 0xc0, !PT ;  /* 0x001000000cff7812 */ /* 0x000fe2000788c0ff */
[----:B0-----:R-:W0:Y:S01]  /*647f0*/  @!P1 LDC.64 R20, c[0x0][0x5c0] ;  /* 0x00017000ff149b82 */ /* 0x001e220000000a00 */
[----:B------:R-:W-:Y:S01]  /*64800*/  FMUL R17, R169, UR8 ;  /* 0x00000008a9117c20 */ /* 0x000fe20008400000 */
[----:B------:R-:W-:Y:S01]  /*64810*/  LOP3.LUT P0, RZ, R5, 0x2000, RZ, 0xc0, !PT ;  /* 0x0000200005ff7812 */ /* 0x000fe2000780c0ff */
[----:B------:R-:W3:Y:S03]  /*64820*/  LDL.LU R169, [R1+0xc14] ;  /* 0x000c140001a97983 */ /* 0x000ee60000300800 */
[----:B------:R-:W-:Y:S01]  /*64830*/  F2FP.SATFINITE.E4M3.F32.PACK_AB_MERGE_C R17, RZ, R17, RZ ;  /* 0x00000011ff11723e */ /* 0x000fe200048070ff */
[----:B------:R-:W3:Y:S04]  /*64840*/  LDL.LU R191, [R1+0xc18] ;  /* 0x000c180001bf7983 */ /* 0x000ee80000300800 */
[----:B------:R1:W-:Y:S02]  /*64850*/  @!P5 STG.E.U8 desc[UR26][R186.64+0xf8], R17 ;  /* 0x0000f811ba00d986 */ /* 0x0003e4000c10111a */
[----:B-1----:R-:W-:-:S05]  /*64860*/  FMUL R17, R168, UR8 ;  /* 0x00000008a8117c20 */ /* 0x002fca0008400000 */
[----:B------:R-:W-:Y:S02]  /*64870*/  F2FP.SATFINITE.E4M3.F32.PACK_AB_MERGE_C R17, RZ, R17, RZ ;  /* 0x00000011ff11723e */ /* 0x000fe400048070ff */
[----:B0-----:R-:W-:Y:S02]  /*64880*/  @!P1 IADD3 R20, P2, R132, R20, RZ ;  /* 0x0000001484149210 */ /* 0x001fe40007f5e0ff */
[----:B------:R-:W3:Y:S03]  /*64890*/  LDL.LU R132, [R1+0x1080] ;  /* 0x0010800001847983 */ /* 0x000ee60000300800 */
[----:B------:R-:W-:Y:S02]  /*648a0*/  @!P1 IMAD.X R21, R133, 0x1, R21, P2 ;  /* 0x0000000185159824 */ /* 0x000fe400010e0615 */
[----:B------:R-:W3:Y:S04]  /*648b0*/  LDL.LU R133, [R1+0x107c] ;  /* 0x00107c0001857983 */ /* 0x000ee80000300800 */
[----:B--2---:R0:W-:Y:S02]  /*648c0*/  @!P4 STG.E.U8 desc[UR26][R222.64+0xf9], R17 ;  /* 0x0000f911de00c986 */ /* 0x0041e4000c10111a */
[----:B0-----:R-:W-:-:S05]  /*648d0*/  FMUL R17, R218, UR8 ;  /* 0x00000008da117c20 */ /* 0x001fca0008400000 */
[----:B------:R-:W-:-:S05]  /*648e0*/  F2FP.SATFINITE.E4M3.F32.PACK_AB_MERGE_C R17, RZ, R17, RZ ;  /* 0x00000011ff11723e */ /* 0x000fca00048070ff */
[----:B------:R0:W-:Y:S02]  /*648f0*/  @!P1 STG.E.U8 desc[UR26][R20.64+0xf8], R17 ;  /* 0x0000f81114009986 */ /* 0x0001e4000c10111a */
[----:B0-----:R-:W0:Y:S02]  /*64900*/  @!P0 LDC.64 R20, c[0x0][0x5c0] ;  /* 0x00017000ff148b82 */ /* 0x001e240000000a00 */
[----:B0-----:R-:W-:Y:S02]  /*64910*/  @!P0 IADD3 R20, P2, R224, R20, RZ ;  /* 0x00000014e0148210 */ /* 0x001fe40007f5e0ff */
[----:B------:R-:W2:Y:S03]  /*64920*/  LDL.LU R224, [R1+0x1078] ;  /* 0x0010780001e07983 */ /* 0x000ea60000300800 */
[----:B------:R-:W-:Y:S01]  /*64930*/  @!P0 IMAD.X R21, R225, 0x1, R21, P2 ;  /* 0x00000001e1158824 */ /* 0x000fe200010e0615 */
[----:B------:R-:W2:Y:S04]  /*64940*/  LDL.LU R218, [R1+0xc1c] ;  /* 0x000c1c0001da7983 */ /* 0x000ea80000300800 */
[----:B------:R-:W2:Y:S01]  /*64950*/  LDL.LU R225, [R1+0x1074] ;  /* 0x0010740001e17983 */ /* 0x000ea20000300800 */
[----:B------:R-:W-:Y:S01]  /*64960*/  LOP3.LUT P3, RZ, R5, 0x1000, RZ, 0xc0, !PT ;  /* 0x0000100005ff7812 */ /* 0x000fe2000786c0ff */
[----:B----4-:R-:W-:Y:S01]  /*64970*/  FMUL R17, R219, UR8 ;  /* 0x00000008db117c20 */ /* 0x010fe20008400000 */
[C---:B------:R-:W-:Y:S01]  /*64980*/  LOP3.LUT P2, RZ, R12.reuse, 0x40000, RZ, 0xc0, !PT ;  /* 0x000400000cff7812 */ /* 0x040fe2000784c0ff */
[----:B------:R-:W4:Y:S03]  /*64990*/  LDL.LU R168, [R1+0xc20] ;  /* 0x000c200001a87983 */ /* 0x000f260000300800 */
[----:B------:R-:W-:Y:S01]  /*649a0*/  F2FP.SATFINITE.E4M3.F32.PACK_AB_MERGE_C R17, RZ, R17, RZ ;  /* 0x00000011ff11723e */ /* 0x000fe200048070ff */
[----:B------:R-:W4:Y:S04]  /*649b0*/  LDL.LU.64 R186, [R1+0x28] ;  /* 0x0000280001ba7983 */ /* 0x000f280000300a00 */
[----:B------:R0:W-:Y:S01]  /*649c0*/  @!P0 STG.E.U8 desc[UR26][R20.64+0xf9], R17 ;  /* 0x0000f91114008986 */ /* 0x0001e2000c10111a */
[----:B------:R-:W-:-:S02]  /*649d0*/  LOP3.LUT P6, RZ, R12, 0x10000, RZ, 0xc0, !PT ;  /* 0x000100000cff7812 */ /* 0x000fc400078cc0ff */
[----:B------:R-:W-:Y:S01]  /*649e0*/  LOP3.LUT P4, RZ, R5, 0x800, RZ, 0xc0, !PT ;  /* 0x0000080005ff7812 */ /* 0x000fe2000788c0ff */
[----:B------:R-:W4:Y:S01]  /*649f0*/  LDL.LU R219, [R1+0xc24] ;  /* 0x000c240001db7983 */ /* 0x000f220000300800 */
[----:B0-----:R-:W0:Y:S01]  /*64a00*/  @!P3 LDC.64 R20, c[0x0][0x5c0] ;  /* 0x00017000ff14bb82 */ /* 0x001e220000000a00 */
[----:B---3--:R-:W-:-:S05]  /*64a10*/  FMUL R17, R190, UR8 ;  /* 0x00000008be117c20 */ /* 0x008fca0008400000 */
[----:B------:R-:W-:-:S05]  /*64a20*/  F2FP.SATFINITE.E4M3.F32.PACK_AB_MERGE_C R17, RZ, R17, RZ ;  /* 0x00000011ff11723e */ /* 0x000fca00048070ff */
[----:B--2---:R1:W-:Y:S01]  /*64a30*/  @!P2 STG.E.U8 desc[UR26][R224.64+0x100], R17 ;  /* 0x00010011e000a986 */ /* 0x0043e2000c10111a */
[----:B0-----:R-:W-:Y:S01]  /*64a40*/  @!P3 IADD3 R20, P2, R33, R20, RZ ;  /* 0x000000142114b210 */ /* 0x001fe20007f5e0ff */
[----:B-1----:R-:W-:-:S04]  /*64a50*/  FMUL R17, R169, UR8 ;  /* 0x00000008a9117c20 */ /* 0x002fc80008400000 */
[----:B------:R-:W-:Y:S01]  /*64a60*/  @!P3 IMAD.X R21, R34, 0x1, R21, P2 ;  /* 0x000000012215b824 */ /* 0x000fe200010e0615 */
[----:B------:R-:W2:Y:S01]  /*64a70*/  LDL.LU R169, [R1+0xc28] ;  /* 0x000c280001a97983 */ /* 0x000ea20000300800 */
[----:B------:R-:W-:-:S03]  /*64a80*/  F2FP.SATFINITE.E4M3.F32.PACK_AB_MERGE_C R17, RZ, R17, RZ ;  /* 0x00000011ff11723e */ /* 0x000fc600048070ff */
[----:B------:R-:W3:Y:S04]  /*64a90*/  LDL.LU R33, [R1+0x1070] ;  /* 0x0010700001217983 */ /* 0x000ee80000300800 */
[----:B------:R0:W-:Y:S04]  /*64aa0*/  @!P6 STG.E.U8 desc[UR26][R132.64+0x101], R17 ;  /* 0x000101118400e986 */ /* 0x0001e8000c10111a */
[----:B------:R-:W3:Y:S01]  /*64ab0*/  LDL.LU R34, [R1+0x106c] ;  /* 0x00106c0001227983 */ /* 0x000ee20000300800 */
[----:B0-----:R-:W-:-:S05]  /*64ac0*/  FMUL R17, R191, UR8 ;  /* 0x00000008bf117c20 */ /* 0x001fca0008400000 */
[----:B------:R-:W-:-:S05]  /*64ad0*/  F2FP.SATFINITE.E4M3.F32.PACK_AB_MERGE_C R17, RZ, R17, RZ ;  /* 0x00000011ff11723e */ /* 0x000fca00048070ff */
[----:B------:R0:W-:Y:S02]  /*64ae0*/  @!P3 STG.E.U8 desc[UR26][R20.64+0x100], R17 ;  /* 0x000100111400b986 */ /* 0x0001e4000c10111a */
[----:B0-----:R-:W0:Y:S02]  /*64af0*/  @!P4 LDC.64 R20, c[0x0][0x5c0] ;  /* 0x00017000ff14cb82 */ /* 0x001e240000000a00 */
[----:B0-----:R-:W-:Y:S02]  /*64b00*/  @!P4 IADD3 R20, P2, R232, R20, RZ ;  /* 0x00000014e814c210 */ /* 0x001fe40007f5e0ff */
[----:B------:R-:W2:Y:S03]  /*64b10*/  LDL.LU R232, [R1+0x1068] ;  /* 0x0010680001e87983 */ /* 0x000ea60000300800 */
[----:B------:R-:W-:Y:S02]  /*64b20*/  @!P4 IMAD.X R21, R233, 0x1, R21, P2 ;  /* 0x00000001e915c824 */ /* 0x000fe400010e0615 */
[----:B------:R-:W2:Y:S01]  /*64b30*/  LDL.LU R233, [R1+0x1064] ;  /* 0x0010640001e97983 */ /* 0x000ea20000300800 */
[----:B------:R-:W-:-:S03]  /*64b40*/  FMUL R17, R218, UR8 ;  /* 0x00000008da117c20 */ /* 0x000fc60008400000 */
[----:B------:R-:W3:Y:S01]  /*64b50*/  LDL.LU R218, [R1+0xc2c] ;  /* 0x000c2c0001da7983 */ /* 0x000ee20000300800 */
[----:B------:R-:W-:Y:S02]  /*64b60*/  LOP3.LUT P0, RZ, R5, 0x400, RZ, 0xc0, !PT ;  /* 0x0000040005ff7812 */ /* 0x000fe4000780c0ff */
[----:B------:R-:W-:Y:S01]  /*64b70*/  F2FP.SATFINITE.E4M3.F32.PACK_AB_MERGE_C R17, RZ, R17, RZ ;  /* 0x00000011ff11723e */ /* 0x000fe200048070ff */
[----:B------:R-:W3:Y:S01]  /*64b80*/  LDL.LU R191, [R1+0xc30] ;  /* 0x000c300001bf7983 */ /* 0x000ee20000300800 */
[----:B------:R-:W-:-:S03]  /*64b90*/  LOP3.LUT P5, RZ, R12, 0x8000, RZ, 0xc0, !PT ;  /* 0x000080000cff7812 */ /* 0x000fc600078ac0ff */
[----:B------:R4:W-:Y:S01]  /*64ba0*/  @!P4 STG.E.U8 desc[UR26][R20.64+0x101], R17 ;  /* 0x000101111400c986 */ /* 0x0009e2000c10111a */
[----:B------:R-:W-:Y:S01]  /*64bb0*/  LOP3.LUT P3, RZ, R12, 0x1000, RZ, 0xc0, !PT ;  /* 0x000010000cff7812 */ /* 0x000fe2000786c0ff */
[----:B----4-:R-:W-:-:S04]  /*64bc0*/  FMUL R17, R168, UR8 ;  /* 0x00000008a8117c20 */ /* 0x010fc80008400000 */
[----:B------:R-:W0:Y:S01]  /*64bd0*/  @!P0 LDC.64 R20, c[0x0][0x5c0] ;  /* 0x00017000ff148b82 */ /* 0x000e220000000a00 */
[----:B------:R-:W-:Y:S02]  /*64be0*/  F2FP.SATFINITE.E4M3.F32.PACK_AB_MERGE_C R17, RZ, R17, RZ ;  /* 0x00000011ff11723e */ /* 0x000fe400048070ff */
[----:B------:R-:W-:-:S03]  /*64bf0*/  LOP3.LUT P1, RZ, R12, 0x4000, RZ, 0xc0, !PT ;  /* 0x000040000cff7812 */ /* 0x000fc6000782c0ff */
[----:B------:R1:W-:Y:S01]  /*64c00*/  @!P5 STG.E.U8 desc[UR26][R186.64+0x108], R17 ;  /* 0x00010811ba00d986 */ /* 0x0003e2000c10111a */
[----:B------:R-:W-:Y:S01]  /*64c10*/  LOP3.LUT R18, R18, 0xfffffeff, RZ, 0xc0, !PT ;  /* 0xfffffeff12127812 */ /* 0x000fe200078ec0ff */
[----:B-1----:R-:W-:Y:S02]  /*64c20*/  FMUL R17, R219, UR8 ;  /* 0x00000008db117c20 */ /* 0x002fe40008400000 */
[----:B------:R-:W4:Y:S04]  /*64c30*/  LDL.LU.64 R186, [R1] ;  /* 0x0000000001ba7983 */ /* 0x000f280000300a00 */
[----:B------:R-:W4:Y:S01]  /*64c40*/  LDL.LU R219, [R1+0xc34] ;  /* 0x000c340001db7983 */ /* 0x000f220000300800 */
[----:B------:R-:W-:Y:S02]  /*64c50*/  F2FP.SATFINITE.E4M3.F32.PACK_AB_MERGE_C R17, RZ, R17, RZ ;  /* 0x00000011ff11723e */ /* 0x000fe400048070ff */
[----:B------:R-:W-:-:S02]  /*64c60*/  @P3 LOP3.LUT R18, R18, 0x100, RZ, 0xfc, !PT ;  /* 0x0000010012123812 */ /* 0x000fc400078efcff */
[----:B------:R-:W-:Y:S02]  /*64c70*/  LOP3.LUT P3, RZ, R5, 0x200, RZ, 0xc0, !PT ;  /* 0x0000020005ff7812 */ /* 0x000fe4000786c0ff */
[----:B0-----:R-:W-:Y:S02]  /*64c80*/  @!P0 IADD3 R20, P2, R35, R20, RZ ;  /* 0x0000001423148210 */ /* 0x001fe40007f5e0ff */
[----:B------:R-:W4:Y:S03]  /*64c90*/  LDL.LU R35, [R1+0x1060] ;  /* 0x0010600001237983 */ /* 0x000f260000300800 */
[----:B------:R-:W-:Y:S02]  /*64ca0*/  @!P0 IMAD.X R21, R10, 0x1, R21, P2 ;  /* 0x000000010a158824 */ /* 0x000fe400010e0615 */
[----:B------:R-:W4:Y:S04]  /*64cb0*/  LDL.LU R10, [R1+0x105c] ;  /* 0x00105c00010a7983 */ /* 0x000f280000300800 */
[----:B------:R-:W4:Y:S04]  /*64cc0*/  LDL.LU R168, [R1+0xc38] ;  /* 0x000c380001a87983 */ /* 0x000f280000300800 */
[----:B--2---:R0:W-:Y:S02]  /*64cd0*/  @!P1 STG.E.U8 desc[UR26][R232.64+0x109], R17 ;  /* 0x00010911e8009986 */ /* 0x0041e4000c10111a */
[----:B0-----:R-:W-:-:S05]  /*64ce0*/  FMUL R17, R169, UR8 ;  /* 0x00000008a9117c20 */ /* 0x001fca0008400000 */
[----:B------:R-:W-:-:S05]  /*64cf0*/  F2FP.SATFINITE.E4M3.F32.PACK_AB_MERGE_C R17, RZ, R17, RZ ;  /* 0x00000011ff11723e */ /* 0x000fca00048070ff */
[----:B------:R0:W-:Y:S02]  /*64d00*/  @!P0 STG.E.U8 desc[UR26][R20.64+0x108], R17 ;  /* 0x0001081114008986 */ /* 0x0001e4000c10111a */
[----:B0-----:R-:W0:Y:S02]  /*64d10*/  @!P3 LDC.64 R20, c[0x0][0x5c0] ;  /* 0x00017000ff14bb82 */ /* 0x001e240000000a00 */
[----:B0-----:R-:W-:Y:S02]  /*64d20*/  @!P3 IADD3 R20, P2, R134, R20, RZ ;  /* 0x000000148614b210 */ /* 0x001fe40007f5e0ff */
[----:B------:R-:W2:Y:S03]  /*64d30*/  LDL.LU R134, [R1+0x1058] ;  /* 0x0010580001867983 */ /* 0x000ea60000300800 */
[----:B------:R-:W-:Y:S02]  /*64d40*/  @!P3 IMAD.X R21, R135, 0x1, R21, P2 ;  /* 0x000000018715b824 */ /* 0x000fe400010e0615 */
[----:B------:R-:W2:Y:S04]  /*64d50*/  LDL.LU R135, [R1+0x1054] ;  /* 0x0010540001877983 */ /* 0x000ea80000300800 */
[----:B------:R-:W2:Y:S01]  /*64d60*/  LDL.LU R169, [R1+0xc3c] ;  /* 0x000c3c0001a97983 */ /* 0x000ea20000300800 */
[----:B---3--:R-:W-:-:S03]  /*64d70*/  FMUL R17, R218, UR8 ;  /* 0x00000008da117c20 */ /* 0x008fc60008400000 */
[----:B------:R-:W3:Y:S01]  /*64d80*/  LDL.LU R218, [R1+0xc40] ;  /* 0x000c400001da7983 */ /* 0x000ee20000300800 */
[----:B------:R-:W-:Y:S02]  /*64d90*/  LOP3.LUT P5, RZ, R12, 0x200, RZ, 0xc0, !PT ;  /* 0x000002000cff7812 */ /* 0x000fe400078ac0ff */
[----:B------:R-:W-:Y:S01]  /*64da0*/  LOP3.LUT P2, RZ, R5, 0x200, RZ, 0xc0, !PT ;  /* 0x0000020005ff7812 */ /* 0x000fe2000784c0ff */
[----:B------:R-:W3:Y:S01]  /*64db0*/  LDL.LU.64 R172, [R1+0x58] ;  /* 0x0000580001ac7983 */ /* 0x000ee20000300a00 */
[----:B------:R-:W-:Y:S02]  /*64dc0*/  LOP3.LUT R18, R18, 0xffffff7f, RZ, 0xc0, !PT ;  /* 0xffffff7f12127812 */ /* 0x000fe400078ec0ff */
[----:B------:R-:W-:Y:S01]  /*64dd0*/  F2FP.SATFINITE.E4M3.F32.PACK_AB_MERGE_C R17, RZ, R17, RZ ;  /* 0x00000011ff11723e */ /* 0x000fe200048070ff */
[----:B------:R-:W3:Y:S06]  /*64de0*/  LDL.LU R229, [R1+0xc44] ;  /* 0x000c440001e57983 */ /* 0x000eec0000300800 */
[----:B------:R-:W-:-:S02]  /*64df0*/  @P5 LOP3.LUT R18, R18, 0x80, RZ, 0xfc, !PT ;  /* 0x0000008012125812 */ /* 0x000fc400078efcff */
[----:B------:R0:W-:Y:S02]  /*64e00*/  @!P2 STG.E.U8 desc[UR26][R20.64+0x109], R17 ;  /* 0x000109111400a986 */ /* 0x0001e4000c10111a */
[----:B------:R-:W-:Y:S01]  /*64e10*/  LOP3.LUT P3, RZ, R18, 0x100, RZ, 0xc0, !PT ;  /* 0x0000010012ff7812 */ /* 0x000fe2000786c0ff */
[----:B0-----:R-:W-:Y:S02]  /*64e20*/  FMUL R17, R191, UR8 ;  /* 0x00000008bf117c20 */ /* 0x001fe40008400000 */
[----:B------:R-:W3:Y:S03]  /*64e30*/  LDL.LU.64 R190, [R1+0x18] ;  /* 0x0000180001be7983 */ /* 0x000ee60000300a00 */
[----:B------:R-:W-:-:S07]  /*64e40*/  F2FP.SATFINITE.E4M3.F32.PACK_AB_MERGE_C R17, RZ, R17, RZ ;  /* 0x00000011ff11723e */ /* 0x000fce00048070ff */
[----:B----4-:R0:W-:Y:S02]  /*64e50*/  @!P3 STG.E.U8 desc[UR26][R186.64+0x110], R17 ;  /* 0x00011011ba00b986 */ /* 0x0101e4000c10111a */
[----:B0-----:R-:W-:Y:S02]  /*64e60*/  FMUL R17, R219, UR8 ;  /* 0x00000008db117c20 */ /* 0x001fe40008400000 */
[----:B------:R-:W4:Y:S01]  /*64e70*/  LDL.LU R219, [R1+0xc48] ;  /* 0x000c480001db7983 */ /* 0x000f220000300800 */
[----:B------:R-:W-:Y:S02]  /*64e80*/  LOP3.LUT P4, RZ, R5, 0x100, RZ, 0xc0, !PT ;  /* 0x0000010005ff7812 */ /* 0x000fe4000788c0ff */
[----:B------:R-:W-:-:S11]  /*64e90*/  LOP3.LUT P6, RZ, R12, 0x400, RZ, 0xc0, !PT ;  /* 0x000004000cff7812 */ /* 0x000fd600078cc0ff */
[----:B------:R-:W0:Y:S01]  /*64ea0*/  @!P4 LDC.64 R20, c[0x0][0x5c0] ;  /* 0x00017000ff14cb82 */ /* 0x000e220000000a00 */
[----:B------:R-:W-:Y:S02]  /*64eb0*/  F2FP.SATFINITE.E4M3.F32.PACK_AB_MERGE_C R17, RZ, R17, RZ ;  /* 0x00000011ff11723e */ /* 0x000fe400048070ff */
[----:B------:R-:W-:Y:S02]  /*64ec0*/  LOP3.LUT P5, RZ, R5, 0x80, RZ, 0xc0, !PT ;  /* 0x0000008005ff7812 */ /* 0x000fe400078ac0ff */
[----:B0-----:R-:W-:Y:S02]  /*64ed0*/  @!P4 IADD3 R20, P2, R36, R20, RZ ;  /* 0x000000142414c210 */ /* 0x001fe40007f5e0ff */
[----:B------:R-:W4:Y:S03]  /*64ee0*/  LDL.LU R36, [R1+0x1050] ;  /* 0x0010500001247983 */ /* 0x000f260000300800 */
[----:B------:R-:W-:-:S02]  /*64ef0*/  @!P4 IMAD.X R21, R37, 0x1, R21, P2 ;  /* 0x000000012515c824 */ /* 0x000fc400010e0615 */
[----:B------:R-:W4:Y:S04]  /*64f00*/  LDL.LU R37, [R1+0x104c] ;  /* 0x00104c0001257983 */ /* 0x000f280000300800 */
[----:B------:R-:W4:Y:S04]  /*64f10*/  LDL.LU R186, [R1+0xc4c] ;  /* 0x000c4c0001ba7983 */ /* 0x000f280000300800 */
[----:B--2---:R0:W-:Y:S02]  /*64f20*/  @!P6 STG.E.U8 desc[UR26][R134.64+0x111], R17 ;  /* 0x000111118600e986 */ /* 0x0041e4000c10111a */
[----:B0-----:R-:W-:-:S05]  /*64f30*/  FMUL R17, R168, UR8 ;  /* 0x00000008a8117c20 */ /* 0x001fca0008400000 */
[----:B------:R-:W-:-:S05]  /*64f40*/  F2FP.SATFINITE.E4M3.F32.PACK_AB_MERGE_C R17, RZ, R17, RZ ;  /* 0x00000011ff11723e */ /* 0x000fca00048070ff */
[----:B------:R0:W-:Y:S02]  /*64f50*/  @!P4 STG.E.U8 desc[UR26][R20.64+0x110], R17 ;  /* 0x000110111400c986 */ /* 0x0001e4000c10111a */
[----:B0-----:R-:W0:Y:S01]  /*64f60*/  @!P5 LDC.64 R20, c[0x0][0x5c0] ;  /* 0x00017000ff14db82 */ /* 0x001e220000000a00 */
[----:B------:R-:W-:-:S05]  /*64f70*/  FMUL R17, R169, UR8 ;  /* 0x00000008a9117c20 */ /* 0x000fca0008400000 */
[----:B------:R-:W-:Y:S02]  /*64f80*/  F2FP.SATFINITE.E4M3.F32.PACK_AB_MERGE_C R17, RZ, R17, RZ ;  /* 0x00000011ff11723e */ /* 0x000fe400048070ff */
[----:B0-----:R-:W-:Y:S02]  /*64f90*/  @!P5 IADD3 R20, P2, R38, R20, RZ ;  /* 0x000000142614d210 */ /* 0x001fe40007f5e0ff */
[----:B------:R-:W2:Y:S03]  /*64fa0*/  LDL.LU R38, [R1+0x1048] ;  /* 0x0010480001267983 */ /* 0x000ea60000300800 */
[----:B------:R-:W-:Y:S01]  /*64fb0*/  @!P5 IMAD.X R21, R39, 0x1, R21, P2 ;  /* 0x000000012715d824 */ /* 0x000fe200010e0615 */
[----:B------:R-:W-:Y:S01]  /*64fc0*/  LOP3.LUT P2, RZ, R5, 0x80, RZ, 0xc0, !PT ;  /* 0x0000008005ff7812 */ /* 0x000fe2000784c0ff */
[----:B------:R-:W2:Y:S04]  /*64fd0*/  LDL.LU R39, [R1+0x1044] ;  /* 0x0010440001277983 */ /* 0x000ea80000300800 */
[----:B------:R-:W2:Y:S04]  /*64fe0*/  LDL.LU R187, [R1+0xc50] ;  /* 0x000c500001bb7983 */ /* 0x000ea80000300800 */
[----:B------:R-:W2:Y:S04]  /*64ff0*/  LDL.LU.64 R168, [R1+0x20] ;  /* 0x0000200001a87983 */ /* 0x000ea80000300a00 */
[----:B------:R3:W-:Y:S02]  /*65000*/  @!P2 STG.E.U8 desc[UR26][R20.64+0x111], R17 ;  /* 0x000111111400a986 */ /* 0x0007e4000c10111a */
[----:B---3--:R-:W-:-:S02]  /*65010*/  FMUL R17, R218, UR8 ;  /* 0x00000008da117c20 */ /* 0x008fc40008400000 */
[----:B------:R-:W3:Y:S01]  /*65020*/  LDL.LU R218, [R1+0xc54] ;  /* 0x000c540001da7983 */ /* 0x000ee20000300800 */
[----:B------:R-:W-:Y:S02]  /*65030*/  LOP3.LUT P1, RZ, R5, 0x40, RZ, 0xc0, !PT ;  /* 0x0000004005ff7812 */ /* 0x000fe4000782c0ff */
[----:B------:R-:W-:Y:S02]  /*65040*/  LOP3.LUT P5, RZ, R18, 0x80, RZ, 0xc0, !PT ;  /* 0x0000008012ff7812 */ /* 0x000fe400078ac0ff */
[----:B------:R-:W-:-:S09]  /*65050*/  F2FP.SATFINITE.E4M3.F32.PACK_AB_MERGE_C R17, RZ, R17, RZ ;  /* 0x00000011ff11723e */ /* 0x000fd200048070ff */
[----:B------:R-:W0:Y:S01]  /*65060*/  @!P1 LDC.64 R20, c[0x0][0x5c0] ;  /* 0x00017000ff149b82 */ /* 0x000e220000000a00 */
[----:B------:R-:W-:Y:S01]  /*65070*/  LOP3.LUT P0, RZ, R12, 0x100, RZ, 0xc0, !PT ;  /* 0x000001000cff7812 */ /* 0x000fe2000780c0ff */
[----:B------:R1:W-:Y:S01]  /*65080*/  @!P5 STG.E.U8 desc[UR26][R172.64+0x118], R17 ;  /* 0x00011811ac00d986 */ /* 0x0003e2000c10111a */
[----:B------:R-:W-:Y:S01]  /*65090*/  LOP3.LUT P3, RZ, R5, 0x20, RZ, 0xc0, !PT ;  /* 0x0000002005ff7812 */ /* 0x000fe2000786c0ff */
[----:B-1----:R-:W-:-:S05]  /*650a0*/  FMUL R17, R229, UR8 ;  /* 0x00000008e5117c20 */ /* 0x002fca0008400000 */
[----:B------:R-:W-:-:S05]  /*650b0*/  F2FP.SATFINITE.E4M3.F32.PACK_AB_MERGE_C R17, RZ, R17, RZ ;  /* 0x00000011ff11723e */ /* 0x000fca00048070ff */
[----:B------:R4:W-:Y:S01]  /*650c0*/  @!P0 STG.E.U8 desc[UR26][R190.64+0x119], R17 ;  /* 0x00011911be008986 */ /* 0x0009e2000c10111a */
[----:B0-----:R-:W-:-:S05]  /*650d0*/  @!P1 IADD3 R20, P2, R40, R20, RZ ;  /* 0x0000001428149210 */ /* 0x001fca0007f5e0ff */
[----:B------:R-:W-:Y:S02]  /*650e0*/  @!P1 IMAD.X R21, R41, 0x1, R21, P2 ;  /* 0x0000000129159824 */ /* 0x000fe400010e0615 */
[----:B----4-:R-:W-:Y:S01]  /*650f0*/  FMUL R17, R219, UR8 ;  /* 0x00000008db117c20 */ /* 0x010fe20008400000 */
[----:B------:R-:W4:Y:S04]  /*65100*/  LDL.LU R191, [R1+0xc58] ;  /* 0x000c580001bf7983 */ /* 0x000f280000300800 */
[----:B------:R-:W-:Y:S01]  /*65110*/  F2FP.SATFINITE.E4M3.F32.PACK_AB_MERGE_C R17, RZ, R17, RZ ;  /* 0x00000011ff11723e */ /* 0x000fe200048070ff */
[----:B------:R-:W4:Y:S04]  /*65120*/  LDL.LU R40, [R1+0x1040] ;  /* 0x0010400001287983 */ /* 0x000f280000300800 */
[----:B------:R0:W-:Y:S04]  /*65130*/  @!P1 STG.E.U8 desc[UR26][R20.64+0x118], R17 ;  /* 0x0001181114009986 */ /* 0x0001e8000c10111a */
[----:B------:R-:W4:Y:S01]  /*65140*/  LDL.LU R41, [R1+0x103c] ;  /* 0x00103c0001297983 */ /* 0x000f220000300800 */
[----:B0-----:R-:W0:Y:S02]  /*65150*/  @!P3 LDC.64 R20, c[0x0][0x5c0] ;  /* 0x00017000ff14bb82 */ /* 0x001e240000000a00 */
[----:B0-----:R-:W-:-:S02]  /*65160*/  @!P3 IADD3 R20, P2, R136, R20, RZ ;  /* 0x000000148814b210 */ /* 0x001fc40007f5e0ff */
[----:B------:R-:W4:Y:S03]  /*65170*/  LDL.LU R136, [R1+0x1038] ;  /* 0x0010380001887983 */ /* 0x000f260000300800 */
[----:B------:R-:W-:Y:S02]  /*65180*/  @!P3 IMAD.X R21, R137, 0x1, R21, P2 ;  /* 0x000000018915b824 */ /* 0x000fe400010e0615 */
[----:B------:R-:W4:Y:S04]  /*65190*/  LDL.LU R137, [R1+0x1034] ;  /* 0x0010340001897983 */ /* 0x000f280000300800 */
[----:B------:R-:W4:Y:S01]  /*651a0*/  LDL.LU R219, [R1+0xc5c] ;  /* 0x000c5c0001db7983 */ /* 0x000f220000300800 */
[----:B------:R-:W-:-:S03]  /*651b0*/  FMUL R17, R186, UR8 ;  /* 0x00000008ba117c20 */ /* 0x000fc60008400000 */
[----:B------:R-:W4:Y:S02]  /*651c0*/  LDL.LU R186, [R1+0xc60] ;  /* 0x000c600001ba7983 */ /* 0x000f240000300800 */
[----:B------:R-:W-:Y:S02]  /*651d0*/  F2FP.SATFINITE.E4M3.F32.PACK_AB_MERGE_C R17, RZ, R17, RZ ;  /* 0x00000011ff11723e */ /* 0x000fe400048070ff */
[----:B------:R-:W-:Y:S01]  /*651e0*/  LOP3.LUT P2, RZ, R12, 0x40, RZ, 0xc0, !PT ;  /* 0x000000400cff7812 */ /* 0x000fe2000784c0ff */
[----:B------:R-:W4:Y:S04]  /*651f0*/  LDL.LU.64 R228, [R1+0x98] ;  /* 0x0000980001e47983 */ /* 0x000f280000300a00 */
[----:B------:R2:W-:Y:S02]  /*65200*/  @!P3 STG.E.U8 desc[UR26][R20.64+0x119], R17 ;  /* 0x000119111400b986 */ /* 0x0005e4000c10111a */
[----:B--2---:R-:W-:-:S02]  /*65210*/  FMUL R17, R187, UR8 ;  /* 0x00000008bb117c20 */ /* 0x004fc40008400000 */
[----:B------:R-:W2:Y:S03]  /*65220*/  LDL.LU R187, [R1+0xc64] ;  /* 0x000c640001bb7983 */ /* 0x000ea60000300800 */
[----:B------:R-:W-:-:S05]  /*65230*/  F2FP.SATFINITE.E4M3.F32.PACK_AB_MERGE_C R17, RZ, R17, RZ ;  /* 0x00000011ff11723e */ /* 0x000fca00048070ff */
[----:B------:R0:W-:Y:S04]  /*65240*/  @!P2 STG.E.U8 desc[UR26][R168.64+0x120], R17 ;  /* 0x00012011a800a986 */ /* 0x0001e8000c10111a */
[----:B0-----:R-:W2:Y:S01]  /*65250*/  LDL.LU.64 R168, [R1+0x40] ;  /* 0x0000400001a87983 */ /* 0x001ea20000300a00 */
[----:B---3--:R-:W-:-:S03]  /*65260*/  FMUL R17, R218, UR8 ;  /* 0x00000008da117c20 */ /* 0x008fc60008400000 */
[----:B------:R-:W3:Y:S01]  /*65270*/  LDL.LU R218, [R1+0xc68] ;  /* 0x000c680001da7983 */ /* 0x000ee20000300800 */
[----:B------:R-:W-:Y:S02]  /*65280*/  LOP3.LUT P4, RZ, R5, 0x10, RZ, 0xc0, !PT ;  /* 0x0000001005ff7812 */ /* 0x000fe4000788c0ff */
[----:B------:R-:W-:-:S11]  /*65290*/  LOP3.LUT P6, RZ, R12, 0x10, RZ, 0xc0, !PT ;  /* 0x000000100cff7812 */ /* 0x000fd600078cc0ff */
[----:B------:R-:W0:Y:S01]  /*652a0*/  @!P4 LDC.64 R20, c[0x0][0x5c0] ;  /* 0x00017000ff14cb82 */ /* 0x000e220000000a00 */
[----:B------:R-:W-:Y:S02]  /*652b0*/  F2FP.SATFINITE.E4M3.F32.PACK_AB_MERGE_C R17, RZ, R17, RZ ;  /* 0x00000011ff11723e */ /* 0x000fe400048070ff */
[C---:B------:R-:W-:Y:S02]  /*652c0*/  LOP3.LUT P0, RZ, R5.reuse, 0x8, RZ, 0xc0, !PT ;  /* 0x0000000805ff7812 */ /* 0x040fe4000780c0ff */
[----:B0-----:R-:W-:Y:S02]  /*652d0*/  @!P4 IADD3 R20, P2, R42, R20, RZ ;  /* 0x000000142a14c210 */ /* 0x001fe40007f5e0ff */
[----:B------:R-:W-:Y:S01]  /*652e0*/  LOP3.LUT P3, RZ, R5, 0x4, RZ, 0xc0, !PT ;  /* 0x0000000405ff7812 */ /* 0x000fe2000786c0ff */
[----:B------:R-:W3:Y:S02]  /*652f0*/  LDL.LU R42, [R1+0x1030] ;  /* 0x00103000012a7983 */ /* 0x000ee40000300800 */
[----:B------:R-:W-:Y:S01]  /*65300*/  @!P4 IMAD.X R21, R43, 0x1, R21, P2 ;  /* 0x000000012b15c824 */ /* 0x000fe200010e0615 */
[----:B------:R-:W-:Y:S01]  /*65310*/  LOP3.LUT P5, RZ, R12, 0x8, RZ, 0xc0, !PT ;  /* 0x000000080cff7812 */ /* 0x000fe200078ac0ff */
[----:B------:R-:W3:Y:S04]  /*65320*/  LDL.LU R43, [R1+0x102c] ;  /* 0x00102c00012b7983 */ /* 0x000ee80000300800 */
[----:B----4-:R0:W-:Y:S02]  /*65330*/  @!P6 STG.E.U8 desc[UR26][R136.64+0x121], R17 ;  /* 0x000121118800e986 */ /* 0x0101e4000c10111a */
[----:B0-----:R-:W-:-:S05]  /*65340*/  FMUL R17, R191, UR8 ;  /* 0x00000008bf117c20 */ /* 0x001fca0008400000 */
[----:B------:R-:W-:-:S05]  /*65350*/  F2FP.SATFINITE.E4M3.F32.PACK_AB_MERGE_C R17, RZ, R17, RZ ;  /* 0x00000011ff11723e */ /* 0x000fca00048070ff */
[----:B------:R0:W-:Y:S02]  /*65360*/  @!P4 STG.E.U8 desc[UR26][R20.64+0x120], R17 ;  /* 0x000120111400c986 */ /* 0x0001e4000c10111a */
[----:B0-----:R-:W0:Y:S01]  /*65370*/  @!P0 LDC.64 R20, c[0x0][0x5c0] ;  /* 0x00017000ff148b82 */ /* 0x001e220000000a00 */
[----:B------:R-:W-:-:S05]  /*65380*/  FMUL R17, R219, UR8 ;  /* 0x00000008db117c20 */ /* 0x000fca0008400000 */
[----:B------:R-:W-:Y:S02]  /*65390*/  F2FP.SATFINITE.E4M3.F32.PACK_AB_MERGE_C R17, RZ, R17, RZ ;  /* 0x00000011ff11723e */ /* 0x000fe400048070ff */
[----:B0-----:R-:W-:Y:S02]  /*653a0*/  @!P0 IADD3 R20, P2, R44, R20, RZ ;  /* 0x000000142c148210 */ /* 0x001fe40007f5e0ff */
[----:B------:R-:W4:Y:S03]  /*653b0*/  LDL.LU R44, [R1+0x1028] ;  /* 0x00102800012c7983 */ /* 0x000f260000300800 */
[----:B------:R-:W-:Y:S01]  /*653c0*/  @!P0 IMAD.X R21, R45, 0x1, R21, P2 ;  /* 0x000000012d158824 */ /* 0x000fe200010e0615 */
[C---:B------:R-:W-:Y:S01]  /*653d0*/  LOP3.LUT P4, RZ, R12.reuse, 0x1, RZ, 0xc0, !PT ;  /* 0x000000010cff7812 */ /* 0x040fe2000788c0ff */
[----:B------:R-:W4:Y:S04]  /*653e0*/  LDL.LU R45, [R1+0x1024] ;  /* 0x00102400012d7983 */ /* 0x000f280000300800 */
[----:B------:R0:W-:Y:S01]  /*653f0*/  @!P0 STG.E.U8 desc[UR26][R20.64+0x121], R17 ;  /* 0x0001211114008986 */ /* 0x0001e2000c10111a */
[----:B------:R-:W-:-:S03]  /*65400*/  LOP3.LUT P1, RZ, R12, 0x4, RZ, 0xc0, !PT ;  /* 0x000000040cff7812 */ /* 0x000fc6000782c0ff */
[----:B------:R-:W4:Y:S01]  /*65410*/  LDL.LU R219, [R1+0xc6c] ;  /* 0x000c6c0001db7983 */ /* 0x000f220000300800 */
[----:B------:R-:W-:-:S03]  /*65420*/  LOP3.LUT R18, R18, 0xffffffbf, RZ, 0xc0, !PT ;  /* 0xffffffbf12127812 */ /* 0x000fc600078ec0ff */
[----:B------:R-:W4:Y:S01]  /*65430*/  LDL.LU R191, [R1+0xc70] ;  /* 0x000c700001bf7983 */ /* 0x000f220000300800 */
[----:B0-----:R-:W0:Y:S01]  /*65440*/  @!P3 LDC.64 R20, c[0x0][0x5c0] ;  /* 0x00017000ff14bb82 */ /* 0x001e220000000a00 */
[----:B------:R-:W-:-:S05]  /*65450*/  FMUL R17, R186, UR8 ;  /* 0x00000008ba117c20 */ /* 0x000fca0008400000 */
[----:B------:R-:W-:-:S05]  /*65460*/  F2FP.SATFINITE.E4M3.F32.PACK_AB_MERGE_C R17, RZ, R17, RZ ;  /* 0x00000011ff11723e */ /* 0x000fca00048070ff */
[----:B------:R2:W-:Y:S01]  /*65470*/  @!P5 STG.E.U8 desc[UR26][R228.64+0x128], R17 ;  /* 0x00012811e400d986 */ /* 0x0005e2000c10111a */
[----:B------:R-:W-:Y:S02]  /*65480*/  @P4 LOP3.LUT R18, R18, 0x40, RZ, 0xfc, !PT ;  /* 0x0000004012124812 */ /* 0x000fe400078efcff */
[----:B------:R-:W-:Y:S02]  /*65490*/  LOP3.LUT P4, RZ, R5, 0x2, RZ, 0xc0, !PT ;  /* 0x0000000205ff7812 */ /* 0x000fe4000788c0ff */
[----:B0-----:R-:W-:-:S05]  /*654a0*/  @!P3 IADD3 R20, P2, R46, R20, RZ ;  /* 0x000000142e14b210 */ /* 0x001fca0007f5e0ff */
[----:B------:R-:W-:Y:S02]  /*654b0*/  @!P3 IMAD.X R21, R47, 0x1, R21, P2 ;  /* 0x000000012f15b824 */ /* 0x000fe400010e0615 */
[----:B--2---:R-:W-:Y:S02]  /*654c0*/  FMUL R17, R187, UR8 ;  /* 0x00000008bb117c20 */ /* 0x004fe40008400000 */
[----:B------:R-:W2:Y:S03]  /*654d0*/  LDL.LU.64 R186, [R1+0x50] ;  /* 0x0000500001ba7983 */ /* 0x000ea60000300a00 */
[----:B------:R-:W-:-:S05]  /*654e0*/  F2FP.SATFINITE.E4M3.F32.PACK_AB_MERGE_C R17, RZ, R17, RZ ;  /* 0x00000011ff11723e */ /* 0x000fca00048070ff */
[----:B------:R3:W-:Y:S02]  /*654f0*/  @!P1 STG.E.U8 desc[UR26][R168.64+0x129], R17 ;  /* 0x00012911a8009986 */ /* 0x0007e4000c10111a */
[----:B---3--:R-:W-:Y:S02]  /*65500*/  FMUL R17, R218, UR8 ;  /* 0x00000008da117c20 */ /* 0x008fe40008400000 */
[----:B------:R-:W3:Y:S03]  /*65510*/  LDL.LU R168, [R1+0xc74] ;  /* 0x000c740001a87983 */ /* 0x000ee60000300800 */
[----:B------:R-:W-:Y:S01]  /*65520*/  F2FP.SATFINITE.E4M3.F32.PACK_AB_MERGE_C R17, RZ, R17, RZ ;  /* 0x00000011ff11723e */ /* 0x000fe200048070ff */
[----:B------:R-:W3:Y:S04]  /*65530*/  LDL.LU R46, [R1+0x1020] ;  /* 0x00102000012e7983 */ /* 0x000ee80000300800 */
[----:B------:R0:W-:Y:S04]  /*65540*/  @!P3 STG.E.U8 desc[UR26][R20.64+0x128], R17 ;  /* 0x000128111400b986 */ /* 0x0001e8000c10111a */
[----:B------:R-:W3:Y:S04]  /*65550*/  LDL.LU R47, [R1+0x101c] ;  /* 0x00101c00012f7983 */ /* 0x000ee80000300800 */
[----:B------:R-:W3:Y:S01]  /*65560*/  LDL.LU R169, [R1+0xc78] ;  /* 0x000c780001a97983 */ /* 0x000ee20000300800 */
[----:B0-----:R-:W0:Y:S02]  /*65570*/  @!P4 LDC.64 R20, c[0x0][0x5c0] ;  /* 0x00017000ff14cb82 */ /* 0x001e240000000a00 */
[----:B0-----:R-:W-:-:S02]  /*65580*/  @!P4 IADD3 R20, P2, R138, R20, RZ ;  /* 0x000000148a14c210 */ /* 0x001fc40007f5e0ff */
[----:B------:R-:W3:Y:S03]  /*65590*/  LDL.LU R138, [R1+0x1018] ;  /* 0x00101800018a7983 */ /* 0x000ee60000300800 */
[----:B------:R-:W-:Y:S02]  /*655a0*/  @!P4 IMAD.X R21, R139, 0x1, R21, P2 ;  /* 0x000000018b15c824 */ /* 0x000fe400010e0615 */
[----:B------:R-:W3:Y:S04]  /*655b0*/  LDL.LU R139, [R1+0x1014] ;  /* 0x00101400018b7983 */ /* 0x000ee80000300800 */
[----:B------:R-:W3:Y:S01]  /*655c0*/  LDL.LU R218, [R1+0xc7c] ;  /* 0x000c7c0001da7983 */ /* 0x000ee20000300800 */
[----:B------:R-:W-:-:S02]  /*655d0*/  LOP3.LUT P2, RZ, R5, 0x2, RZ, 0xc0, !PT ;  /* 0x0000000205ff7812 */ /* 0x000fc4000784c0ff */
[----:B------:R-:W-:Y:S02]  /*655e0*/  LOP3.LUT P0, RZ, R5, 0x1, RZ, 0xc0, !PT ;  /* 0x0000000105ff7812 */ /* 0x000fe4000780c0ff */
[----:B------:R-:W-:Y:S02]  /*655f0*/  LOP3.LUT P5, RZ, R11, 0x20000000, RZ, 0xc0, !PT ;  /* 0x200000000bff7812 */ /* 0x000fe400078ac0ff */
[----:B------:R-:W-:-:S11]  /*65600*/  LOP3.LUT R18, R18, 0xffffffdf, RZ, 0xc0, !PT ;  /* 0xffffffdf12127812 */ /* 0x000fd600078ec0ff */
[----:B------:R-:W-:-:S04]  /*65610*/  @P5 LOP3.LUT R18, R18, 0x20, RZ, 0xfc, !PT ;  /* 0x0000002012125812 */ /* 0x000fc800078efcff */
[----:B------:R-:W-:Y:S02]  /*65620*/  LOP3.LUT P4, RZ, R18, 0x40, RZ, 0xc0, !PT ;  /* 0x0000004012ff7812 */ /* 0x000fe4000788c0ff */
[----:B------:R-:W-:Y:S02]  /*65630*/  LOP3.LUT P6, RZ, R11, 0x40000000, RZ, 0xc0, !PT ;  /* 0x400000000bff7812 */ /* 0x000fe400078cc0ff */
[----:B------:R-:W-:Y:S01]  /*65640*/  LOP3.LUT P5, RZ, R2, 0x80000000, RZ, 0xc0, !PT ;  /* 0x8000000002ff7812 */ /* 0x000fe200078ac0ff */
[----:B----4-:R-:W-:Y:S02]  /*65650*/  FMUL R17, R219, UR8 ;  /* 0x00000008db117c20 */ /* 0x010fe40008400000 */
[----:B------:R-:W4:Y:S03]  /*65660*/  LDL.LU R219, [R1+0xc80] ;  /* 0x000c800001db7983 */ /* 0x000f260000300800 */
[----:B------:R-:W-:Y:S01]  /*65670*/  F2FP.SATFINITE.E4M3.F32.PACK_AB_MERGE_C R17, RZ, R17, RZ ;  /* 0x00000011ff11723e */ /* 0x000fe200048070ff */
[----:B------:R-:W4:Y:S04]  /*65680*/  LDL.LU.64 R172, [R1+0xa8] ;  /* 0x0000a80001ac7983 */ /* 0x000f280000300a00 */
[----:B------:R0:W-:Y:S04]  /*65690*/  @!P2 STG.E.U8 desc[UR26][R20.64+0x129], R17 ;  /* 0x000129111400a986 */ /* 0x0001e8000c10111a */
[----:B------:R-:W4:Y:S01]  /*656a0*/  LDL.LU R229, [R1+0xc84] ;  /* 0x000c840001e57983 */ /* 0x000f220000300800 */
[----:B0-----:R-:W0:Y:S01]  /*656b0*/  @!P0 LDC.64 R20, c[0x0][0x5c0] ;  /* 0x00017000ff148b82 */ /* 0x001e220000000a00 */
[----:B------:R-:W-:-:S05]  /*656c0*/  FMUL R17, R191, UR8 ;  /* 0x00000008bf117c20 */ /* 0x000fca0008400000 */
[----:B------:R-:W-:Y:S02]  /*656d0*/  F2FP.SATFINITE.E4M3.F32.PACK_AB_MERGE_C R17, RZ, R17, RZ ;  /* 0x00000011ff11723e */ /* 0x000fe400048070ff */
[----:B0-----:R-:W-:-:S05]  /*656e0*/  @!P0 IADD3 R20, P2, R48, R20, RZ ;  /* 0x0000001430148210 */ /* 0x001fca0007f5e0ff */
[----:B------:R-:W-:Y:S01]  /*656f0*/  @!P0 IMAD.X R21, R49, 0x1, R21, P2 ;  /* 0x0000000131158824 */ /* 0x000fe200010e0615 */
[----:B--2---:R0:W-:Y:S04]  /*65700*/  @!P4 STG.E.U8 desc[UR26][R186.64+0x130], R17 ;  /* 0x00013011ba00c986 */ /* 0x0041e8000c10111a */
[----:B0-----:R-:W2:Y:S04]  /*65710*/  LDL.LU.64 R186, [R1+0x48] ;  /* 0x0000480001ba7983 */ /* 0x001ea80000300a00 */
[----:B------:R-:W2:Y:S01]  /*65720*/  LDL.LU R48, [R1+0x1010] ;  /* 0x0010100001307983 */ /* 0x000ea20000300800 */
[----:B---3--:R-:W-:-:S03]  /*65730*/  FMUL R17, R168, UR8 ;  /* 0x00000008a8117c20 */ /* 0x008fc60008400000 */
[----:B------:R-:W3:Y:S02]  /*65740*/  LDL.LU R168, [R1+0xc88] ;  /* 0x000c880001a87983 */ /* 0x000ee40000300800 */
[----:B------:R-:W-:Y:S02]  /*65750*/  F2FP.SATFINITE.E4M3.F32.PACK_AB_MERGE_C R17, RZ, R17, RZ ;  /* 0x00000011ff11723e */ /* 0x000fe400048070ff */
[----:B------:R-:W3:Y:S04]  /*65760*/  LDL.LU R49, [R1+0x100c] ;  /* 0x00100c0001317983 */ /* 0x000ee80000300800 */
[----:B------:R0:W-:Y:S02]  /*65770*/  @!P6 STG.E.U8 desc[UR26][R138.64+0x131], R17 ;  /* 0x000131118a00e986 */ /* 0x0001e4000c10111a */
[----:B0-----:R-:W-:-:S05]  /*65780*/  FMUL R17, R169, UR8 ;  /* 0x00000008a9117c20 */ /* 0x001fca0008400000 */
[----:B------:R-:W-:-:S05]  /*65790*/  F2FP.SATFINITE.E4M3.F32.PACK_AB_MERGE_C R17, RZ, R17, RZ ;  /* 0x00000011ff11723e */ /* 0x000fca00048070ff */
[----:B------:R0:W-:Y:S02]  /*657a0*/  @!P0 STG.E.U8 desc[UR26][R20.64+0x130], R17 ;  /* 0x0001301114008986 */ /* 0x0001e4000c10111a */
[----:B0-----:R-:W0:Y:S01]  /*657b0*/  @!P5 LDC.64 R20, c[0x0][0x5c0] ;  /* 0x00017000ff14db82 */ /* 0x001e220000000a00 */
[----:B------:R-:W-:Y:S01]  /*657c0*/  FMUL R17, R218, UR8 ;  /* 0x00000008da117c20 */ /* 0x000fe20008400000 */
[----:B0-----:R-:W-:Y:S02]  /*657d0*/  @!P5 IADD3 R20, P2, R50, R20, RZ ;  /* 0x000000143214d210 */ /* 0x001fe40007f5e0ff */
[----:B------:R-:W3:Y:S04]  /*657e0*/  LDL.LU R50, [R1+0x1008] ;  /* 0x0010080001327983 */ /* 0x000ee80000300800 */
[----:B------:R-:W3:Y:S01]  /*657f0*/  LDL.LU R169, [R1+0xc8c] ;  /* 0x000c8c0001a97983 */ /* 0x000ee20000300800 */
[----:B------:R-:W-:-:S03]  /*65800*/  @!P5 IMAD.X R21, R51, 0x1, R21, P2 ;  /* 0x000000013315d824 */ /* 0x000fc600010e0615 */
[----:B------:R-:W3:Y:S04]  /*65810*/  LDL.LU R51, [R1+0x1004] ;  /* 0x0010040001337983 */ /* 0x000ee80000300800 */
[----:B------:R-:W3:Y:S04]  /*65820*/  LDL.LU R218, [R1+0xc90] ;  /* 0x000c900001da7983 */ /* 0x000ee80000300800 */
[----:B------:R-:W3:Y:S01]  /*65830*/  LDL.LU.64 R190, [R1+0x78] ;  /* 0x0000780001be7983 */ /* 0x000ee20000300a00 */
[C---:B------:R-:W-:Y:S02]  /*65840*/  LOP3.LUT P2, RZ, R2.reuse, 0x80000000, RZ, 0xc0, !PT ;  /* 0x8000000002ff7812 */ /* 0x040fe4000784c0ff */
[----:B------:R-:W-:-:S02]  /*65850*/  LOP3.LUT P1, RZ, R2, 0x40000000, RZ, 0xc0, !PT ;  /* 0x4000000002ff7812 */ /* 0x000fc4000782c0ff */
[----:B------:R-:W-:Y:S02]  /*65860*/  F2FP.SATFINITE.E4M3.F32.PACK_AB_MERGE_C R17, RZ, R17, RZ ;  /* 0x00000011ff11723e */ /* 0x000fe400048070ff */
[----:B------:R-:W-:-:S07]  /*65870*/  LOP3.LUT P5, RZ, R18, 0x20, RZ, 0xc0, !PT ;  /* 0x0000002012ff7812 */ /* 0x000fce00078ac0ff */
[----:B------:R0:W-:Y:S01]  /*65880*/  @!P2 STG.E.U8 desc[UR26][R20.64+0x131], R17 ;  /* 0x000131111400a986 */ /* 0x0001e2000c10111a */
[----:B------:R-:W-:Y:S01]  /*65890*/  LOP3.LUT P3, RZ, R11, 0x10000000, RZ, 0xc0, !PT ;  /* 0x100000000bff7812 */ /* 0x000fe2000786c0ff */
[----:B0-----:R-:W0:Y:S01]  /*658a0*/  @!P1 LDC.64 R20, c[0x0][0x5c0] ;  /* 0x00017000ff149b82 */ /* 0x001e220000000a00 */
[----:B----4-:R-:W-:Y:S02]  /*658b0*/  FMUL R17, R219, UR8 ;  /* 0x00000008db117c20 */ /* 0x010fe40008400000 */
[----:B------:R-:W4:Y:S03]  /*658c0*/  LDL.LU R219, [R1+0xc94] ;  /* 0x000c940001db7983 */ /* 0x000f260000300800 */
[----:B------:R-:W-:-:S05]  /*658d0*/  F2FP.SATFINITE.E4M3.F32.PACK_AB_MERGE_C R17, RZ, R17, RZ ;  /* 0x00000011ff11723e */ /* 0x000fca00048070ff */
[----:B------:R1:W-:Y:S01]  /*658e0*/  @!P5 STG.E.U8 desc[UR26][R172.64+0x138], R17 ;  /* 0x00013811ac00d986 */ /* 0x0003e2000c10111a */
[----:B------:R-:W-:Y:S01]  /*658f0*/  LOP3.LUT P4, RZ, R2, 0x20000000, RZ, 0xc0, !PT ;  /* 0x2000000002ff7812 */ /* 0x000fe2000788c0ff */
[----:B-1----:R-:W-:Y:S01]  /*65900*/  FMUL R17, R229, UR8 ;  /* 0x00000008e5117c20 */ /* 0x002fe20008400000 */
[----:B0-----:R-:W-:Y:S01]  /*65910*/  @!P1 IADD3 R20, P2, R52, R20, RZ ;  /* 0x0000001434149210 */ /* 0x001fe20007f5e0ff */
[----:B------:R-:W4:Y:S03]  /*65920*/  LDL.LU.64 R172, [R1+0x38] ;  /* 0x0000380001ac7983 */ /* 0x000f260000300a00 */
[----:B------:R-:W-:Y:S01]  /*65930*/  F2FP.SATFINITE.E4M3.F32.PACK_AB_MERGE_C R17, RZ, R17, RZ ;  /* 0x00000011ff11723e */ /* 0x000fe200048070ff */
[----:B------:R-:W-:-:S04]  /*65940*/  @!P1 IMAD.X R21, R53, 0x1, R21, P2 ;  /* 0x0000000135159824 */ /* 0x000fc800010e0615 */
[----:B--2---:R0:W-:Y:S04]  /*65950*/  @!P3 STG.E.U8 desc[UR26][R186.64+0x139], R17 ;  /* 0x00013911ba00b986 */ /* 0x0041e8000c10111a */
[----:B0-----:R-:W2:Y:S04]  /*65960*/  LDL.LU R187, [R1+0xc98] ;  /* 0x000c980001bb7983 */ /* 0x001ea80000300800 */
[----:B------:R-:W2:Y:S04]  /*65970*/  LDL.LU R52, [R1+0x1000] ;  /* 0x0010000001347983 */ /* 0x000ea80000300800 */
[----:B------:R-:W2:Y:S01]  /*65980*/  LDL.LU R53, [R1+0xffc] ;  /* 0x000ffc0001357983 */ /* 0x000ea20000300800 */
[----:B---3--:R-:W-:-:S05]  /*65990*/  FMUL R17, R168, UR8 ;  /* 0x00000008a8117c20 */ /* 0x008fca0008400000 */
[----:B------:R-:W-:-:S05]  /*659a0*/  F2FP.SATFINITE.E4M3.F32.PACK_AB_MERGE_C R17, RZ, R17, RZ ;  /* 0x00000011ff11723e */ /* 0x000fca00048070ff */
[----:B------:R0:W-:Y:S02]  /*659b0*/  @!P1 STG.E.U8 desc[UR26][R20.64+0x138], R17 ;  /* 0x0001381114009986 */ /* 0x0001e4000c10111a */
[----:B0-----:R-:W0:Y:S02]  /*659c0*/  @!P4 LDC.64 R20, c[0x0][0x5c0] ;  /* 0x00017000ff14cb82 */ /* 0x001e240000000a00 */
[----:B0-----:R-:W-:Y:S02]  /*659d0*/  @!P4 IADD3 R20, P2, R54, R20, RZ ;  /* 0x000000143614c210 */ /* 0x001fe40007f5e0ff */
[----:B------:R-:W3:Y:S03]  /*659e0*/  LDL.LU R54, [R1+0xff8] ;  /* 0x000ff80001367983 */ /* 0x000ee60000300800 */
[----:B------:R-:W-:Y:S02]  /*659f0*/  @!P4 IMAD.X R21, R55, 0x1, R21, P2 ;  /* 0x000000013715c824 */ /* 0x000fe400010e0615 */
[----:B------:R-:W3:Y:S04]  /*65a00*/  LDL.LU R55, [R1+0xff4] ;  /* 0x000ff40001377983 */ /* 0x000ee80000300800 */
[----:B------:R-:W3:Y:S01]  /*65a10*/  LDL.LU R168, [R1+0xc9c] ;  /* 0x000c9c0001a87983 */ /* 0x000ee20000300800 */
[----:B------:R-:W-:Y:S01]  /*65a20*/  LOP3.LUT P2, RZ, R11, 0x4000000, RZ, 0xc0, !PT ;  /* 0x040000000bff7812 */ /* 0x000fe2000784c0ff */
[----:B------:R-:W-:-:S02]  /*65a30*/  FMUL R17, R169, UR8 ;  /* 0x00000008a9117c20 */ /* 0x000fc40008400000 */
[----:B------:R-:W3:Y:S03]  /*65a40*/  LDL.LU R169, [R1+0xca0] ;  /* 0x000ca00001a97983 */ /* 0x000ee60000300800 */
[----:B------:R-:W-:Y:S01]  /*65a50*/  F2FP.SATFINITE.E4M3.F32.PACK_AB_MERGE_C R17, RZ, R17, RZ ;  /* 0x00000011ff11723e */ /* 0x000fe200048070ff */
[----:B------:R-:W3:Y:S04]  /*65a60*/  LDL.LU.64 R228, [R1+0xc8] ;  /* 0x0000c80001e47983 */ /* 0x000ee80000300a00 */
[----:B------:R0:W-:Y:S02]  /*65a70*/  @!P4 STG.E.U8 desc[UR26][R20.64+0x139], R17 ;  /* 0x000139111400c986 */ /* 0x0001e4000c10111a */
[----:B0-----:R-:W-:-:S02]  /*65a80*/  FMUL R17, R218, UR8 ;  /* 0x00000008da117c20 */ /* 0x001fc40008400000 */
[----:B------:R-:W3:Y:S03]  /*65a90*/  LDL.LU R218, [R1+0xca4] ;  /* 0x000ca40001da7983 */ /* 0x000ee60000300800 */
[----:B------:R-:W-:-:S05]  /*65aa0*/  F2FP.SATFINITE.E4M3.F32.PACK_AB_MERGE_C R17, RZ, R17, RZ ;  /* 0x00000011ff11723e */ /* 0x000fca00048070ff */
[----:B------:R0:W-:Y:S04]  /*65ab0*/  @!P2 STG.E.U8 desc[UR26][R190.64+0x140], R17 ;  /* 0x00014011be00a986 */ /* 0x0001e8000c10111a */
[----:B0-----:R-:W3:Y:S01]  /*65ac0*/  LDL.LU.64 R190, [R1+0x90] ;  /* 0x0000900001be7983 */ /* 0x001ee20000300a00 */
[----:B------:R-:W-:-:S13]  /*65ad0*/  LOP3.LUT P0, RZ, R2, 0x10000000, RZ, 0xc0, !PT ;  /* 0x1000000002ff7812 */ /* 0x000fda000780c0ff */
[----:B------:R-:W0:Y:S01]  /*65ae0*/  @!P0 LDC.64 R20, c[0x0][0x5c0] ;  /* 0x00017000ff148b82 */ /* 0x000e220000000a00 */
[----:B------:R-:W-:Y:S01]  /*65af0*/  LOP3.LUT P6, RZ, R11, 0x1000000, RZ, 0xc0, !PT ;  /* 0x010000000bff7812 */ /* 0x000fe200078cc0ff */
[----:B----4-:R-:W-:Y:S01]  /*65b00*/  FMUL R17, R219, UR8 ;  /* 0x00000008db117c20 */ /* 0x010fe20008400000 */
[----:B------:R-:W-:-:S04]  /*65b10*/  LOP3.LUT P3, RZ, R2, 0x8000000, RZ, 0xc0, !PT ;  /* 0x0800000002ff7812 */ /* 0x000fc8000786c0ff */
[----:B------:R-:W-:-:S07]  /*65b20*/  F2FP.SATFINITE.E4M3.F32.PACK_AB_MERGE_C R17, RZ, R17, RZ ;  /* 0x00000011ff11723e */ /* 0x000fce00048070ff */
[----:B------:R2:W-:Y:S01]  /*65b30*/  @!P6 STG.E.U8 desc[UR26][R172.64+0x141], R17 ;  /* 0x00014111ac00e986 */ /* 0x0005e2000c10111a */
[----:B0-----:R-:W-:-:S03]  /*65b40*/  @!P0 IADD3 R20, P2, R56, R20, RZ ;  /* 0x0000001438148210 */ /* 0x001fc60007f5e0ff */
[----:B------:R-:W4:Y:S04]  /*65b50*/  LDL.LU R56, [R1+0xff0] ;  /* 0x000ff00001387983 */ /* 0x000f280000300800 */
[----:B------:R-:W4:Y:S01]  /*65b60*/  LDL.LU R219, [R1+0xca8] ;  /* 0x000ca80001db7983 */ /* 0x000f220000300800 */
[----:B------:R-:W-:Y:S01]  /*65b70*/  @!P0 IMAD.X R21, R57, 0x1, R21, P2 ;  /* 0x0000000139158824 */ /* 0x000fe200010e0615 */
[----:B------:R-:W-:Y:S02]  /*65b80*/  LOP3.LUT P4, RZ, R2, 0x4000000, RZ, 0xc0, !PT ;  /* 0x0400000002ff7812 */ /* 0x000fe4000788c0ff */
[----:B------:R-:W4:Y:S01]  /*65b90*/  LDL.LU R57, [R1+0xfec] ;  /* 0x000fec0001397983 */ /* 0x000f220000300800 */
[C---:B------:R-:W-:Y:S02]  /*65ba0*/  LOP3.LUT P5, RZ, R11.reuse, 0x800000, RZ, 0xc0, !PT ;  /* 0x008000000bff7812 */ /* 0x040fe400078ac0ff */
[----:B------:R-:W-:Y:S01]  /*65bb0*/  LOP3.LUT P1, RZ, R11, 0x400000, RZ, 0xc0, !PT ;  /* 0x004000000bff7812 */ /* 0x000fe2000782c0ff */
[----:B--2---:R-:W-:-:S05]  /*65bc0*/  FMUL R17, R187, UR8 ;  /* 0x00000008bb117c20 */ /* 0x004fca0008400000 */
        /* <DEDUP_REMOVED lines=9> */
[----:B------:R-:W3:Y:S02]  /*65c60*/  LDL.LU R168, [R1+0xcb0] ;  /* 0x000cb00001a87983 */ /* 0x000ee40000300800 */
[----:B------:R-:W-:Y:S02]  /*65c70*/  F2FP.SATFINITE.E4M3.F32.PACK_AB_MERGE_C R17, RZ, R17, RZ ;  /* 0x00000011ff11723e */ /* 0x000fe400048070ff */
[----:B------:R-:W3:Y:S04]  /*65c80*/  LDL.LU.64 R172, [R1+0xa0] ;  /* 0x0000a00001ac7983 */ /* 0x000ee80000300a00 */
[----:B------:R0:W-:Y:S02]  /*65c90*/  @!P3 STG.E.U8 desc[UR26][R20.64+0x141], R17 ;  /* 0x000141111400b986 */ /* 0x0001e4000c10111a */
[----:B0-----:R-:W0:Y:S01]  /*65ca0*/  @!P4 LDC.64 R20, c[0x0][0x5c0] ;  /* 0x00017000ff14cb82 */ /* 0x001e220000000a00 */
[----:B------:R-:W-:-:S02]  /*65cb0*/  FMUL R17, R169, UR8 ;  /* 0x00000008a9117c20 */ /* 0x000fc40008400000 */
[----:B------:R-:W3:Y:S03]  /*65cc0*/  LDL.LU R169, [R1+0xcb4] ;  /* 0x000cb40001a97983 */ /* 0x000ee60000300800 */
[----:B------:R-:W-:-:S05]  /*65cd0*/  F2FP.SATFINITE.E4M3.F32.PACK_AB_MERGE_C R17, RZ, R17, RZ ;  /* 0x00000011ff11723e */ /* 0x000fca00048070ff */
[----:B------:R1:W-:Y:S01]  /*65ce0*/  @!P5 STG.E.U8 desc[UR26][R228.64+0x148], R17 ;  /* 0x00014811e400d986 */ /* 0x0003e2000c10111a */
[----:B0-----:R-:W-:Y:S01]  /*65cf0*/  @!P4 IADD3 R20, P2, R60, R20, RZ ;  /* 0x000000143c14c210 */ /* 0x001fe20007f5e0ff */
[----:B-1----:R-:W-:-:S05]  /*65d00*/  FMUL R17, R218, UR8 ;  /* 0x00000008da117c20 */ /* 0x002fca0008400000 */
[----:B------:R-:W-:Y:S01]  /*65d10*/  F2FP.SATFINITE.E4M3.F32.PACK_AB_MERGE_C R17, RZ, R17, RZ ;  /* 0x00000011ff11723e */ /* 0x000fe200048070ff */
[----:B------:R-:W-:-:S04]  /*65d20*/  @!P4 IMAD.X R21, R61, 0x1, R21, P2 ;  /* 0x000000013d15c824 */ /* 0x000fc800010e0615 */
[----:B------:R0:W-:Y:S04]  /*65d30*/  @!P1 STG.E.U8 desc[UR26][R190.64+0x149], R17 ;  /* 0x00014911be009986 */ /* 0x0001e8000c10111a */
[----:B0-----:R-:W3:Y:S04]  /*65d40*/  LDL.LU.64 R190, [R1+0x70] ;  /* 0x0000700001be7983 */ /* 0x001ee80000300a00 */
[----:B------:R-:W3:Y:S04]  /*65d50*/  LDL.LU R60, [R1+0xfe0] ;  /* 0x000fe000013c7983 */ /* 0x000ee80000300800 */
[----:B------:R-:W3:Y:S04]  /*65d60*/  LDL.LU R61, [R1+0xfdc] ;  /* 0x000fdc00013d7983 */ /* 0x000ee80000300800 */
[----:B------:R-:W3:Y:S01]  /*65d70*/  LDL.LU R218, [R1+0xcb8] ;  /* 0x000cb80001da7983 */ /* 0x000ee20000300800 */
[----:B------:R-:W-:-:S02]  /*65d80*/  LOP3.LUT P0, RZ, R11, 0x200000, RZ, 0xc0, !PT ;  /* 0x002000000bff7812 */ /* 0x000fc4000780c0ff */
[----:B------:R-:W-:-:S11]  /*65d90*/  LOP3.LUT R18, R18, 0xffffffef, RZ, 0xc0, !PT ;  /* 0xffffffef12127812 */ /* 0x000fd600078ec0ff */
[----:B------:R-:W-:Y:S02]  /*65da0*/  @P0 LOP3.LUT R18, R18, 0x10, RZ, 0xfc, !PT ;  /* 0x0000001012120812 */ /* 0x000fe400078efcff */
[----:B------:R-:W-:Y:S01]  /*65db0*/  LOP3.LUT P0, RZ, R2, 0x2000000, RZ, 0xc0, !PT ;  /* 0x0200000002ff7812 */ /* 0x000fe2000780c0ff */
[----:B----4-:R-:W-:-:S05]  /*65dc0*/  FMUL R17, R219, UR8 ;  /* 0x00000008db117c20 */ /* 0x010fca0008400000 */
[----:B------:R-:W-:-:S05]  /*65dd0*/  F2FP.SATFINITE.E4M3.F32.PACK_AB_MERGE_C R17, RZ, R17, RZ ;  /* 0x00000011ff11723e */ /* 0x000fca00048070ff */
[----:B------:R0:W-:Y:S02]  /*65de0*/  @!P4 STG.E.U8 desc[UR26][R20.64+0x148], R17 ;  /* 0x000148111400c986 */ /* 0x0001e4000c10111a */
[----:B0-----:R-:W0:Y:S01]  /*65df0*/  @!P0 LDC.64 R20, c[0x0][0x5c0] ;  /* 0x00017000ff148b82 */ /* 0x001e220000000a00 */
[----:B------:R-:W-:Y:S02]  /*65e00*/  LOP3.LUT P5, RZ, R11, 0x80000, RZ, 0xc0, !PT ;  /* 0x000800000bff7812 */ /* 0x000fe400078ac0ff */
[----:B------:R-:W-:Y:S02]  /*65e10*/  LOP3.LUT P3, RZ, R2, 0x1000000, RZ, 0xc0, !PT ;  /* 0x0100000002ff7812 */ /* 0x000fe4000786c0ff */
[----:B------:R-:W-:Y:S02]  /*65e20*/  LOP3.LUT R18, R18, 0xfffffff7, RZ, 0xc0, !PT ;  /* 0xfffffff712127812 */ /* 0x000fe400078ec0ff */
[----:B0-----:R-:W-:-:S07]  /*65e30*/  @!P0 IADD3 R20, P2, R62, R20, RZ ;  /* 0x000000143e148210 */ /* 0x001fce0007f5e0ff */
[----:B------:R-:W-:Y:S01]  /*65e40*/  @P5 LOP3.LUT R18, R18, 0x8, RZ, 0xfc, !PT ;  /* 0x0000000812125812 */ /* 0x000fe200078efcff */
[----:B------:R-:W4:Y:S01]  /*65e50*/  LDL.LU R62, [R1+0xfd8] ;  /* 0x000fd800013e7983 */ /* 0x000f220000300800 */
[----:B------:R-:W-:Y:S01]  /*65e60*/  @!P0 IMAD.X R21, R63, 0x1, R21, P2 ;  /* 0x000000013f158824 */ /* 0x000fe200010e0615 */
[----:B------:R-:W-:Y:S02]  /*65e70*/  LOP3.LUT P2, RZ, R2, 0x2000000, RZ, 0xc0, !PT ;  /* 0x0200000002ff7812 */ /* 0x000fe4000784c0ff */
[----:B------:R-:W4:Y:S01]  /*65e80*/  LDL.LU R63, [R1+0xfd4] ;  /* 0x000fd400013f7983 */ /* 0x000f220000300800 */
[----:B------:R-:W-:Y:S02]  /*65e90*/  LOP3.LUT P0, RZ, R18, 0x10, RZ, 0xc0, !PT ;  /* 0x0000001012ff7812 */ /* 0x000fe4000780c0ff */
[----:B------:R-:W-:Y:S01]  /*65ea0*/  LOP3.LUT P6, RZ, R11, 0x100000, RZ, 0xc0, !PT ;  /* 0x001000000bff7812 */ /* 0x000fe200078cc0ff */
[----:B------:R-:W4:Y:S01]  /*65eb0*/  LDL.LU R219, [R1+0xcbc] ;  /* 0x000cbc0001db7983 */ /* 0x000f220000300800 */
[----:B------:R-:W-:Y:S01]  /*65ec0*/  LOP3.LUT P5, RZ, R2, 0x800000, RZ, 0xc0, !PT ;  /* 0x0080000002ff7812 */ /* 0x000fe200078ac0ff */
[----:B--2---:R-:W-:-:S02]  /*65ed0*/  FMUL R17, R187, UR8 ;  /* 0x00000008bb117c20 */ /* 0x004fc40008400000 */
[----:B------:R-:W2:Y:S03]  /*65ee0*/  LDL.LU R187, [R1+0xcc0] ;  /* 0x000cc00001bb7983 */ /* 0x000ea60000300800 */
[----:B------:R-:W-:Y:S01]  /*65ef0*/  F2FP.SATFINITE.E4M3.F32.PACK_AB_MERGE_C R17, RZ, R17, RZ ;  /* 0x00000011ff11723e */ /* 0x000fe200048070ff */
[----:B------:R-:W2:Y:S04]  /*65f00*/  LDL.LU.64 R228, [R1+0xf0] ;  /* 0x0000f00001e47983 */ /* 0x000ea80000300a00 */
[----:B------:R0:W-:Y:S02]  /*65f10*/  @!P2 STG.E.U8 desc[UR26][R20.64+0x149], R17 ;  /* 0x000149111400a986 */ /* 0x0001e4000c10111a */
[----:B0-----:R-:W0:Y:S01]  /*65f20*/  @!P3 LDC.64 R20, c[0x0][0x5c0] ;  /* 0x00017000ff14bb82 */ /* 0x001e220000000a00 */
[----:B---3--:R-:W-:-:S02]  /*65f30*/  FMUL R17, R168, UR8 ;  /* 0x00000008a8117c20 */ /* 0x008fc40008400000 */
[----:B------:R-:W3:Y:S03]  /*65f40*/  LDL.LU R168, [R1+0xcc4] ;  /* 0x000cc40001a87983 */ /* 0x000ee60000300800 */
[----:B------:R-:W-:-:S05]  /*65f50*/  F2FP.SATFINITE.E4M3.F32.PACK_AB_MERGE_C R17, RZ, R17, RZ ;  /* 0x00000011ff11723e */ /* 0x000fca00048070ff */
[----:B------:R1:W-:Y:S01]  /*65f60*/  @!P0 STG.E.U8 desc[UR26][R172.64+0x150], R17 ;  /* 0x00015011ac008986 */ /* 0x0003e2000c10111a */
[----:B0-----:R-:W-:-:S05]  /*65f70*/  @!P3 IADD3 R20, P2, R64, R20, RZ ;  /* 0x000000144014b210 */ /* 0x001fca0007f5e0ff */
[----:B------:R-:W-:Y:S02]  /*65f80*/  @!P3 IMAD.X R21, R65, 0x1, R21, P2 ;  /* 0x000000014115b824 */ /* 0x000fe400010e0615 */
[----:B-1----:R-:W-:Y:S02]  /*65f90*/  FMUL R17, R169, UR8 ;  /* 0x00000008a9117c20 */ /* 0x002fe40008400000 */
[----:B------:R-:W3:Y:S03]  /*65fa0*/  LDL.LU R169, [R1+0xcc8] ;  /* 0x000cc80001a97983 */ /* 0x000ee60000300800 */
[----:B------:R-:W-:Y:S01]  /*65fb0*/  F2FP.SATFINITE.E4M3.F32.PACK_AB_MERGE_C R17, RZ, R17, RZ ;  /* 0x00000011ff11723e */ /* 0x000fe200048070ff */
[----:B------:R-:W3:Y:S04]  /*65fc0*/  LDL.LU R64, [R1+0xfd0] ;  /* 0x000fd00001407983 */ /* 0x000ee80000300800 */
[----:B------:R-:W3:Y:S04]  /*65fd0*/  LDL.LU R65, [R1+0xfcc] ;  /* 0x000fcc0001417983 */ /* 0x000ee80000300800 */
[----:B------:R0:W-:Y:S02]  /*65fe0*/  @!P6 STG.E.U8 desc[UR26][R190.64+0x151], R17 ;  /* 0x00015111be00e986 */ /* 0x0001e4000c10111a */
        /* <DEDUP_REMOVED lines=11> */
[----:B------:R-:W3:Y:S01]  /*660a0*/  LDL.LU R186, [R1+0xcd0] ;  /* 0x000cd00001ba7983 */ /* 0x000ee20000300800 */
[----:B------:R-:W-:Y:S02]  /*660b0*/  LOP3.LUT P5, RZ, R18, 0x8, RZ, 0xc0, !PT ;  /* 0x0000000812ff7812 */ /* 0x000fe400078ac0ff */
[----:B------:R-:W-:Y:S01]  /*660c0*/  LOP3.LUT P4, RZ, R11, 0x40000, RZ, 0xc0, !PT ;  /* 0x000400000bff7812 */ /* 0x000fe2000788c0ff */
[----:B------:R-:W3:Y:S01]  /*660d0*/  LDL.LU.64 R190, [R1+0xc0] ;  /* 0x0000c00001be7983 */ /* 0x000ee20000300a00 */
[----:B----4-:R-:W-:Y:S01]  /*660e0*/  FMUL R17, R219, UR8 ;  /* 0x00000008db117c20 */ /* 0x010fe20008400000 */
[----:B------:R-:W-:Y:S02]  /*660f0*/  LOP3.LUT P0, RZ, R2, 0x200000, RZ, 0xc0, !PT ;  /* 0x0020000002ff7812 */ /* 0x000fe4000780c0ff */
[----:B------:R-:W4:Y:S02]  /*66100*/  LDL.LU R219, [R1+0xcd4] ;  /* 0x000cd40001db7983 */ /* 0x000f240000300800 */
[----:B------:R-:W-:-:S05]  /*66110*/  F2FP.SATFINITE.E4M3.F32.PACK_AB_MERGE_C R17, RZ, R17, RZ ;  /* 0x00000011ff11723e */ /* 0x000fca00048070ff */
[----:B------:R0:W-:Y:S02]  /*66120*/  @!P2 STG.E.U8 desc[UR26][R20.64+0x151], R17 ;  /* 0x000151111400a986 */ /* 0x0001e4000c10111a */
[----:B0-----:R-:W0:Y:S02]  /*66130*/  @!P1 LDC.64 R20, c[0x0][0x5c0] ;  /* 0x00017000ff149b82 */ /* 0x001e240000000a00 */
[----:B0-----:R-:W-:-:S05]  /*66140*/  @!P1 IADD3 R20, P2, R66, R20, RZ ;  /* 0x0000001442149210 */ /* 0x001fca0007f5e0ff */
[----:B------:R-:W-:Y:S02]  /*66150*/  @!P1 IMAD.X R21, R67, 0x1, R21, P2 ;  /* 0x0000000143159824 */ /* 0x000fe400010e0615 */
[----:B--2---:R-:W-:Y:S02]  /*66160*/  FMUL R17, R187, UR8 ;  /* 0x00000008bb117c20 */ /* 0x004fe40008400000 */
[----:B------:R-:W2:Y:S03]  /*66170*/  LDL.LU R187, [R1+0xcd8] ;  /* 0x000cd80001bb7983 */ /* 0x000ea60000300800 */
[----:B------:R-:W-:Y:S01]  /*66180*/  F2FP.SATFINITE.E4M3.F32.PACK_AB_MERGE_C R17, RZ, R17, RZ ;  /* 0x00000011ff11723e */ /* 0x000fe200048070ff */
[----:B------:R-:W2:Y:S04]  /*66190*/  LDL.LU R66, [R1+0xfc0] ;  /* 0x000fc00001427983 */ /* 0x000ea80000300800 */
[----:B------:R3:W-:Y:S04]  /*661a0*/  @!P5 STG.E.U8 desc[UR26][R228.64+0x158], R17 ;  /* 0x00015811e400d986 */ /* 0x0007e8000c10111a */
[----:B------:R-:W2:Y:S01]  /*661b0*/  LDL.LU R67, [R1+0xfbc] ;  /* 0x000fbc0001437983 */ /* 0x000ea20000300800 */
[----:B---3--:R-:W-:-:S03]  /*661c0*/  FMUL R17, R168, UR8 ;  /* 0x00000008a8117c20 */ /* 0x008fc60008400000 */
[----:B------:R-:W3:Y:S02]  /*661d0*/  LDL.LU R168, [R1+0xcdc] ;  /* 0x000cdc0001a87983 */ /* 0x000ee40000300800 */
[----:B------:R-:W-:-:S05]  /*661e0*/  F2FP.SATFINITE.E4M3.F32.PACK_AB_MERGE_C R17, RZ, R17, RZ ;  /* 0x00000011ff11723e */ /* 0x000fca00048070ff */
[----:B------:R0:W-:Y:S02]  /*661f0*/  @!P4 STG.E.U8 desc[UR26][R144.64+0x159], R17 ;  /* 0x000159119000c986 */ /* 0x0001e4000c10111a */
        /* <DEDUP_REMOVED lines=8> */
[----:B------:R-:W-:Y:S01]  /*66280*/  LOP3.LUT P3, RZ, R2, 0x100000, RZ, 0xc0, !PT ;  /* 0x0010000002ff7812 */ /* 0x000fe2000786c0ff */
[----:B------:R-:W-:Y:S01]  /*66290*/  FMUL R17, R218, UR8 ;  /* 0x00000008da117c20 */ /* 0x000fe20008400000 */
[C---:B------:R-:W-:Y:S01]  /*662a0*/  LOP3.LUT P2, RZ, R11.reuse, 0x20000, RZ, 0xc0, !PT ;  /* 0x000200000bff7812 */ /* 0x040fe2000784c0ff */
[----:B------:R-:W3:Y:S03]  /*662b0*/  LDL.LU R169, [R1+0xce0] ;  /* 0x000ce00001a97983 */ /* 0x000ee60000300800 */
[----:B------:R-:W-:Y:S01]  /*662c0*/  F2FP.SATFINITE.E4M3.F32.PACK_AB_MERGE_C R17, RZ, R17, RZ ;  /* 0x00000011ff11723e */ /* 0x000fe200048070ff */
[----:B------:R-:W3:Y:S04]  /*662d0*/  LDL.LU R218, [R1+0xce4] ;  /* 0x000ce40001da7983 */ /* 0x000ee80000300800 */
[----:B------:R0:W-:Y:S01]  /*662e0*/  @!P0 STG.E.U8 desc[UR26][R20.64+0x159], R17 ;  /* 0x0001591114008986 */ /* 0x0001e2000c10111a */
[----:B------:R-:W-:Y:S01]  /*662f0*/  LOP3.LUT P6, RZ, R11, 0x10000, RZ, 0xc0, !PT ;  /* 0x000100000bff7812 */ /* 0x000fe200078cc0ff */
[----:B0-----:R-:W0:Y:S01]  /*66300*/  @!P3 LDC.64 R20, c[0x0][0x5c0] ;  /* 0x00017000ff14bb82 */ /* 0x001e220000000a00 */
[----:B------:R-:W-:-:S05]  /*66310*/  FMUL R17, R186, UR8 ;  /* 0x00000008ba117c20 */ /* 0x000fca0008400000 */
[----:B------:R-:W-:-:S05]  /*66320*/  F2FP.SATFINITE.E4M3.F32.PACK_AB_MERGE_C R17, RZ, R17, RZ ;  /* 0x00000011ff11723e */ /* 0x000fca00048070ff */
[----:B------:R4:W-:Y:S01]  /*66330*/  @!P2 STG.E.U8 desc[UR26][R190.64+0x160], R17 ;  /* 0x00016011be00a986 */ /* 0x0009e2000c10111a */
[----:B------:R-:W-:Y:S01]  /*66340*/  LOP3.LUT P4, RZ, R2, 0x80000, RZ, 0xc0, !PT ;  /* 0x0008000002ff7812 */ /* 0x000fe2000788c0ff */
[----:B----4-:R-:W-:Y:S01]  /*66350*/  FMUL R17, R219, UR8 ;  /* 0x00000008db117c20 */ /* 0x010fe20008400000 */
[----:B0-----:R-:W-:Y:S01]  /*66360*/  @!P3 IADD3 R20, P2, R130, R20, RZ ;  /* 0x000000148214b210 */ /* 0x001fe20007f5e0ff */
[----:B------:R-:W4:Y:S03]  /*66370*/  LDL.LU R219, [R1+0xce8] ;  /* 0x000ce80001db7983 */ /* 0x000f260000300800 */
[----:B------:R-:W-:Y:S01]  /*66380*/  F2FP.SATFINITE.E4M3.F32.PACK_AB_MERGE_C R17, RZ, R17, RZ ;  /* 0x00000011ff11723e */ /* 0x000fe200048070ff */
[----:B------:R-:W-:Y:S01]  /*66390*/  @!P3 IMAD.X R21, R140, 0x1, R21, P2 ;  /* 0x000000018c15b824 */ /* 0x000fe200010e0615 */
        /* <DEDUP_REMOVED lines=8> */
[----:B------:R-:W4:Y:S03]  /*66420*/  LDL.LU R141, [R1+0xfa8] ;  /* 0x000fa800018d7983 */ /* 0x000f260000300800 */
[----:B------:R-:W-:Y:S02]  /*66430*/  @!P4 IMAD.X R21, R131, 0x1, R21, P2 ;  /* 0x000000018315c824 */ /* 0x000fe400010e0615 */
[----:B------:R-:W2:Y:S01]  /*66440*/  LDL.LU R131, [R1+0xfa4] ;  /* 0x000fa40001837983 */ /* 0x000ea20000300800 */
        /* <DEDUP_REMOVED lines=17> */
[----:B----4-:R0:W-:Y:S02]  /*66560*/  @!P5 STG.E.U8 desc[UR26][R140.64+0x168], R17 ;  /* 0x000168118c00d986 */ /* 0x0101e4000c10111a */
[----:B0-----:R-:W-:Y:S02]  /*66570*/  FMUL R17, R218, UR8 ;  /* 0x00000008da117c20 */ /* 0x001fe40008400000 */
[----:B------:R-:W4:Y:S03]  /*66580*/  LDL.LU R218, [R1+0xcf4] ;  /* 0x000cf40001da7983 */ /* 0x000f260000300800 */
[----:B------:R-:W-:Y:S01]  /*66590*/  F2FP.SATFINITE.E4M3.F32.PACK_AB_MERGE_C R17, RZ, R17, RZ ;  /* 0x00000011ff11723e */ /* 0x000fe200048070ff */
[----:B------:R-:W4:Y:S04]  /*665a0*/  LDL.LU R124, [R1+0xfa0] ;  /* 0x000fa000017c7983 */ /* 0x000f280000300800 */
[----:B--2---:R0:W-:Y:S04]  /*665b0*/  @!P1 STG.E.U8 desc[UR26][R130.64+0x169], R17 ;  /* 0x0001691182009986 */ /* 0x0041e8000c10111a */
[----:B------:R-:W2:Y:S04]  /*665c0*/  LDL.LU R126, [R1+0xf9c] ;  /* 0x000f9c00017e7983 */ /* 0x000ea80000300800 */
[----:B------:R-:W4:Y:S01]  /*665d0*/  LDL.LU R169, [R1+0xcf8] ;  /* 0x000cf80001a97983 */ /* 0x000f220000300800 */
[----:B0-----:R-:W-:-:S05]  /*665e0*/  FMUL R17, R219, UR8 ;  /* 0x00000008db117c20 */ /* 0x001fca0008400000 */
[----:B------:R-:W-:-:S05]  /*665f0*/  F2FP.SATFINITE.E4M3.F32.PACK_AB_MERGE_C R17, RZ, R17, RZ ;  /* 0x00000011ff11723e */ /* 0x000fca00048070ff */
[----:B------:R0:W-:Y:S02]  /*66600*/  @!P0 STG.E.U8 desc[UR26][R20.64+0x168], R17 ;  /* 0x0001681114008986 */ /* 0x0001e4000c10111a */
[----:B0-----:R-:W0:Y:S02]  /*66610*/  @!P3 LDC.64 R20, c[0x0][0x5c0] ;  /* 0x00017000ff14bb82 */ /* 0x001e240000000a00 */
[----:B0-----:R-:W-:Y:S02]  /*66620*/  @!P3 IADD3 R20, P2, R127, R20, RZ ;  /* 0x000000147f14b210 */ /* 0x001fe40007f5e0ff */
[----:B------:R-:W2:Y:S03]  /*66630*/  LDL.LU R127, [R1+0xf98] ;  /* 0x000f9800017f7983 */ /* 0x000ea60000300800 */
[----:B------:R-:W-:Y:S01]  /*66640*/  @!P3 IMAD.X R21, R125, 0x1, R21, P2 ;  /* 0x000000017d15b824 */ /* 0x000fe200010e0615 */
[----:B------:R-:W4:Y:S04]  /*66650*/  LDL.LU R219, [R1+0xcfc] ;  /* 0x000cfc0001db7983 */ /* 0x000f280000300800 */
[----:B------:R-:W4:Y:S01]  /*66660*/  LDL.LU R125, [R1+0xf94] ;  /* 0x000f9400017d7983 */ /* 0x000f220000300800 */
        /* <DEDUP_REMOVED lines=10> */
[----:B------:R-:W-:Y:S01]  /*66710*/  LOP3.LUT P3, RZ, R18, 0x4, RZ, 0xc0, !PT ;  /* 0x0000000412ff7812 */ /* 0x000fe2000786c0ff */
[----:B0-----:R-:W0:Y:S01]  /*66720*/  @!P4 LDC.64 R20, c[0x0][0x5c0] ;  /* 0x00017000ff14cb82 */ /* 0x001e220000000a00 */
[----:B------:R-:W-:Y:S01]  /*66730*/  FMUL R17, R186, UR8 ;  /* 0x00000008ba117c20 */ /* 0x000fe20008400000 */
[----:B------:R-:W-:-:S04]  /*66740*/  LOP3.LUT P6, RZ, R11, 0x1000, RZ, 0xc0, !PT ;  /* 0x000010000bff7812 */ /* 0x000fc800078cc0ff */
[----:B------:R-:W-:Y:S02]  /*66750*/  F2FP.SATFINITE.E4M3.F32.PACK_AB_MERGE_C R17, RZ, R17, RZ ;  /* 0x00000011ff11723e */ /* 0x000fe400048070ff */
[----:B------:R-:W-:Y:S02]  /*66760*/  LOP3.LUT P5, RZ, R2, 0x8000, RZ, 0xc0, !PT ;  /* 0x0000800002ff7812 */ /* 0x000fe400078ac0ff */
[----:B0-----:R-:W-:-:S05]  /*66770*/  @!P4 IADD3 R20, P2, R120, R20, RZ ;  /* 0x000000147814c210 */ /* 0x001fca0007f5e0ff */
[----:B------:R-:W-:Y:S01]  /*66780*/  @!P4 IMAD.X R21, R122, 0x1, R21, P2 ;  /* 0x000000017a15c824 */ /* 0x000fe200010e0615 */
[----:B--2---:R4:W-:Y:S02]  /*66790*/  @!P3 STG.E.U8 desc[UR26][R126.64+0x170], R17 ;  /* 0x000170117e00b986 */ /* 0x0049e4000c10111a */
[----:B----4-:R-:W-:Y:S02]  /*667a0*/  FMUL R17, R218, UR8 ;  /* 0x00000008da117c20 */ /* 0x010fe40008400000 */
[----:B------:R-:W2:Y:S03]  /*667b0*/  LDL.LU R218, [R1+0xd08] ;  /* 0x000d080001da7983 */ /* 0x000ea60000300800 */
[----:B------:R-:W-:Y:S01]  /*667c0*/  F2FP.SATFINITE.E4M3.F32.PACK_AB_MERGE_C R17, RZ, R17, RZ ;  /* 0x00000011ff11723e */ /* 0x000fe200048070ff */
[----:B------:R-:W4:Y:S04]  /*667d0*/  LDL.LU R120, [R1+0xf90] ;  /* 0x000f900001787983 */ /* 0x000f280000300800 */
[----:B------:R0:W-:Y:S04]  /*667e0*/  @!P6 STG.E.U8 desc[UR26][R124.64+0x171], R17 ;  /* 0x000171117c00e986 */ /* 0x0001e8000c10111a */
[----:B------:R-:W2:Y:S01]  /*667f0*/  LDL.LU R122, [R1+0xf8c] ;  /* 0x000f8c00017a7983 */ /* 0x000ea20000300800 */
        /* <DEDUP_REMOVED lines=8> */
[----:B------:R-:W4:Y:S01]  /*66880*/  LDL.LU R121, [R1+0xf84] ;  /* 0x000f840001797983 */ /* 0x000f220000300800 */
[----:B------:R-:W-:-:S02]  /*66890*/  LOP3.LUT P2, RZ, R2, 0x8000, RZ, 0xc0, !PT ;  /* 0x0000800002ff7812 */ /* 0x000fc4000784c0ff */
[----:B------:R-:W-:Y:S01]  /*668a0*/  LOP3.LUT P0, RZ, R2, 0x4000, RZ, 0xc0, !PT ;  /* 0x0000400002ff7812 */ /* 0x000fe2000780c0ff */
[----:B------:R-:W-:Y:S01]  /*668b0*/  FMUL R17, R219, UR8 ;  /* 0x00000008db117c20 */ /* 0x000fe20008400000 */
[----:B------:R-:W-:Y:S01]  /*668c0*/  LOP3.LUT P5, RZ, R18, 0x2, RZ, 0xc0, !PT ;  /* 0x0000000212ff7812 */ /* 0x000fe200078ac0ff */
[----:B------:R-:W4:Y:S03]  /*668d0*/  LDL.LU R186, [R1+0xd10] ;  /* 0x000d100001ba7983 */ /* 0x000f260000300800 */
[----:B------:R-:W-:Y:S01]  /*668e0*/  F2FP.SATFINITE.E4M3.F32.PACK_AB_MERGE_C R17, RZ, R17, RZ ;  /* 0x00000011ff11723e */ /* 0x000fe200048070ff */
[----:B------:R-:W4:Y:S04]  /*668f0*/  LDL.LU R219, [R1+0xd14] ;  /* 0x000d140001db7983 */ /* 0x000f280000300800 */
[----:B------:R0:W-:Y:S01]  /*66900*/  @!P2 STG.E.U8 desc[UR26][R20.64+0x171], R17 ;  /* 0x000171111400a986 */ /* 0x0001e2000c10111a */
[----:B------:R-:W-:Y:S01]  /*66910*/  LOP3.LUT P1, RZ, R11, 0x400, RZ, 0xc0, !PT ;  /* 0x000004000bff7812 */ /* 0x000fe2000782c0ff */
[----:B0-----:R-:W0:Y:S01]  /*66920*/  @!P0 LDC.64 R20, c[0x0][0x5c0] ;  /* 0x00017000ff148b82 */ /* 0x001e220000000a00 */
[----:B---3--:R-:W-:Y:S01]  /*66930*/  FMUL R17, R187, UR8 ;  /* 0x00000008bb117c20 */ /* 0x008fe20008400000 */
[----:B------:R-:W-:Y:S01]  /*66940*/  LOP3.LUT P3, RZ, R0, 0x8, RZ, 0xc0, !PT ;  /* 0x0000000800ff7812 */ /* 0x000fe2000786c0ff */
[----:B------:R-:W3:Y:S03]  /*66950*/  LDL.LU R187, [R1+0xd18] ;  /* 0x000d180001bb7983 */ /* 0x000ee60000300800 */
[----:B------:R-:W-:-:S02]  /*66960*/  F2FP.SATFINITE.E4M3.F32.PACK_AB_MERGE_C R17, RZ, R17, RZ ;  /* 0x00000011ff11723e */ /* 0x000fc400048070ff */
[----:B0-----:R-:W-:Y:S02]  /*66970*/  @!P0 IADD3 R20, P2, R116, R20, RZ ;  /* 0x0000001474148210 */ /* 0x001fe40007f5e0ff */
[----:B------:R-:W3:Y:S03]  /*66980*/  LDL.LU R116, [R1+0xf80] ;  /* 0x000f800001747983 */ /* 0x000ee60000300800 */
[----:B------:R-:W-:Y:S02]  /*66990*/  @!P0 IMAD.X R21, R117, 0x1, R21, P2 ;  /* 0x0000000175158824 */ /* 0x000fe400010e0615 */
[----:B------:R-:W3:Y:S04]  /*669a0*/  LDL.LU R117, [R1+0xf7c] ;  /* 0x000f7c0001757983 */ /* 0x000ee80000300800 */
[----:B--2---:R0:W-:Y:S02]  /*669b0*/  @!P5 STG.E.U8 desc[UR26][R122.64+0x178], R17 ;  /* 0x000178117a00d986 */ /* 0x0041e4000c10111a */
[----:B0-----:R-:W-:-:S05]  /*669c0*/  FMUL R17, R168, UR8 ;  /* 0x00000008a8117c20 */ /* 0x001fca0008400000 */
[----:B------:R-:W-:-:S05]  /*669d0*/  F2FP.SATFINITE.E4M3.F32.PACK_AB_MERGE_C R17, RZ, R17, RZ ;  /* 0x00000011ff11723e */ /* 0x000fca00048070ff */
[----:B----4-:R0:W-:Y:S02]  /*669e0*/  @!P1 STG.E.U8 desc[UR26][R120.64+0x179], R17 ;  /* 0x0001791178009986 */ /* 0x0101e4000c10111a */
[----:B0-----:R-:W-:Y:S02]  /*669f0*/  FMUL R17, R218, UR8 ;  /* 0x00000008da117c20 */ /* 0x001fe40008400000 */
[----:B------:R-:W2:Y:S03]  /*66a00*/  LDL.LU R218, [R1+0xd1c] ;  /* 0x000d1c0001da7983 */ /* 0x000ea60000300800 */
        /* <DEDUP_REMOVED lines=9> */
[C---:B------:R-:W-:Y:S01]  /*66aa0*/  LOP3.LUT P2, RZ, R11.reuse, 0x200, RZ, 0xc0, !PT ;  /* 0x000002000bff7812 */ /* 0x040fe2000784c0ff */
[----:B------:R-:W2:Y:S03]  /*66ab0*/  LDL.LU R168, [R1+0xd20] ;  /* 0x000d200001a87983 */ /* 0x000ea60000300800 */
[----:B------:R-:W-:Y:S01]  /*66ac0*/  F2FP.SATFINITE.E4M3.F32.PACK_AB_MERGE_C R17, RZ, R17, RZ ;  /* 0x00000011ff11723e */ /* 0x000fe200048070ff */
[----:B------:R-:W2:Y:S04]  /*66ad0*/  LDL.LU R169, [R1+0xd24] ;  /* 0x000d240001a97983 */ /* 0x000ea80000300800 */
[----:B------:R0:W-:Y:S01]  /*66ae0*/  @!P3 STG.E.U8 desc[UR26][R20.64+0x179], R17 ;  /* 0x000179111400b986 */ /* 0x0001e2000c10111a */
[----:B------:R-:W-:Y:S01]  /*66af0*/  LOP3.LUT P6, RZ, R11, 0x100, RZ, 0xc0, !PT ;  /* 0x000001000bff7812 */ /* 0x000fe200078cc0ff */
[----:B0-----:R-:W0:Y:S01]  /*66b00*/  @!P4 LDC.64 R20, c[0x0][0x5c0] ;  /* 0x00017000ff14cb82 */ /* 0x001e220000000a00 */
[----:B------:R-:W-:-:S05]  /*66b10*/  FMUL R17, R186, UR8 ;  /* 0x00000008ba117c20 */ /* 0x000fca0008400000 */
[----:B------:R-:W-:Y:S02]  /*66b20*/  F2FP.SATFINITE.E4M3.F32.PACK_AB_MERGE_C R17, RZ, R17, RZ ;  /* 0x00000011ff11723e */ /* 0x000fe400048070ff */
[----:B------:R-:W-:-:S03]  /*66b30*/  LOP3.LUT P5, RZ, R2, 0x1000, RZ, 0xc0, !PT ;  /* 0x0000100002ff7812 */ /* 0x000fc600078ac0ff */
[----:B----4-:R1:W-:Y:S01]  /*66b40*/  @!P2 STG.E.U8 desc[UR26][R118.64+0xc0], R17 ;  /* 0x0000c0117600a986 */ /* 0x0103e2000c10111a */
[----:B0-----:R-:W-:Y:S01]  /*66b50*/  @!P4 IADD3 R20, P2, R112, R20, RZ ;  /* 0x000000147014c210 */ /* 0x001fe20007f5e0ff */
[----:B-1----:R-:W-:-:S04]  /*66b60*/  FMUL R17, R219, UR8 ;  /* 0x00000008db117c20 */ /* 0x002fc80008400000 */
[----:B------:R-:W-:Y:S01]  /*66b70*/  @!P4 IMAD.X R21, R114, 0x1, R21, P2 ;  /* 0x000000017215c824 */ /* 0x000fe200010e0615 */
[----:B------:R-:W4:Y:S01]  /*66b80*/  LDL.LU R219, [R1+0xd28] ;  /* 0x000d280001db7983 */ /* 0x000f220000300800 */
[----:B------:R-:W-:-:S03]  /*66b90*/  F2FP.SATFINITE.E4M3.F32.PACK_AB_MERGE_C R17, RZ, R17, RZ ;  /* 0x00000011ff11723e */ /* 0x000fc600048070ff */
[----:B------:R-:W4:Y:S04]  /*66ba0*/  LDL.LU R112, [R1+0xf70] ;  /* 0x000f700001707983 */ /* 0x000f280000300800 */
[----:B---3--:R0:W-:Y:S04]  /*66bb0*/  @!P6 STG.E.U8 desc[UR26][R116.64+0xc1], R17 ;  /* 0x0000c1117400e986 */ /* 0x0081e8000c10111a */
[----:B------:R-:W3:Y:S01]  /*66bc0*/  LDL.LU R114, [R1+0xf6c] ;  /* 0x000f6c0001727983 */ /* 0x000ee20000300800 */
[----:B0-----:R-:W-:-:S05]  /*66bd0*/  FMUL R17, R187, UR8 ;  /* 0x00000008bb117c20 */ /* 0x001fca0008400000 */
[----:B------:R-:W-:-:S05]  /*66be0*/  F2FP.SATFINITE.E4M3.F32.PACK_AB_MERGE_C R17, RZ, R17, RZ ;  /* 0x00000011ff11723e */ /* 0x000fca00048070ff */
[----:B------:R0:W-:Y:S02]  /*66bf0*/  @!P4 STG.E.U8 desc[UR26][R20.64+0xc0], R17 ;  /* 0x0000c0111400c986 */ /* 0x0001e4000c10111a */
[----:B0-----:R-:W0:Y:S02]  /*66c00*/  @!P5 LDC.64 R20, c[0x0][0x5c0] ;  /* 0x00017000ff14db82 */ /* 0x001e240000000a00 */
[----:B0-----:R-:W-:Y:S02]  /*66c10*/  @!P5 IADD3 R20, P2, R115, R20, RZ ;  /* 0x000000147314d210 */ /* 0x001fe40007f5e0ff */
[----:B------:R-:W3:Y:S03]  /*66c20*/  LDL.LU R115, [R1+0xf68] ;  /* 0x000f680001737983 */ /* 0x000ee60000300800 */
[----:B------:R-:W-:Y:S02]  /*66c30*/  @!P5 IMAD.X R21, R113, 0x1, R21, P2 ;  /* 0x000000017115d824 */ /* 0x000fe400010e0615 */
[----:B------:R-:W4:Y:S01]  /*66c40*/  LDL.LU R113, [R1+0xf64] ;  /* 0x000f640001717983 */ /* 0x000f220000300800 */
[----:B------:R-:W-:Y:S01]  /*66c50*/  LOP3.LUT P3, RZ, R2, 0x800, RZ, 0xc0, !PT ;  /* 0x0000080002ff7812 */ /* 0x000fe2000786c0ff */
[----:B--2---:R-:W-:Y:S01]  /*66c60*/  FMUL R17, R218, UR8 ;  /* 0x00000008da117c20 */ /* 0x004fe20008400000 */
[C---:B------:R-:W-:Y:S01]  /*66c70*/  LOP3.LUT P1, RZ, R11.reuse, 0x80, RZ, 0xc0, !PT ;  /* 0x000000800bff7812 */ /* 0x040fe2000782c0ff */
[----:B------:R-:W2:Y:S03]  /*66c80*/  LDL.LU R218, [R1+0xd2c] ;  /* 0x000d2c0001da7983 */ /* 0x000ea60000300800 */
[----:B------:R-:W-:Y:S01]  /*66c90*/  F2FP.SATFINITE.E4M3.F32.PACK_AB_MERGE_C R17, RZ, R17, RZ ;  /* 0x00000011ff11723e */ /* 0x000fe200048070ff */
[----:B------:R-:W2:Y:S04]  /*66ca0*/  LDL.LU R186, [R1+0xd30] ;  /* 0x000d300001ba7983 */ /* 0x000ea80000300800 */
[----:B------:R0:W-:Y:S01]  /*66cb0*/  @!P5 STG.E.U8 desc[UR26][R20.64+0xc1], R17 ;  /* 0x0000c1111400d986 */ /* 0x0001e2000c10111a */
[C---:B------:R-:W-:Y:S01]  /*66cc0*/  LOP3.LUT P4, RZ, R11.reuse, 0x20, RZ, 0xc0, !PT ;  /* 0x000000200bff7812 */ /* 0x040fe2000788c0ff */
[----:B0-----:R-:W0:Y:S01]  /*66cd0*/  @!P3 LDC.64 R20, c[0x0][0x5c0] ;  /* 0x00017000ff14bb82 */ /* 0x001e220000000a00 */
[----:B------:R-:W-:Y:S01]  /*66ce0*/  FMUL R17, R168, UR8 ;  /* 0x00000008a8117c20 */ /* 0x000fe20008400000 */
[----:B------:R-:W-:Y:S01]  /*66cf0*/  LOP3.LUT P0, RZ, R11, 0x40, RZ, 0xc0, !PT ;  /* 0x000000400bff7812 */ /* 0x000fe2000780c0ff */
[----:B------:R-:W2:Y:S03]  /*66d00*/  LDL.LU R168, [R1+0xd34] ;  /* 0x000d340001a87983 */ /* 0x000ea60000300800 */
[----:B------:R-:W-:-:S02]  /*66d10*/  F2FP.SATFINITE.E4M3.F32.PACK_AB_MERGE_C R17, RZ, R17, RZ ;  /* 0x00000011ff11723e */ /* 0x000fc400048070ff */
[----:B------:R-:W-:-:S04]  /*66d20*/  LOP3.LUT R18, R18, 0xfffffffe, RZ, 0xc0, !PT ;  /* 0xfffffffe12127812 */ /* 0x000fc800078ec0ff */
[----:B------:R-:W-:Y:S02]  /*66d30*/  @P4 LOP3.LUT R18, R18, 0x1, RZ, 0xfc, !PT ;  /* 0x0000000112124812 */ /* 0x000fe400078efcff */
[----:B------:R-:W-:Y:S02]  /*66d40*/  LOP3.LUT P4, RZ, R2, 0x400, RZ, 0xc0, !PT ;  /* 0x0000040002ff7812 */ /* 0x000fe4000788c0ff */
[----:B0-----:R-:W-:Y:S02]  /*66d50*/  @!P3 IADD3 R20, P2, R106, R20, RZ ;  /* 0x000000146a14b210 */ /* 0x001fe40007f5e0ff */
[----:B------:R-:W2:Y:S03]  /*66d60*/  LDL.LU R106, [R1+0xf60] ;  /* 0x000f6000016a7983 */ /* 0x000ea60000300800 */
[----:B------:R-:W-:Y:S02]  /*66d70*/  @!P3 IMAD.X R21, R110, 0x1, R21, P2 ;  /* 0x000000016e15b824 */ /* 0x000fe400010e0615 */
[----:B------:R-:W2:Y:S04]  /*66d80*/  LDL.LU R110, [R1+0xf5c] ;  /* 0x000f5c00016e7983 */ /* 0x000ea80000300800 */
[----:B---3--:R0:W-:Y:S02]  /*66d90*/  @!P1 STG.E.U8 desc[UR26][R114.64+0xc8], R17 ;  /* 0x0000c81172009986 */ /* 0x0081e4000c10111a */
[----:B0-----:R-:W-:-:S05]  /*66da0*/  FMUL R17, R169, UR8 ;  /* 0x00000008a9117c20 */ /* 0x001fca0008400000 */
[----:B------:R-:W-:-:S05]  /*66db0*/  F2FP.SATFINITE.E4M3.F32.PACK_AB_MERGE_C R17, RZ, R17, RZ ;  /* 0x00000011ff11723e */ /* 0x000fca00048070ff */
[----:B----4-:R0:W-:Y:S02]  /*66dc0*/  @!P0 STG.E.U8 desc[UR26][R112.64+0xc9], R17 ;  /* 0x0000c91170008986 */ /* 0x0101e4000c10111a */
[----:B0-----:R-:W-:Y:S02]  /*66dd0*/  FMUL R17, R219, UR8 ;  /* 0x00000008db117c20 */ /* 0x001fe40008400000 */
[----:B------:R-:W3:Y:S03]  /*66de0*/  LDL.LU R219, [R1+0xd38] ;  /* 0x000d380001db7983 */ /* 0x000ee60000300800 */
[----:B------:R-:W-:-:S05]  /*66df0*/  F2FP.SATFINITE.E4M3.F32.PACK_AB_MERGE_C R17, RZ, R17, RZ ;  /* 0x00000011ff11723e */ /* 0x000fca00048070ff */
[----:B------:R0:W-:Y:S02]  /*66e00*/  @!P3 STG.E.U8 desc[UR26][R20.64+0xc8], R17 ;  /* 0x0000c8111400b986 */ /* 0x0001e4000c10111a */
[----:B0-----:R-:W0:Y:S02]  /*66e10*/  @!P4 LDC.64 R20, c[0x0][0x5c0] ;  /* 0x00017000ff14cb82 */ /* 0x001e240000000a00 */
[----:B0-----:R-:W-:Y:S02]  /*66e20*/  @!P4 IADD3 R20, P2, R111, R20, RZ ;  /* 0x000000146f14c210 */ /* 0x001fe40007f5e0ff */
[----:B------:R-:W4:Y:S03]  /*66e30*/  LDL.LU R111, [R1+0xf58] ;  /* 0x000f5800016f7983 */ /* 0x000f260000300800 */
[----:B------:R-:W-:Y:S01]  /*66e40*/  @!P4 IMAD.X R21, R107, 0x1, R21, P2 ;  /* 0x000000016b15c824 */ /* 0x000fe200010e0615 */
[----:B------:R-:W3:Y:S04]  /*66e50*/  LDL.LU R169, [R1+0xd3c] ;  /* 0x000d3c0001a97983 */ /* 0x000ee80000300800 */
        /* <DEDUP_REMOVED lines=8> */
[----:B------:R-:W0:Y:S02]  /*66ee0*/  @!P5 LDC.64 R18, c[0x0][0x5c0] ;  /* 0x00017000ff12db82 */ /* 0x000e240000000a00 */
[----:B------:R1:W-:Y:S01]  /*66ef0*/  @!P2 STG.E.U8 desc[UR26][R20.64+0xc9], R17 ;  /* 0x0000c9111400a986 */ /* 0x0003e2000c10111a */
[----:B------:R-:W-:-:S02]  /*66f00*/  LOP3.LUT P1, RZ, R11, 0x8, RZ, 0xc0, !PT ;  /* 0x000000080bff7812 */ /* 0x000fc4000782c0ff */
[----:B------:R-:W-:Y:S01]  /*66f10*/  LOP3.LUT P6, RZ, R11, 0x10, RZ, 0xc0, !PT ;  /* 0x000000100bff7812 */ /* 0x000fe200078cc0ff */
[----:B-1----:R-:W-:-:S05]  /*66f20*/  FMUL R17, R186, UR8 ;  /* 0x00000008ba117c20 */ /* 0x002fca0008400000 */
        /* <DEDUP_REMOVED lines=11> */
[----:B---3--:R0:W-:Y:S04]  /*66fe0*/  @!P6 STG.E.U8 desc[UR26][R106.64+0xd1], R17 ;  /* 0x0000d1116a00e986 */ /* 0x0081e8000c10111a */
[----:B------:R-:W3:Y:S01]  /*66ff0*/  LDL.LU R108, [R1+0xf4c] ;  /* 0x000f4c00016c7983 */ /* 0x000ee20000300800 */
[----:B0-----:R-:W-:-:S03]  /*67000*/  FMUL R17, R219, UR8 ;  /* 0x00000008db117c20 */ /* 0x001fc60008400000 */
[----:B------:R-:W4:Y:S02]  /*67010*/  LDL.LU R219, [R1+0xd4c] ;  /* 0x000d4c0001db7983 */ /* 0x000f240000300800 */
[----:B------:R-:W-:-:S05]  /*67020*/  F2FP.SATFINITE.E4M3.F32.PACK_AB_MERGE_C R17, RZ, R17, RZ ;  /* 0x00000011ff11723e */ /* 0x000fca00048070ff */
[----:B------:R0:W-:Y:S02]  /*67030*/  @!P5 STG.E.U8 desc[UR26][R18.64+0xd0], R17 ;  /* 0x0000d0111200d986 */ /* 0x0001e4000c10111a */
[----:B0-----:R-:W0:Y:S02]  /*67040*/  @!P1 LDC.64 R18, c[0x0][0x5c0] ;  /* 0x00017000ff129b82 */ /* 0x001e240000000a00 */
[----:B0-----:R-:W-:Y:S02]  /*67050*/  @!P1 IADD3 R18, P2, R109, R18, RZ ;  /* 0x000000126d129210 */ /* 0x001fe40007f5e0ff */
[----:B------:R-:W3:Y:S03]  /*67060*/  LDL.LU R109, [R1+0xf48] ;  /* 0x000f4800016d7983 */ /* 0x000ee60000300800 */
        /* <DEDUP_REMOVED lines=12> */
[----:B--2---:R-:W-:-:S05]  /*67130*/  FMUL R17, R187, UR8 ;  /* 0x00000008bb117c20 */ /* 0x004fca0008400000 */
[----:B------:R-:W-:Y:S02]  /*67140*/  F2FP.SATFINITE.E4M3.F32.PACK_AB_MERGE_C R17, RZ, R17, RZ ;  /* 0x00000011ff11723e */ /* 0x000fe400048070ff */
[----:B------:R-:W-:Y:S02]  /*67150*/  LOP3.LUT P4, RZ, R2, 0x40, RZ, 0xc0, !PT ;  /* 0x0000004002ff7812 */ /* 0x000fe4000788c0ff */
[----:B0-----:R-:W-:-:S05]  /*67160*/  @!P3 IADD3 R18, P2, R98, R18, RZ ;  /* 0x000000126212b210 */ /* 0x001fca0007f5e0ff */
[----:B------:R-:W-:Y:S01]  /*67170*/  @!P3 IMAD.X R19, R102, 0x1, R19, P2 ;  /* 0x000000016613b824 */ /* 0x000fe200010e0613 */
[----:B---3--:R0:W-:Y:S02]  /*67180*/  @!P1 STG.E.U8 desc[UR26][R108.64+0xd8], R17 ;  /* 0x0000d8116c009986 */ /* 0x0081e4000c10111a */
[----:B0-----:R-:W-:Y:S02]  /*67190*/  FMUL R17, R218, UR8 ;  /* 0x00000008da117c20 */ /* 0x001fe40008400000 */
[----:B------:R-:W2:Y:S03]  /*671a0*/  LDL.LU R218, [R1+0xd58] ;  /* 0x000d580001da7983 */ /* 0x000ea60000300800 */
[----:B------:R-:W-:Y:S01]  /*671b0*/  F2FP.SATFINITE.E4M3.F32.PACK_AB_MERGE_C R17, RZ, R17, RZ ;  /* 0x00000011ff11723e */ /* 0x000fe200048070ff */
[----:B------:R-:W3:Y:S04]  /*671c0*/  LDL.LU R98, [R1+0xf40] ;  /* 0x000f400001627983 */ /* 0x000ee80000300800 */
[----:B----4-:R0:W-:Y:S04]  /*671d0*/  @!P0 STG.E.U8 desc[UR26][R104.64+0xd9], R17 ;  /* 0x0000d91168008986 */ /* 0x0101e8000c10111a */
[----:B------:R-:W4:Y:S01]  /*671e0*/  LDL.LU R102, [R1+0xf3c] ;  /* 0x000f3c0001667983 */ /* 0x000f220000300800 */
[----:B0-----:R-:W-:-:S05]  /*671f0*/  FMUL R17, R168, UR8 ;  /* 0x00000008a8117c20 */ /* 0x001fca0008400000 */
[----:B------:R-:W-:-:S05]  /*67200*/  F2FP.SATFINITE.E4M3.F32.PACK_AB_MERGE_C R17, RZ, R17, RZ ;  /* 0x00000011ff11723e */ /* 0x000fca00048070ff */
[----:B------:R0:W-:Y:S02]  /*67210*/  @!P3 STG.E.U8 desc[UR26][R18.64+0xd8], R17 ;  /* 0x0000d8111200b986 */ /* 0x0001e4000c10111a */
[----:B0-----:R-:W0:Y:S02]  /*67220*/  @!P4 LDC.64 R18, c[0x0][0x5c0] ;  /* 0x00017000ff12cb82 */ /* 0x001e240000000a00 */
[----:B0-----:R-:W-:Y:S02]  /*67230*/  @!P4 IADD3 R18, P2, R103, R18, RZ ;  /* 0x000000126712c210 */ /* 0x001fe40007f5e0ff */
[----:B------:R-:W4:Y:S03]  /*67240*/  LDL.LU R103, [R1+0xf38] ;  /* 0x000f380001677983 */ /* 0x000f260000300800 */
[----:B------:R-:W-:Y:S01]  /*67250*/  @!P4 IMAD.X R19, R99, 0x1, R19, P2 ;  /* 0x000000016313c824 */ /* 0x000fe200010e0613 */
[----:B------:R-:W2:Y:S04]  /*67260*/  LDL.LU R187, [R1+0xd5c] ;  /* 0x000d5c0001bb7983 */ /* 0x000ea80000300800 */
[----:B------:R-:W3:Y:S01]  /*67270*/  LDL.LU R99, [R1+0xf34] ;  /* 0x000f340001637983 */ /* 0x000ee20000300800 */
        /* <DEDUP_REMOVED lines=20> */
[----:B------:R-:W4:Y:S01]  /*673c0*/  LDL.LU R101, [R1+0xf2c] ;  /* 0x000f2c0001657983 */ /* 0x000f220000300800 */
[----:B--2---:R-:W-:-:S03]  /*673d0*/  FMUL R17, R218, UR8 ;  /* 0x00000008da117c20 */ /* 0x004fc60008400000 */
[----:B------:R-:W2:Y:S02]  /*673e0*/  LDL.LU R218, [R1+0xd6c] ;  /* 0x000d6c0001da7983 */ /* 0x000ea40000300800 */
[----:B------:R-:W-:-:S05]  /*673f0*/  F2FP.SATFINITE.E4M3.F32.PACK_AB_MERGE_C R17, RZ, R17, RZ ;  /* 0x00000011ff11723e */ /* 0x000fca00048070ff */
[----:B------:R0:W-:Y:S02]  /*67400*/  @!P5 STG.E.U8 desc[UR26][R18.64+0xe0], R17 ;  /* 0x0000e0111200d986 */ /* 0x0001e4000c10111a */
[----:B0-----:R-:W0:Y:S02]  /*67410*/  @!P1 LDC.64 R18, c[0x0][0x5c0] ;  /* 0x00017000ff129b82 */ /* 0x001e240000000a00 */
[----:B0-----:R-:W-:Y:S02]  /*67420*/  @!P1 IADD3 R18, P2, R96, R18, RZ ;  /* 0x0000001260129210 */ /* 0x001fe40007f5e0ff */
[----:B------:R-:W3:Y:S03]  /*67430*/  LDL.LU R96, [R1+0xf28] ;  /* 0x000f280001607983 */ /* 0x000ee60000300800 */
[----:B------:R-:W-:Y:S02]  /*67440*/  @!P1 IMAD.X R19, R97, 0x1, R19, P2 ;  /* 0x0000000161139824 */ /* 0x000fe400010e0613 */
[----:B------:R-:W3:Y:S01]  /*67450*/  LDL.LU R97, [R1+0xf24] ;  /* 0x000f240001617983 */ /* 0x000ee20000300800 */
[----:B------:R-:W-:Y:S01]  /*67460*/  LOP3.LUT P4, RZ, R2, 0x8, RZ, 0xc0, !PT ;  /* 0x0000000802ff7812 */ /* 0x000fe2000788c0ff */
[----:B------:R-:W-:Y:S01]  /*67470*/  FMUL R17, R187, UR8 ;  /* 0x00000008bb117c20 */ /* 0x000fe20008400000 */
[----:B------:R-:W-:Y:S01]  /*67480*/  LOP3.LUT P0, RZ, R10, 0x80000000, RZ, 0xc0, !PT ;  /* 0x800000000aff7812 */ /* 0x000fe2000780c0ff */
[----:B------:R-:W2:Y:S03]  /*67490*/  LDL.LU R186, [R1+0xd70] ;  /* 0x000d700001ba7983 */ /* 0x000ea60000300800 */
[----:B------:R-:W-:-:S05]  /*674a0*/  F2FP.SATFINITE.E4M3.F32.PACK_AB_MERGE_C R17, RZ, R17, RZ ;  /* 0x00000011ff11723e */ /* 0x000fca00048070ff */
[----:B------:R0:W-:Y:S01]  /*674b0*/  @!P1 STG.E.U8 desc[UR26][R18.64+0xe1], R17 ;  /* 0x0000e11112009986 */ /* 0x0001e2000c10111a */
[C---:B------:R-:W-:Y:S01]  /*674c0*/  LOP3.LUT P6, RZ, R10.reuse, 0x10000000, RZ, 0xc0, !PT ;  /* 0x100000000aff7812 */ /* 0x040fe200078cc0ff */
[----:B0-----:R-:W0:Y:S01]  /*674d0*/  @!P4 LDC.64 R18, c[0x0][0x5c0] ;  /* 0x00017000ff12cb82 */ /* 0x001e220000000a00 */
[----:B------:R-:W-:Y:S01]  /*674e0*/  FMUL R17, R219, UR8 ;  /* 0x00000008db117c20 */ /* 0x000fe20008400000 */
[----:B------:R-:W-:Y:S01]  /*674f0*/  LOP3.LUT P3, RZ, R10, 0x40000000, RZ, 0xc0, !PT ;  /* 0x400000000aff7812 */ /* 0x000fe2000786c0ff */
[----:B------:R-:W2:Y:S03]  /*67500*/  LDL.LU R219, [R1+0xd74] ;  /* 0x000d740001db7983 */ /* 0x000ea60000300800 */
        /* <DEDUP_REMOVED lines=11> */
[----:B------:R-:W4:Y:S04]  /*675c0*/  LDL.LU R94, [R1+0xf1c] ;  /* 0x000f1c00015e7983 */ /* 0x000f280000300800 */
[----:B------:R-:W4:Y:S04]  /*675d0*/  LDL.LU R187, [R1+0xd7c] ;  /* 0x000d7c0001bb7983 */ /* 0x000f280000300800 */
[----:B---3--:R0:W-:Y:S02]  /*675e0*/  @!P3 STG.E.U8 desc[UR26][R96.64+0xe9], R17 ;  /* 0x0000e9116000b986 */ /* 0x0081e4000c10111a */
[----:B0-----:R-:W-:-:S05]  /*675f0*/  FMUL R17, R169, UR8 ;  /* 0x00000008a9117c20 */ /* 0x001fca0008400000 */
        /* <DEDUP_REMOVED lines=8> */
[----:B--2---:R-:W-:Y:S01]  /*67680*/  FMUL R20, R218, UR8 ;  /* 0x00000008da147c20 */ /* 0x004fe20008400000 */
[----:B------:R-:W-:Y:S01]  /*67690*/  LOP3.LUT P2, RZ, R10, 0x20000000, RZ, 0xc0, !PT ;  /* 0x200000000aff7812 */ /* 0x000fe2000784c0ff */
[----:B------:R-:W2:Y:S03]  /*676a0*/  LDL.LU R169, [R1+0xd80] ;  /* 0x000d800001a97983 */ /* 0x000ea60000300800 */
[----:B------:R-:W-:Y:S01]  /*676b0*/  F2FP.SATFINITE.E4M3.F32.PACK_AB_MERGE_C R21, RZ, R20, RZ ;  /* 0x00000014ff15723e */ /* 0x000fe200048070ff */
[----:B------:R-:W2:Y:S04]  /*676c0*/  LDL.LU R218, [R1+0xd84] ;  /* 0x000d840001da7983 */ /* 0x000ea80000300800 */
[----:B------:R0:W-:Y:S02]  /*676d0*/  @!P6 STG.E.U8 desc[UR26][R18.64+0xe9], R21 ;  /* 0x0000e9151200e986 */ /* 0x0001e4000c10111a */
[----:B0-----:R-:W0:Y:S01]  /*676e0*/  @!P5 LDC.64 R18, c[0x0][0x5c0] ;  /* 0x00017000ff12db82 */ /* 0x001e220000000a00 */
[----:B------:R-:W-:Y:S01]  /*676f0*/  FMUL R20, R186, UR8 ;  /* 0x00000008ba147c20 */ /* 0x000fe20008400000 */
[----:B------:R-:W-:-:S04]  /*67700*/  LOP3.LUT P6, RZ, R13, 0x40000000, RZ, 0xc0, !PT ;  /* 0x400000000dff7812 */ /* 0x000fc800078cc0ff */
[----:B------:R-:W-:Y:S01]  /*67710*/  F2FP.SATFINITE.E4M3.F32.PACK_AB_MERGE_C R97, RZ, R20, RZ ;  /* 0x00000014ff61723e */ /* 0x000fe200048070ff */
[----:B------:R-:W-:Y:S01]  /*67720*/  FMUL R20, R219, UR8 ;  /* 0x00000008db147c20 */ /* 0x000fe20008400000 */
[----:B------:R-:W-:Y:S01]  /*67730*/  LOP3.LUT P1, RZ, R2, 0x1, RZ, 0xc0, !PT ;  /* 0x0000000102ff7812 */ /* 0x000fe2000782c0ff */
[----:B------:R-:W2:Y:S03]  /*67740*/  LDL.LU R219, [R1+0xd88] ;  /* 0x000d880001db7983 */ /* 0x000ea60000300800 */
[----:B------:R-:W-:Y:S01]  /*67750*/  F2FP.SATFINITE.E4M3.F32.PACK_AB_MERGE_C R99, RZ, R20, RZ ;  /* 0x00000014ff63723e */ /* 0x000fe200048070ff */
[----:B----4-:R-:W-:-:S05]  /*67760*/  FMUL R17, R168, UR8 ;  /* 0x00000008a8117c20 */ /* 0x010fca0008400000 */
[----:B------:R-:W-:Y:S01]  /*67770*/  F2FP.SATFINITE.E4M3.F32.PACK_AB_MERGE_C R17, RZ, R17, RZ ;  /* 0x00000011ff11723e */ /* 0x000fe200048070ff */
[----:B---3--:R-:W-:Y:S01]  /*67780*/  @!P2 STG.E.U8 desc[UR26][R94.64+0xf0], R97 ;  /* 0x0000f0615e00a986 */ /* 0x008fe2000c10111a */
[----:B0-----:R-:W-:-:S03]  /*67790*/  @!P5 IADD3 R18, P2, R92, R18, RZ ;  /* 0x000000125c12d210 */ /* 0x001fc60007f5e0ff */
[----:B------:R-:W3:Y:S02]  /*677a0*/  LDL.LU R92, [R1+0xf10] ;  /* 0x000f1000015c7983 */ /* 0x000ee40000300800 */
[----:B------:R-:W-:Y:S02]  /*677b0*/  @!P5 IMAD.X R19, R93, 0x1, R19, P2 ;  /* 0x000000015d13d824 */ /* 0x000fe400010e0613 */
[----:B------:R-:W-:Y:S04]  /*677c0*/  @!P6 STG.E.U8 desc[UR26][R90.64+0xf1], R99 ;  /* 0x0000f1635a00e986 */ /* 0x000fe8000c10111a */
[----:B------:R0:W-:Y:S04]  /*677d0*/  @!P5 STG.E.U8 desc[UR26][R18.64+0xf0], R17 ;  /* 0x0000f0111200d986 */ /* 0x0001e8000c10111a */
[----:B------:R-:W3:Y:S04]  /*677e0*/  LDL.LU R93, [R1+0xf0c] ;  /* 0x000f0c00015d7983 */ /* 0x000ee80000300800 */
[----:B------:R-:W4:Y:S01]  /*677f0*/  LDL.LU R168, [R1+0xd8c] ;  /* 0x000d8c0001a87983 */ /* 0x000f220000300800 */
[----:B0-----:R-:W0:Y:S02]  /*67800*/  @!P1 LDC.64 R18, c[0x0][0x5c0] ;  /* 0x00017000ff129b82 */ /* 0x001e240000000a00 */
[----:B0-----:R-:W-:-:S02]  /*67810*/  @!P1 IADD3 R18, P2, R88, R18, RZ ;  /* 0x0000001258129210 */ /* 0x001fc40007f5e0ff */
[----:B------:R-:W4:Y:S03]  /*67820*/  LDL.LU R88, [R1+0xf08] ;  /* 0x000f080001587983 */ /* 0x000f260000300800 */
[----:B------:R-:W-:Y:S02]  /*67830*/  @!P1 IMAD.X R19, R89, 0x1, R19, P2 ;  /* 0x0000000159139824 */ /* 0x000fe400010e0613 */
[----:B------:R-:W4:Y:S01]  /*67840*/  LDL.LU R89, [R1+0xf04] ;  /* 0x000f040001597983 */ /* 0x000f220000300800 */
[----:B------:R-:W-:Y:S01]  /*67850*/  LOP3.LUT P4, RZ, R0, 0x80000000, RZ, 0xc0, !PT ;  /* 0x8000000000ff7812 */ /* 0x000fe2000788c0ff */
[----:B------:R-:W-:Y:S01]  /*67860*/  FMUL R20, R187, UR8 ;  /* 0x00000008bb147c20 */ /* 0x000fe20008400000 */
[----:B------:R-:W-:Y:S01]  /*67870*/  LOP3.LUT P6, RZ, R10, 0x1000000, RZ, 0xc0, !PT ;  /* 0x010000000aff7812 */ /* 0x000fe200078cc0ff */
[----:B------:R-:W4:Y:S03]  /*67880*/  LDL.LU R186, [R1+0xd90] ;  /* 0x000d900001ba7983 */ /* 0x000f260000300800 */
[----:B------:R-:W-:-:S05]  /*67890*/  F2FP.SATFINITE.E4M3.F32.PACK_AB_MERGE_C R21, RZ, R20, RZ ;  /* 0x00000014ff15723e */ /* 0x000fca00048070ff */
[----:B------:R0:W-:Y:S02]  /*678a0*/  @!P1 STG.E.U8 desc[UR26][R18.64+0xf1], R21 ;  /* 0x0000f11512009986 */ /* 0x0001e4000c10111a */
[----:B0-----:R-:W0:Y:S01]  /*678b0*/  @!P4 LDC.64 R18, c[0x0][0x5c0] ;  /* 0x00017000ff12cb82 */ /* 0x001e220000000a00 */
[----:B--2---:R-:W-:Y:S01]  /*678c0*/  FMUL R20, R169, UR8 ;  /* 0x00000008a9147c20 */ /* 0x004fe20008400000 */
[----:B------:R-:W-:Y:S01]  /*678d0*/  LOP3.LUT P0, RZ, R10, 0x8000000, RZ, 0xc0, !PT ;  /* 0x080000000aff7812 */ /* 0x000fe2000780c0ff */
[----:B------:R-:W2:Y:S03]  /*678e0*/  LDL.LU R169, [R1+0xd94] ;  /* 0x000d940001a97983 */ /* 0x000ea60000300800 */
[----:B------:R-:W-:Y:S01]  /*678f0*/  F2FP.SATFINITE.E4M3.F32.PACK_AB_MERGE_C R91, RZ, R20, RZ ;  /* 0x00000014ff5b723e */ /* 0x000fe200048070ff */
[----:B------:R-:W-:Y:S01]  /*67900*/  FMUL R20, R218, UR8 ;  /* 0x00000008da147c20 */ /* 0x000fe20008400000 */
[----:B------:R-:W-:Y:S01]  /*67910*/  LOP3.LUT P3, RZ, R10, 0x4000000, RZ, 0xc0, !PT ;  /* 0x040000000aff7812 */ /* 0x000fe2000786c0ff */
[----:B------:R-:W2:Y:S01]  /*67920*/  LDL.LU R218, [R1+0xd98] ;  /* 0x000d980001da7983 */ /* 0x000ea20000300800 */
[----:B------:R-:W-:-:S02]  /*67930*/  P2R R17, PR, RZ, 0x40 ;  /* 0x00000040ff117803 */ /* 0x000fc40000000000 */
[----:B------:R-:W-:Y:S02]  /*67940*/  LOP3.LUT P6, RZ, R0, 0x40000000, RZ, 0xc0, !PT ;  /* 0x4000000000ff7812 */ /* 0x000fe400078cc0ff */
[----:B------:R-:W-:Y:S01]  /*67950*/  F2FP.SATFINITE.E4M3.F32.PACK_AB_MERGE_C R95, RZ, R20, RZ ;  /* 0x00000014ff5f723e */ /* 0x000fe200048070ff */
[----:B------:R-:W-:Y:S01]  /*67960*/  FMUL R20, R219, UR8 ;  /* 0x00000008db147c20 */ /* 0x000fe20008400000 */
[----:B0-----:R-:W-:-:S04]  /*67970*/  @!P4 IADD3 R18, P2, R84, R18, RZ ;  /* 0x000000125412c210 */ /* 0x001fc80007f5e0ff */
[----:B------:R-:W-:Y:S01]  /*67980*/  F2FP.SATFINITE.E4M3.F32.PACK_AB_MERGE_C R21, RZ, R20, RZ ;  /* 0x00000014ff15723e */ /* 0x000fe200048070ff */
[----:B------:R-:W2:Y:S01]  /*67990*/  LDL.LU R84, [R1+0xf00] ;  /* 0x000f000001547983 */ /* 0x000ea20000300800 */
[----:B------:R-:W-:-:S03]  /*679a0*/  @!P4 IMAD.X R19, R86, 0x1, R19, P2 ;  /* 0x000000015613c824 */ /* 0x000fc600010e0613 */
[----:B------:R-:W2:Y:S04]  /*679b0*/  LDL.LU R86, [R1+0xefc] ;  /* 0x000efc0001567983 */ /* 0x000ea80000300800 */
[----:B------:R-:W2:Y:S04]  /*679c0*/  LDL.LU R187, [R1+0xd9c] ;  /* 0x000d9c0001bb7983 */ /* 0x000ea80000300800 */
[----:B---3--:R-:W-:Y:S04]  /*679d0*/  @!P0 STG.E.U8 desc[UR26][R92.64+0xf8], R91 ;  /* 0x0000f85b5c008986 */ /* 0x008fe8000c10111a */
[----:B----4-:R-:W-:Y:S04]  /*679e0*/  @!P3 STG.E.U8 desc[UR26][R88.64+0xf9], R95 ;  /* 0x0000f95f5800b986 */ /* 0x010fe8000c10111a */
[----:B------:R0:W-:Y:S02]  /*679f0*/  @!P4 STG.E.U8 desc[UR26][R18.64+0xf8], R21 ;  /* 0x0000f8151200c986 */ /* 0x0001e4000c10111a */
[----:B0-----:R-:W0:Y:S02]  /*67a00*/  @!P6 LDC.64 R18, c[0x0][0x5c0] ;  /* 0x00017000ff12eb82 */ /* 0x001e240000000a00 */
[----:B0-----:R-:W-:-:S02]  /*67a10*/  @!P6 IADD3 R18, P2, R87, R18, RZ ;  /* 0x000000125712e210 */ /* 0x001fc40007f5e0ff */
[----:B------:R-:W3:Y:S03]  /*67a20*/  LDL.LU R87, [R1+0xef8] ;  /* 0x000ef80001577983 */ /* 0x000ee60000300800 */
[----:B------:R-:W-:Y:S02]  /*67a30*/  @!P6 IMAD.X R19, R85, 0x1, R19, P2 ;  /* 0x000000015513e824 */ /* 0x000fe400010e0613 */
[----:B------:R-:W4:Y:S01]  /*67a40*/  LDL.LU R85, [R1+0xef4] ;  /* 0x000ef40001557983 */ /* 0x000f220000300800 */
[----:B------:R-:W-:Y:S01]  /*67a50*/  LOP3.LUT P5, RZ, R0, 0x20000000, RZ, 0xc0, !PT ;  /* 0x2000000000ff7812 */ /* 0x000fe200078ac0ff */
[----:B------:R-:W-:Y:S01]  /*67a60*/  FMUL R20, R168, UR8 ;  /* 0x00000008a8147c20 */ /* 0x000fe20008400000 */
[----:B------:R-:W-:Y:S01]  /*67a70*/  LOP3.LUT P2, RZ, R10, 0x2000000, RZ, 0xc0, !PT ;  /* 0x020000000aff7812 */ /* 0x000fe2000784c0ff */
[----:B------:R-:W4:Y:S03]  /*67a80*/  LDL.LU R219, [R1+0xda0] ;  /* 0x000da00001db7983 */ /* 0x000f260000300800 */
[----:B------:R-:W-:Y:S01]  /*67a90*/  F2FP.SATFINITE.E4M3.F32.PACK_AB_MERGE_C R89, RZ, R20, RZ ;  /* 0x00000014ff59723e */ /* 0x000fe200048070ff */
[----:B------:R-:W4:Y:S04]  /*67aa0*/  LDL.LU R168, [R1+0xda4] ;  /* 0x000da40001a87983 */ /* 0x000f280000300800 */
[----:B------:R0:W-:Y:S01]  /*67ab0*/  @!P6 STG.E.U8 desc[UR26][R18.64+0xf9], R89 ;  /* 0x0000f9591200e986 */ /* 0x0001e2000c10111a */
[----:B------:R-:W-:Y:S01]  /*67ac0*/  ISETP.NE.AND P6, PT, R17, RZ, PT ;  /* 0x000000ff1100720c */ /* 0x000fe20003fc5270 */
[----:B0-----:R-:W0:Y:S01]  /*67ad0*/  @!P5 LDC.64 R18, c[0x0][0x5c0] ;  /* 0x00017000ff12db82 */ /* 0x001e220000000a00 */
[----:B------:R-:W-:-:S05]  /*67ae0*/  FMUL R17, R186, UR8 ;  /* 0x00000008ba117c20 */ /* 0x000fca0008400000 */
[----:B------:R-:W-:Y:S01]  /*67af0*/  F2FP.SATFINITE.E4M3.F32.PACK_AB_MERGE_C R91, RZ, R17, RZ ;  /* 0x00000011ff5b723e */ /* 0x000fe200048070ff */
[----:B--2---:R-:W-:Y:S01]  /*67b00*/  FMUL R17, R169, UR8 ;  /* 0x00000008a9117c20 */ /* 0x004fe20008400000 */
[----:B------:R-:W-:Y:S01]  /*67b10*/  LOP3.LUT P1, RZ, R0, 0x10000000, RZ, 0xc0, !PT ;  /* 0x1000000000ff7812 */ /* 0x000fe2000782c0ff */
[----:B------:R-:W2:Y:S03]  /*67b20*/  LDL.LU R169, [R1+0xda8] ;  /* 0x000da80001a97983 */ /* 0x000ea60000300800 */
[----:B------:R-:W-:Y:S01]  /*67b30*/  F2FP.SATFINITE.E4M3.F32.PACK_AB_MERGE_C R21, RZ, R17, RZ ;  /* 0x00000011ff15723e */ /* 0x000fe200048070ff */
[----:B------:R-:W-:-:S05]  /*67b40*/  FMUL R17, R218, UR8 ;  /* 0x00000008da117c20 */ /* 0x000fca0008400000 */
[----:B------:R-:W-:Y:S01]  /*67b50*/  F2FP.SATFINITE.E4M3.F32.PACK_AB_MERGE_C R89, RZ, R17, RZ ;  /* 0x00000011ff59723e */ /* 0x000fe200048070ff */
[----:B---3--:R-:W-:Y:S01]  /*67b60*/  @!P2 STG.E.U8 desc[UR26][R86.64+0x100], R91 ;  /* 0x0001005b5600a986 */ /* 0x008fe2000c10111a */
[----:B0-----:R-:W-:-:S03]  /*67b70*/  @!P5 IADD3 R18, P2, R82, R18, RZ ;  /* 0x000000125212d210 */ /* 0x001fc60007f5e0ff */
[----:B------:R-:W3:Y:S02]  /*67b80*/  LDL.LU R82, [R1+0xef0] ;  /* 0x000ef00001527983 */ /* 0x000ee40000300800 */
[----:B------:R-:W-:Y:S02]  /*67b90*/  @!P5 IMAD.X R19, R83, 0x1, R19, P2 ;  /* 0x000000015313d824 */ /* 0x000fe400010e0613 */
[----:B----4-:R-:W-:Y:S04]  /*67ba0*/  @!P6 STG.E.U8 desc[UR26][R84.64+0x101], R21 ;  /* 0x000101155400e986 */ /* 0x010fe8000c10111a */
        /* <DEDUP_REMOVED lines=15> */
[----:B------:R-:W-:Y:S01]  /*67ca0*/  FMUL R17, R219, UR8 ;  /* 0x00000008db117c20 */ /* 0x000fe20008400000 */
[----:B------:R-:W-:Y:S01]  /*67cb0*/  LOP3.LUT P0, RZ, R10, 0x800000, RZ, 0xc0, !PT ;  /* 0x008000000aff7812 */ /* 0x000fe2000780c0ff */
[----:B------:R-:W4:Y:S03]  /*67cc0*/  LDL.LU R219, [R1+0xdb4] ;  /* 0x000db40001db7983 */ /* 0x000f260000300800 */
[----:B------:R-:W-:Y:S01]  /*67cd0*/  F2FP.SATFINITE.E4M3.F32.PACK_AB_MERGE_C R85, RZ, R17, RZ ;  /* 0x00000011ff55723e */ /* 0x000fe200048070ff */
[----:B------:R-:W-:Y:S01]  /*67ce0*/  FMUL R17, R168, UR8 ;  /* 0x00000008a8117c20 */ /* 0x000fe20008400000 */
[----:B------:R-:W-:Y:S01]  /*67cf0*/  LOP3.LUT P3, RZ, R10, 0x400000, RZ, 0xc0, !PT ;  /* 0x004000000aff7812 */ /* 0x000fe2000786c0ff */
[----:B------:R-:W4:Y:S01]  /*67d00*/  LDL.LU R168, [R1+0xdb8] ;  /* 0x000db80001a87983 */ /* 0x000f220000300800 */
[----:B------:R-:W-:-:S02]  /*67d10*/  P2R R20, PR, RZ, 0x40 ;  /* 0x00000040ff147803 */ /* 0x000fc40000000000 */
[----:B------:R-:W-:Y:S02]  /*67d20*/  LOP3.LUT P6, RZ, R0, 0x4000000, RZ, 0xc0, !PT ;  /* 0x0400000000ff7812 */ /* 0x000fe400078cc0ff */
[----:B------:R-:W-:Y:S01]  /*67d30*/  F2FP.SATFINITE.E4M3.F32.PACK_AB_MERGE_C R87, RZ, R17, RZ ;  /* 0x00000011ff57723e */ /* 0x000fe200048070ff */
[----:B--2---:R-:W-:Y:S01]  /*67d40*/  FMUL R17, R169, UR8 ;  /* 0x00000008a9117c20 */ /* 0x004fe20008400000 */
        /* <DEDUP_REMOVED lines=11> */
[----:B------:R-:W2:Y:S03]  /*67e00*/  LDL.LU R79, [R1+0xed8] ;  /* 0x000ed800014f7983 */ /* 0x000ea60000300800 */
[----:B------:R-:W-:Y:S02]  /*67e10*/  @!P6 IMAD.X R19, R77, 0x1, R19, P2 ;  /* 0x000000014d13e824 */ /* 0x000fe400010e0613 */
[----:B------:R-:W3:Y:S01]  /*67e20*/  LDL.LU R77, [R1+0xed4] ;  /* 0x000ed400014d7983 */ /* 0x000ee20000300800 */
[----:B------:R-:W-:Y:S01]  /*67e30*/  LOP3.LUT P5, RZ, R0, 0x2000000, RZ, 0xc0, !PT ;  /* 0x0200000000ff7812 */ /* 0x000fe200078ac0ff */
[----:B------:R-:W-:Y:S01]  /*67e40*/  FMUL R17, R218, UR8 ;  /* 0x00000008da117c20 */ /* 0x000fe20008400000 */
[----:B------:R-:W-:Y:S01]  /*67e50*/  LOP3.LUT P2, RZ, R10, 0x200000, RZ, 0xc0, !PT ;  /* 0x002000000aff7812 */ /* 0x000fe2000784c0ff */
[----:B------:R-:W4:Y:S03]  /*67e60*/  LDL.LU R169, [R1+0xdc0] ;  /* 0x000dc00001a97983 */ /* 0x000f260000300800 */
[----:B------:R-:W-:Y:S01]  /*67e70*/  F2FP.SATFINITE.E4M3.F32.PACK_AB_MERGE_C R81, RZ, R17, RZ ;  /* 0x00000011ff51723e */ /* 0x000fe200048070ff */
[----:B------:R-:W4:Y:S04]  /*67e80*/  LDL.LU R218, [R1+0xdc4] ;  /* 0x000dc40001da7983 */ /* 0x000f280000300800 */
[----:B------:R0:W-:Y:S02]  /*67e90*/  @!P6 STG.E.U8 desc[UR26][R18.64+0x109], R81 ;  /* 0x000109511200e986 */ /* 0x0001e4000c10111a */
[----:B0-----:R-:W0:Y:S01]  /*67ea0*/  @!P5 LDC.64 R18, c[0x0][0x5c0] ;  /* 0x00017000ff12db82 */ /* 0x001e220000000a00 */
[----:B------:R-:W-:Y:S01]  /*67eb0*/  FMUL R17, R186, UR8 ;  /* 0x00000008ba117c20 */ /* 0x000fe20008400000 */
[----:B------:R-:W-:-:S04]  /*67ec0*/  ISETP.NE.AND P6, PT, R20, RZ, PT ;  /* 0x000000ff1400720c */ /* 0x000fc80003fc5270 */
[----:B------:R-:W-:Y:S01]  /*67ed0*/  F2FP.SATFINITE.E4M3.F32.PACK_AB_MERGE_C R83, RZ, R17, RZ ;  /* 0x00000011ff53723e */ /* 0x000fe200048070ff */
[----:B------:R-:W-:Y:S01]  /*67ee0*/  FMUL R17, R219, UR8 ;  /* 0x00000008db117c20 */ /* 0x000fe20008400000 */
[----:B------:R-:W-:Y:S01]  /*67ef0*/  LOP3.LUT P1, RZ, R0, 0x1000000, RZ, 0xc0, !PT ;  /* 0x0100000000ff7812 */ /* 0x000fe2000782c0ff */
[----:B------:R-:W4:Y:S03]  /*67f00*/  LDL.LU R219, [R1+0xdc8] ;  /* 0x000dc80001db7983 */ /* 0x000f260000300800 */
[----:B------:R-:W-:Y:S01]  /*67f10*/  F2FP.SATFINITE.E4M3.F32.PACK_AB_MERGE_C R21, RZ, R17, RZ ;  /* 0x00000011ff15723e */ /* 0x000fe200048070ff */
[----:B------:R-:W-:-:S05]  /*67f20*/  FMUL R17, R168, UR8 ;  /* 0x00000008a8117c20 */ /* 0x000fca0008400000 */
[----:B------:R-:W-:Y:S01]  /*67f30*/  F2FP.SATFINITE.E4M3.F32.PACK_AB_MERGE_C R81, RZ, R17, RZ ;  /* 0x00000011ff51723e */ /* 0x000fe200048070ff */
[----:B--2---:R-:W-:Y:S01]  /*67f40*/  @!P2 STG.E.U8 desc[UR26][R78.64+0x110], R83 ;  /* 0x000110534e00a986 */ /* 0x004fe2000c10111a */
[----:B0-----:R-:W-:-:S03]  /*67f50*/  @!P5 IADD3 R18, P2, R74, R18, RZ ;  /* 0x000000124a12d210 */ /* 0x001fc60007f5e0ff */
[----:B------:R-:W2:Y:S02]  /*67f60*/  LDL.LU R74, [R1+0xed0] ;  /* 0x000ed000014a7983 */ /* 0x000ea40000300800 */
[----:B------:R-:W-:Y:S02]  /*67f70*/  @!P5 IMAD.X R19, R75, 0x1, R19, P2 ;  /* 0x000000014b13d824 */ /* 0x000fe400010e0613 */
[----:B---3--:R-:W-:Y:S04]  /*67f80*/  @!P6 STG.E.U8 desc[UR26][R76.64+0x111], R21 ;  /* 0x000111154c00e986 */ /* 0x008fe8000c10111a */
[----:B------:R0:W-:Y:S04]  /*67f90*/  @!P5 STG.E.U8 desc[UR26][R18.64+0x110], R81 ;  /* 0x000110511200d986 */ /* 0x0001e8000c10111a */
[----:B------:R-:W2:Y:S04]  /*67fa0*/  LDL.LU R75, [R1+0xecc] ;  /* 0x000ecc00014b7983 */ /* 0x000ea80000300800 */
[----:B------:R-:W3:Y:S01]  /*67fb0*/  LDL.LU R168, [R1+0xdcc] ;  /* 0x000dcc0001a87983 */ /* 0x000ee20000300800 */
[----:B0-----:R-:W0:Y:S02]  /*67fc0*/  @!P1 LDC.64 R18, c[0x0][0x5c0] ;  /* 0x00017000ff129b82 */ /* 0x001e240000000a00 */
[----:B0-----:R-:W-:-:S02]  /*67fd0*/  @!P1 IADD3 R18, P2, R72, R18, RZ ;  /* 0x0000001248129210 */ /* 0x001fc40007f5e0ff */
[----:B------:R-:W3:Y:S03]  /*67fe0*/  LDL.LU R72, [R1+0xec8] ;  /* 0x000ec80001487983 */ /* 0x000ee60000300800 */
[----:B------:R-:W-:Y:S02]  /*67ff0*/  @!P1 IMAD.X R19, R73, 0x1, R19, P2 ;  /* 0x0000000149139824 */ /* 0x000fe400010e0613 */
[----:B------:R-:W3:Y:S01]  /*68000*/  LDL.LU R73, [R1+0xec4] ;  /* 0x000ec40001497983 */ /* 0x000ee20000300800 */
[----:B------:R-:W-:Y:S01]  /*68010*/  LOP3.LUT P4, RZ, R0, 0x800000, RZ, 0xc0, !PT ;  /* 0x0080000000ff7812 */ /* 0x000fe2000788c0ff */
[----:B------:R-:W-:Y:S01]  /*68020*/  FMUL R17, R187, UR8 ;  /* 0x00000008bb117c20 */ /* 0x000fe20008400000 */
[----:B------:R-:W-:Y:S01]  /*68030*/  LOP3.LUT P6, RZ, R10, 0x8000, RZ, 0xc0, !PT ;  /* 0x000080000aff7812 */ /* 0x000fe200078cc0ff */
[----:B------:R-:W3:Y:S03]  /*68040*/  LDL.LU R186, [R1+0xdd0] ;  /* 0x000dd00001ba7983 */ /* 0x000ee60000300800 */
[----:B------:R-:W-:-:S05]  /*68050*/  F2FP.SATFINITE.E4M3.F32.PACK_AB_MERGE_C R21, RZ, R17, RZ ;  /* 0x00000011ff15723e */ /* 0x000fca00048070ff */
[----:B------:R0:W-:Y:S02]  /*68060*/  @!P1 STG.E.U8 desc[UR26][R18.64+0x111], R21 ;  /* 0x0001111512009986 */ /* 0x0001e4000c10111a */
[----:B0-----:R-:W0:Y:S01]  /*68070*/  @!P4 LDC.64 R18, c[0x0][0x5c0] ;  /* 0x00017000ff12cb82 */ /* 0x001e220000000a00 */
[----:B----4-:R-:W-:Y:S01]  /*68080*/  FMUL R17, R169, UR8 ;  /* 0x00000008a9117c20 */ /* 0x010fe20008400000 */
        /* <DEDUP_REMOVED lines=9> */
[----:B------:R-:W-:Y:S01]  /*68120*/  FMUL R17, R219, UR8 ;  /* 0x00000008db117c20 */ /* 0x000fe20008400000 */
[----:B0-----:R-:W-:-:S04]  /*68130*/  @!P4 IADD3 R18, P2, R68, R18, RZ ;  /* 0x000000124412c210 */ /* 0x001fc80007f5e0ff */
[----:B------:R-:W-:Y:S01]  /*68140*/  F2FP.SATFINITE.E4M3.F32.PACK_AB_MERGE_C R21, RZ, R17, RZ ;  /* 0x00000011ff15723e */ /* 0x000fe200048070ff */
[----:B------:R-:W4:Y:S01]  /*68150*/  LDL.LU R68, [R1+0xec0] ;  /* 0x000ec00001447983 */ /* 0x000f220000300800 */
[----:B------:R-:W-:-:S03]  /*68160*/  @!P4 IMAD.X R19, R70, 0x1, R19, P2 ;  /* 0x000000014613c824 */ /* 0x000fc600010e0613 */
[----:B------:R-:W4:Y:S04]  /*68170*/  LDL.LU R70, [R1+0xebc] ;  /* 0x000ebc0001467983 */ /* 0x000f280000300800 */
[----:B------:R-:W4:Y:S04]  /*68180*/  LDL.LU R187, [R1+0xddc] ;  /* 0x000ddc0001bb7983 */ /* 0x000f280000300800 */
[----:B--2---:R-:W-:Y:S04]  /*68190*/  @!P0 STG.E.U8 desc[UR26][R74.64+0x118], R77 ;  /* 0x0001184d4a008986 */ /* 0x004fe8000c10111a */
[----:B---3--:R-:W-:Y:S04]  /*681a0*/  @!P3 STG.E.U8 desc[UR26][R72.64+0x119], R79 ;  /* 0x0001194f4800b986 */ /* 0x008fe8000c10111a */
[----:B------:R0:W-:Y:S02]  /*681b0*/  @!P4 STG.E.U8 desc[UR26][R18.64+0x118], R21 ;  /* 0x000118151200c986 */ /* 0x0001e4000c10111a */
[----:B0-----:R-:W0:Y:S02]  /*681c0*/  @!P6 LDC.64 R18, c[0x0][0x5c0] ;  /* 0x00017000ff12eb82 */ /* 0x001e240000000a00 */
[----:B0-----:R-:W-:-:S02]  /*681d0*/  @!P6 IADD3 R18, P2, R71, R18, RZ ;  /* 0x000000124712e210 */ /* 0x001fc40007f5e0ff */
[----:B------:R-:W2:Y:S03]  /*681e0*/  LDL.LU R71, [R1+0xeb8] ;  /* 0x000eb80001477983 */ /* 0x000ea60000300800 */
[----:B------:R-:W-:Y:S02]  /*681f0*/  @!P6 IMAD.X R19, R69, 0x1, R19, P2 ;  /* 0x000000014513e824 */ /* 0x000fe400010e0613 */
[----:B------:R-:W3:Y:S04]  /*68200*/  LDL.LU R69, [R1+0xeb4] ;  /* 0x000eb40001457983 */ /* 0x000ee80000300800 */
[----:B------:R-:W3:Y:S01]  /*68210*/  LDL.LU R219, [R1+0xde0] ;  /* 0x000de00001db7983 */ /* 0x000ee20000300800 */
[----:B------:R-:W-:-:S03]  /*68220*/  FMUL R17, R168, UR8 ;  /* 0x00000008a8117c20 */ /* 0x000fc60008400000 */
[----:B------:R-:W3:Y:S02]  /*68230*/  LDL.LU R168, [R1+0xde4] ;  /* 0x000de40001a87983 */ /* 0x000ee40000300800 */
[----:B------:R-:W-:Y:S01]  /*68240*/  F2FP.SATFINITE.E4M3.F32.PACK_AB_MERGE_C R73, RZ, R17, RZ ;  /* 0x00000011ff49723e */ /* 0x000fe200048070ff */
[----:B------:R-:W-:Y:S01]  /*68250*/  FMUL R17, R186, UR8 ;  /* 0x00000008ba117c20 */ /* 0x000fe20008400000 */
[----:B------:R-:W-:-:S04]  /*68260*/  LOP3.LUT P2, RZ, R10, 0x20000, RZ, 0xc0, !PT ;  /* 0x000200000aff7812 */ /* 0x000fc8000784c0ff */
[----:B------:R-:W-:Y:S01]  /*68270*/  F2FP.SATFINITE.E4M3.F32.PACK_AB_MERGE_C R75, RZ, R17, RZ ;  /* 0x00000011ff4b723e */ /* 0x000fe200048070ff */
[----:B----4-:R-:W-:Y:S01]  /*68280*/  FMUL R17, R169, UR8 ;  /* 0x00000008a9117c20 */ /* 0x010fe20008400000 */
[----:B------:R0:W-:Y:S01]  /*68290*/  @!P6 STG.E.U8 desc[UR26][R18.64+0x119], R73 ;  /* 0x000119491200e986 */ /* 0x0001e2000c10111a */
[----:B------:R-:W-:-:S03]  /*682a0*/  ISETP.NE.AND P6, PT, R20, RZ, PT ;  /* 0x000000ff1400720c */ /* 0x000fc60003fc5270 */
[----:B------:R-:W4:Y:S01]  /*682b0*/  LDL.LU R169, [R1+0xde8] ;  /* 0x000de80001a97983 */ /* 0x000f220000300800 */
[----:B------:R-:W-:Y:S01]  /*682c0*/  F2FP.SATFINITE.E4M3.F32.PACK_AB_MERGE_C R21, RZ, R17, RZ ;  /* 0x00000011ff15723e */ /* 0x000fe200048070ff */
[----:B------:R-:W-:Y:S02]  /*682d0*/  FMUL R17, R218, UR8 ;  /* 0x00000008da117c20 */ /* 0x000fe40008400000 */
[----:B------:R-:W4:Y:S03]  /*682e0*/  LDL.LU R218, [R1+0xdec] ;  /* 0x000dec0001da7983 */ /* 0x000f260000300800 */
[----:B0-----:R-:W-:Y:S01]  /*682f0*/  F2FP.SATFINITE.E4M3.F32.PACK_AB_MERGE_C R73, RZ, R17, RZ ;  /* 0x00000011ff49723e */ /* 0x001fe200048070ff */
[----:B------:R-:W-:Y:S01]  /*68300*/  FMUL R17, R187, UR8 ;  /* 0x00000008bb117c20 */ /* 0x000fe20008400000 */
[----:B------:R-:W4:Y:S01]  /*68310*/  LDL.LU R186, [R1+0xdf0] ;  /* 0x000df00001ba7983 */ /* 0x000f220000300800 */
[----:B------:R-:W-:-:S13]  /*68320*/  LOP3.LUT P5, RZ, R0, 0x200000, RZ, 0xc0, !PT ;  /* 0x0020000000ff7812 */ /* 0x000fda00078ac0ff */
[----:B------:R-:W0:Y:S01]  /*68330*/  @!P5 LDC.64 R18, c[0x0][0x5c0] ;  /* 0x00017000ff12db82 */ /* 0x000e220000000a00 */
[C---:B------:R-:W-:Y:S02]  /*68340*/  LOP3.LUT P1, RZ, R0.reuse, 0x100000, RZ, 0xc0, !PT ;  /* 0x0010000000ff7812 */ /* 0x040fe4000782c0ff */
[----:B------:R-:W-:Y:S01]  /*68350*/  LOP3.LUT P4, RZ, R0, 0x80000, RZ, 0xc0, !PT ;  /* 0x0008000000ff7812 */ /* 0x000fe2000788c0ff */
[----:B--2---:R-:W-:Y:S04]  /*68360*/  @!P2 STG.E.U8 desc[UR26][R70.64+0x120], R75 ;  /* 0x0001204b4600a986 */ /* 0x004fe8000c10111a */
[----:B---3--:R1:W-:Y:S02]  /*68370*/  @!P6 STG.E.U8 desc[UR26][R68.64+0x121], R21 ;  /* 0x000121154400e986 */ /* 0x0083e4000c10111a */
[----:B-1----:R-:W-:Y:S01]  /*68380*/  F2FP.SATFINITE.E4M3.F32.PACK_AB_MERGE_C R21, RZ, R17, RZ ;  /* 0x00000011ff15723e */ /* 0x002fe200048070ff */
[----:B------:R-:W-:-:S02]  /*68390*/  FMUL R17, R219, UR8 ;  /* 0x00000008db117c20 */ /* 0x000fc40008400000 */
[----:B------:R-:W2:Y:S01]  /*683a0*/  LDL.LU R219, [R1+0xdf4] ;  /* 0x000df40001db7983 */ /* 0x000ea20000300800 */
[----:B0-----:R-:W-:-:S03]  /*683b0*/  @!P5 IADD3 R18, P2, R234, R18, RZ ;  /* 0x00000012ea12d210 */ /* 0x001fc60007f5e0ff */
[----:B------:R-:W3:Y:S02]  /*683c0*/  LDL.LU R187, [R1+0xdf8] ;  /* 0x000df80001bb7983 */ /* 0x000ee40000300800 */
[----:B------:R-:W-:-:S05]  /*683d0*/  @!P5 IMAD.X R19, R236, 0x1, R19, P2 ;  /* 0x00000001ec13d824 */ /* 0x000fca00010e0613 */
[----:B------:R0:W-:Y:S02]  /*683e0*/  @!P5 STG.E.U8 desc[UR26][R18.64+0x120], R73 ;  /* 0x000120491200d986 */ /* 0x0001e4000c10111a */
[----:B0-----:R-:W0:Y:S02]  /*683f0*/  @!P1 LDC.64 R18, c[0x0][0x5c0] ;  /* 0x00017000ff129b82 */ /* 0x001e240000000a00 */
[----:B0-----:R-:W-:-:S05]  /*68400*/  @!P1 IADD3 R18, P2, R231, R18, RZ ;  /* 0x00000012e7129210 */ /* 0x001fca0007f5e0ff */
[----:B------:R-:W-:-:S05]  /*68410*/  @!P1 IMAD.X R19, R235, 0x1, R19, P2 ;  /* 0x00000001eb139824 */ /* 0x000fca00010e0613 */
[----:B------:R0:W-:Y:S02]  /*68420*/  @!P1 STG.E.U8 desc[UR26][R18.64+0x121], R21 ;  /* 0x0001211512009986 */ /* 0x0001e4000c10111a */
[----:B0-----:R-:W0:Y:S01]  /*68430*/  @!P4 LDC.64 R18, c[0x0][0x5c0] ;  /* 0x00017000ff12cb82 */ /* 0x001e220000000a00 */
[----:B------:R-:W-:Y:S01]  /*68440*/  F2FP.SATFINITE.E4M3.F32.PACK_AB_MERGE_C R69, RZ, R17, RZ ;  /* 0x00000011ff45723e */ /* 0x000fe200048070ff */
[----:B------:R-:W-:Y:S01]  /*68450*/  FMUL R17, R168, UR8 ;  /* 0x00000008a8117c20 */ /* 0x000fe20008400000 */
[C---:B------:R-:W-:Y:S02]  /*68460*/  LOP3.LUT P0, RZ, R10.reuse, 0x10000, RZ, 0xc0, !PT ;  /* 0x000100000aff7812 */ /* 0x040fe4000780c0ff */
[----:B------:R-:W-:Y:S02]  /*68470*/  LOP3.LUT P3, RZ, R10, 0x4000, RZ, 0xc0, !PT ;  /* 0x000040000aff7812 */ /* 0x000fe4000786c0ff */
[----:B------:R-:W-:Y:S01]  /*68480*/  F2FP.SATFINITE.E4M3.F32.PACK_AB_MERGE_C R71, RZ, R17, RZ ;  /* 0x00000011ff47723e */ /* 0x000fe200048070ff */
[----:B----4-:R-:W-:Y:S01]  /*68490*/  FMUL R17, R169, UR8 ;  /* 0x00000008a9117c20 */ /* 0x010fe20008400000 */
[----:B0-----:R-:W-:-:S05]  /*684a0*/  @!P4 IADD3 R18, P2, R237, R18, RZ ;  /* 0x00000012ed12c210 */ /* 0x001fca0007f5e0ff */
[----:B------:R-:W-:Y:S02]  /*684b0*/  @!P4 IMAD.X R19, R14, 0x1, R19, P2 ;  /* 0x000000010e13c824 */ /* 0x000fe400010e0613 */
[----:B------:R0:W5:Y:S04]  /*684c0*/  LDL.LU R14, [R1+0xeb0] ;  /* 0x000eb000010e7983 */ /* 0x0001680000300800 */
[----:B------:R-:W4:Y:S04]  /*684d0*/  LDL.LU R168, [R1+0xdfc] ;  /* 0x000dfc0001a87983 */ /* 0x000f280000300800 */
[----:B------:R-:W4:Y:S01]  /*684e0*/  LDL.LU R169, [R1+0xe00] ;  /* 0x000e000001a97983 */ /* 0x000f220000300800 */
[----:B------:R-:W-:Y:S01]  /*684f0*/  F2FP.SATFINITE.E4M3.F32.PACK_AB_MERGE_C R21, RZ, R17, RZ ;  /* 0x00000011ff15723e */ /* 0x000fe200048070ff */
[----:B------:R-:W-:-:S02]  /*68500*/  FMUL R17, R218, UR8 ;  /* 0x00000008da117c20 */ /* 0x000fc40008400000 */
[----:B------:R-:W4:Y:S04]  /*68510*/  LDL.LU R218, [R1+0xe04] ;  /* 0x000e040001da7983 */ /* 0x000f280000300800 */
[----:B------:R-:W-:Y:S04]  /*68520*/  @!P0 STG.E.U8 desc[UR26][R66.64+0x128], R69 ;  /* 0x0001284542008986 */ /* 0x000fe8000c10111a */
[----:B------:R1:W-:Y:S02]  /*68530*/  @!P3 STG.E.U8 desc[UR26][R64.64+0x129], R71 ;  /* 0x000129474000b986 */ /* 0x0003e4000c10111a */
[----:B-1----:R-:W-:Y:S01]  /*68540*/  F2FP.SATFINITE.E4M3.F32.PACK_AB_MERGE_C R65, RZ, R17, RZ ;  /* 0x00000011ff41723e */ /* 0x002fe200048070ff */
[----:B------:R-:W-:-:S05]  /*68550*/  FMUL R17, R186, UR8 ;  /* 0x00000008ba117c20 */ /* 0x000fca0008400000 */
[----:B------:R-:W-:Y:S01]  /*68560*/  F2FP.SATFINITE.E4M3.F32.PACK_AB_MERGE_C R67, RZ, R17, RZ ;  /* 0x00000011ff43723e */ /* 0x000fe200048070ff */
[----:B--2---:R-:W-:Y:S02]  /*68570*/  FMUL R17, R219, UR8 ;  /* 0x00000008db117c20 */ /* 0x004fe40008400000 */
[----:B------:R-:W2:Y:S01]  /*68580*/  LDL.LU R219, [R1+0xe08] ;  /* 0x000e080001db7983 */ /* 0x000ea20000300800 */
[----:B------:R-:W-:-:S04]  /*68590*/  LOP3.LUT P6, RZ, R10, 0x800, RZ, 0xc0, !PT ;  /* 0x000008000aff7812 */ /* 0x000fc800078cc0ff */
[----:B------:R-:W-:Y:S02]  /*685a0*/  P2R R20, PR, RZ, 0x40 ;  /* 0x00000040ff147803 */ /* 0x000fe40000000000 */
[----:B------:R-:W-:Y:S01]  /*685b0*/  LOP3.LUT P6, RZ, R0, 0x40000, RZ, 0xc0, !PT ;  /* 0x0004000000ff7812 */ /* 0x000fe200078cc0ff */
[----:B------:R1:W-:-:S12]  /*685c0*/  @!P4 STG.E.U8 desc[UR26][R18.64+0x128], R21 ;  /* 0x000128151200c986 */ /* 0x0003d8000c10111a */
[----:B-1----:R-:W1:Y:S01]  /*685d0*/  @!P6 LDC.64 R18, c[0x0][0x5c0] ;  /* 0x00017000ff12eb82 */ /* 0x002e620000000a00 */
[----:B------:R-:W-:Y:S02]  /*685e0*/  LOP3.LUT P5, RZ, R0, 0x20000, RZ, 0xc0, !PT ;  /* 0x0002000000ff7812 */ /* 0x000fe400078ac0ff */
[----:B------:R-:W-:Y:S01]  /*685f0*/  F2FP.SATFINITE.E4M3.F32.PACK_AB_MERGE_C R21, RZ, R17, RZ ;  /* 0x00000011ff15723e */ /* 0x000fe200048070ff */
[----:B---3--:R-:W-:Y:S02]  /*68600*/  FMUL R17, R187, UR8 ;  /* 0x00000008bb117c20 */ /* 0x008fe40008400000 */
[----:B------:R-:W3:Y:S08]  /*68610*/  LDL.LU R187, [R1+0xe0c] ;  /* 0x000e0c0001bb7983 */ /* 0x000ef00000300800 */
[----:B------:R-:W0:Y:S01]  /*68620*/  @!P5 LDC.64 R68, c[0x0][0x5c0] ;  /* 0x00017000ff44db82 */ /* 0x000e220000000a00 */
[----:B-1----:R-:W-:-:S05]  /*68630*/  @!P6 IADD3 R18, P2, R230, R18, RZ ;  /* 0x00000012e612e210 */ /* 0x002fca0007f5e0ff */
[----:B------:R-:W-:Y:S01]  /*68640*/  @!P6 IMAD.X R19, R221, 0x1, R19, P2 ;  /* 0x00000001dd13e824 */ /* 0x000fe200010e0613 */
[----:B------:R-:W-:-:S04]  /*68650*/  LOP3.LUT P2, RZ, R10, 0x2000, RZ, 0xc0, !PT ;  /* 0x000020000aff7812 */ /* 0x000fc8000784c0ff */
[----:B------:R1:W-:Y:S01]  /*68660*/  @!P6 STG.E.U8 desc[UR26][R18.64+0x129], R65 ;  /* 0x000129411200e986 */ /* 0x0003e2000c10111a */
[----:B------:R-:W-:Y:S02]  /*68670*/  ISETP.NE.AND P6, PT, R20, RZ, PT ;  /* 0x000000ff1400720c */ /* 0x000fe40003fc5270 */
[----:B-1----:R-:W-:-:S06]  /*68680*/  F2FP.SATFINITE.E4M3.F32.PACK_AB_MERGE_C R19, RZ, R17, RZ ;  /* 0x00000011ff13723e */ /* 0x002fcc00048070ff */
[----:B------:R-:W-:Y:S05]  /*68690*/  @!P2 STG.E.U8 desc[UR26][R62.64+0x130], R67 ;  /* 0x000130433e00a986 */ /* 0x000fea000c10111a */
[----:B------:R1:W-:Y:S01]  /*686a0*/  @!P6 STG.E.U8 desc[UR26][R60.64+0x131], R21 ;  /* 0x000131153c00e986 */ /* 0x0003e2000c10111a */
[----:B0-----:R-:W-:-:S05]  /*686b0*/  @!P5 IADD3 R220, P2, R220, R68, RZ ;  /* 0x00000044dcdcd210 */ /* 0x001fca0007f5e0ff */
[----:B------:R-:W-:Y:S02]  /*686c0*/  @!P5 IMAD.X R221, R201, 0x1, R69, P2 ;  /* 0x00000001c9ddd824 */ /* 0x000fe400010e0645 */
[----:B----4-:R-:W-:Y:S02]  /*686d0*/  FMUL R17, R168, UR8 ;  /* 0x00000008a8117c20 */ /* 0x010fe40008400000 */
[----:B------:R-:W4:Y:S03]  /*686e0*/  LDL.LU R168, [R1+0xe10] ;  /* 0x000e100001a87983 */ /* 0x000f260000300800 */
[----:B-1----:R-:W-:Y:S01]  /*686f0*/  F2FP.SATFINITE.E4M3.F32.PACK_AB_MERGE_C R21, RZ, R17, RZ ;  /* 0x00000011ff15723e */ /* 0x002fe200048070ff */
[----:B------:R-:W-:Y:S02]  /*68700*/  FMUL R17, R169, UR8 ;  /* 0x00000008a9117c20 */ /* 0x000fe40008400000 */
[----:B------:R-:W4:Y:S03]  /*68710*/  LDL.LU R169, [R1+0xe14] ;  /* 0x000e140001a97983 */ /* 0x000f260000300800 */
[----:B------:R-:W-:Y:S01]  /*68720*/  F2FP.SATFINITE.E4M3.F32.PACK_AB_MERGE_C R61, RZ, R17, RZ ;  /* 0x00000011ff3d723e */ /* 0x000fe200048070ff */
[----:B------:R-:W-:-:S02]  /*68730*/  FMUL R17, R218, UR8 ;  /* 0x00000008da117c20 */ /* 0x000fc40008400000 */
[----:B------:R-:W4:Y:S04]  /*68740*/  LDL.LU R218, [R1+0xe18] ;  /* 0x000e180001da7983 */ /* 0x000f280000300800 */
[----:B------:R0:W-:Y:S02]  /*68750*/  @!P5 STG.E.U8 desc[UR26][R220.64+0x130], R19 ;  /* 0x00013013dc00d986 */ /* 0x0001e4000c10111a */
[----:B0-----:R-:W-:Y:S01]  /*68760*/  F2FP.SATFINITE.E4M3.F32.PACK_AB_MERGE_C R19, RZ, R17, RZ ;  /* 0x00000011ff13723e */ /* 0x001fe200048070ff */
[----:B--2---:R-:W-:Y:S02]  /*68770*/  FMUL R17, R219, UR8 ;  /* 0x00000008db117c20 */ /* 0x004fe40008400000 */
[----:B------:R-:W2:Y:S01]  /*68780*/  LDL.LU R219, [R1+0xe1c] ;  /* 0x000e1c0001db7983 */ /* 0x000ea20000300800 */
[----:B------:R-:W-:-:S02]  /*68790*/  LOP3.LUT P3, RZ, R0, 0x10000, RZ, 0xc0, !PT ;  /* 0x0001000000ff7812 */ /* 0x000fc4000786c0ff */
[----:B------:R-:W-:-:S11]  /*687a0*/  LOP3.LUT P4, RZ, R0, 0x8000, RZ, 0xc0, !PT ;  /* 0x0000800000ff7812 */ /* 0x000fd6000788c0ff */
[----:B------:R-:W0:Y:S08]  /*687b0*/  @!P3 LDC.64 R64, c[0x0][0x5c0] ;  /* 0x00017000ff40bb82 */ /* 0x000e300000000a00 */
[----:B------:R-:W1:Y:S01]  /*687c0*/  @!P4 LDC.64 R62, c[0x0][0x5c0] ;  /* 0x00017000ff3ecb82 */ /* 0x000e620000000a00 */
[----:B------:R-:W-:-:S04]  /*687d0*/  LOP3.LUT P5, RZ, R10, 0x200, RZ, 0xc0, !PT ;  /* 0x000002000aff7812 */ /* 0x000fc800078ac0ff */
[----:B------:R-:W-:Y:S02]  /*687e0*/  P2R R18, PR, RZ, 0x20 ;  /* 0x00000020ff127803 */ /* 0x000fe40000000000 */
[----:B------:R-:W-:Y:S02]  /*687f0*/  LOP3.LUT P5, RZ, R0, 0x4000, RZ, 0xc0, !PT ;  /* 0x0000400000ff7812 */ /* 0x000fe400078ac0ff */
[----:B0-----:R-:W-:-:S05]  /*68800*/  @!P3 IADD3 R200, P2, R200, R64, RZ ;  /* 0x00000040c8c8b210 */ /* 0x001fca0007f5e0ff */
[----:B------:R-:W-:Y:S01]  /*68810*/  @!P3 IMAD.X R201, R199, 0x1, R65, P2 ;  /* 0x00000001c7c9b824 */ /* 0x000fe200010e0641 */
[----:B-1----:R-:W-:-:S05]  /*68820*/  @!P4 IADD3 R198, P2, R198, R62, RZ ;  /* 0x0000003ec6c6c210 */ /* 0x002fca0007f5e0ff */
[----:B------:R-:W-:Y:S02]  /*68830*/  @!P4 IMAD.X R199, R193, 0x1, R63, P2 ;  /* 0x00000001c1c7c824 */ /* 0x000fe400010e063f */
[----:B------:R-:W0:Y:S01]  /*68840*/  @!P5 LDC.64 R62, c[0x0][0x5c0] ;  /* 0x00017000ff3edb82 */ /* 0x000e220000000a00 */
[----:B------:R-:W-:Y:S01]  /*68850*/  LOP3.LUT P1, RZ, R10, 0x1000, RZ, 0xc0, !PT ;  /* 0x000010000aff7812 */ /* 0x000fe2000782c0ff */
[----:B------:R1:W-:Y:S01]  /*68860*/  @!P3 STG.E.U8 desc[UR26][R200.64+0x131], R21 ;  /* 0x00013115c800b986 */ /* 0x0003e2000c10111a */
[----:B------:R-:W-:Y:S02]  /*68870*/  LOP3.LUT P3, RZ, R0, 0x2000, RZ, 0xc0, !PT ;  /* 0x0000200000ff7812 */ /* 0x000fe4000786c0ff */
[----:B------:R-:W-:-:S09]  /*68880*/  LOP3.LUT P0, RZ, R10, 0x400, RZ, 0xc0, !PT ;  /* 0x000004000aff7812 */ /* 0x000fd2000780c0ff */
[----:B------:R3:W-:Y:S01]  /*68890*/  @!P1 STG.E.U8 desc[UR26][R58.64+0x138], R61 ;  /* 0x0001383d3a009986 */ /* 0x0007e2000c10111a */
[----:B-1----:R-:W-:Y:S01]  /*688a0*/  F2FP.SATFINITE.E4M3.F32.PACK_AB_MERGE_C R21, RZ, R17, RZ ;  /* 0x00000011ff15723e */ /* 0x002fe200048070ff */
[----:B---3--:R-:W-:Y:S02]  /*688b0*/  FMUL R17, R187, UR8 ;  /* 0x00000008bb117c20 */ /* 0x008fe40008400000 */
[----:B------:R-:W3:Y:S01]  /*688c0*/  LDL.LU R187, [R1+0xe20] ;  /* 0x000e200001bb7983 */ /* 0x000ee20000300800 */
[----:B------:R-:W1:Y:S01]  /*688d0*/  @!P3 LDC.64 R58, c[0x0][0x5c0] ;  /* 0x00017000ff3abb82 */ /* 0x000e620000000a00 */
[----:B0-----:R-:W-:Y:S02]  /*688e0*/  @!P5 IADD3 R192, P2, R192, R62, RZ ;  /* 0x0000003ec0c0d210 */ /* 0x001fe40007f5e0ff */
[----:B------:R0:W-:Y:S03]  /*688f0*/  @!P0 STG.E.U8 desc[UR26][R56.64+0x139], R19 ;  /* 0x0001391338008986 */ /* 0x0001e6000c10111a */
[----:B------:R-:W-:Y:S01]  /*68900*/  @!P5 IMAD.X R193, R181, 0x1, R63, P2 ;  /* 0x00000001b5c1d824 */ /* 0x000fe200010e063f */
[----:B------:R-:W-:-:S02]  /*68910*/  LOP3.LUT P2, RZ, R0, 0x4000, RZ, 0xc0, !PT ;  /* 0x0000400000ff7812 */ /* 0x000fc4000784c0ff */
[----:B0-----:R-:W-:Y:S01]  /*68920*/  F2FP.SATFINITE.E4M3.F32.PACK_AB_MERGE_C R19, RZ, R17, RZ ;  /* 0x00000011ff13723e */ /* 0x001fe200048070ff */
[----:B----4-:R-:W-:Y:S02]  /*68930*/  FMUL R17, R168, UR8 ;  /* 0x00000008a8117c20 */ /* 0x010fe40008400000 */
[----:B------:R-:W4:Y:S03]  /*68940*/  LDL.LU R168, [R1+0xe24] ;  /* 0x000e240001a87983 */ /* 0x000f260000300800 */
[----:B------:R-:W-:Y:S01]  /*68950*/  F2FP.SATFINITE.E4M3.F32.PACK_AB_MERGE_C R57, RZ, R17, RZ ;  /* 0x00000011ff39723e */ /* 0x000fe200048070ff */
[----:B------:R-:W-:Y:S02]  /*68960*/  FMUL R17, R169, UR8 ;  /* 0x00000008a9117c20 */ /* 0x000fe40008400000 */
[----:B------:R-:W4:Y:S04]  /*68970*/  LDL.LU R169, [R1+0xe28] ;  /* 0x000e280001a97983 */ /* 0x000f280000300800 */
[----:B------:R0:W-:Y:S04]  /*68980*/  @!P4 STG.E.U8 desc[UR26][R198.64+0x138], R21 ;  /* 0x00013815c600c986 */ /* 0x0001e8000c10111a */
[----:B------:R2:W-:Y:S01]  /*68990*/  @!P2 STG.E.U8 desc[UR26][R192.64+0x139], R19 ;  /* 0x00013913c000a986 */ /* 0x0005e2000c10111a */
[----:B-1----:R-:W-:-:S02]  /*689a0*/  @!P3 IADD3 R180, P2, R180, R58, RZ ;  /* 0x0000003ab4b4b210 */ /* 0x002fc40007f5e0ff */
[----:B0-----:R-:W-:Y:S01]  /*689b0*/  F2FP.SATFINITE.E4M3.F32.PACK_AB_MERGE_C R21, RZ, R17, RZ ;  /* 0x00000011ff15723e */ /* 0x001fe200048070ff */
[----:B------:R-:W-:Y:S02]  /*689c0*/  FMUL R17, R218, UR8 ;  /* 0x00000008da117c20 */ /* 0x000fe40008400000 */
[----:B------:R-:W4:Y:S01]  /*689d0*/  LDL.LU R218, [R1+0xe2c] ;  /* 0x000e2c0001da7983 */ /* 0x000f220000300800 */
[----:B------:R-:W-:-:S03]  /*689e0*/  @!P3 IMAD.X R181, R177, 0x1, R59, P2 ;  /* 0x00000001b1b5b824 */ /* 0x000fc600010e063b */
[----:B------:R-:W4:Y:S01]  /*689f0*/  LDL.LU R186, [R1+0xe30] ;  /* 0x000e300001ba7983 */ /* 0x000f220000300800 */
[----:B------:R-:W-:Y:S01]  /*68a00*/  F2FP.SATFINITE.E4M3.F32.PACK_AB_MERGE_C R59, RZ, R17, RZ ;  /* 0x00000011ff3b723e */ /* 0x000fe200048070ff */
[----:B--2---:R-:W-:Y:S02]  /*68a10*/  FMUL R17, R219, UR8 ;  /* 0x00000008db117c20 */ /* 0x004fe40008400000 */
[----:B------:R-:W2:Y:S01]  /*68a20*/  LDL.LU R219, [R1+0xe34] ;  /* 0x000e340001db7983 */ /* 0x000ea20000300800 */
[----:B------:R-:W-:-:S04]  /*68a30*/  LOP3.LUT P1, RZ, R10, 0x100, RZ, 0xc0, !PT ;  /* 0x000001000aff7812 */ /* 0x000fc8000782c0ff */
[----:B------:R-:W-:Y:S02]  /*68a40*/  P2R R20, PR, RZ, 0x2 ;  /* 0x00000002ff147803 */ /* 0x000fe40000000000 */
[----:B------:R-:W-:Y:S02]  /*68a50*/  LOP3.LUT P1, RZ, R0, 0x1000, RZ, 0xc0, !PT ;  /* 0x0000100000ff7812 */ /* 0x000fe4000782c0ff */
[----:B------:R-:W-:-:S11]  /*68a60*/  ISETP.NE.AND P5, PT, R18, RZ, PT ;  /* 0x000000ff1200720c */ /* 0x000fd60003fa5270 */
[----:B------:R-:W0:Y:S01]  /*68a70*/  @!P1 LDC.64 R18, c[0x0][0x5c0] ;  /* 0x00017000ff129b82 */ /* 0x000e220000000a00 */
[----:B------:R-:W-:Y:S01]  /*68a80*/  LOP3.LUT P6, RZ, R10, 0x80, RZ, 0xc0, !PT ;  /* 0x000000800aff7812 */ /* 0x000fe200078cc0ff */
[----:B------:R-:W-:-:S12]  /*68a90*/  @!P5 STG.E.U8 desc[UR26][R54.64+0x140], R57 ;  /* 0x000140393600d986 */ /* 0x000fd8000c10111a */
[----:B------:R1:W-:Y:S01]  /*68aa0*/  @!P6 STG.E.U8 desc[UR26][R52.64+0x141], R21 ;  /* 0x000141153400e986 */ /* 0x0003e2000c10111a */
[----:B0-----:R-:W-:Y:S02]  /*68ab0*/  @!P1 IADD3 R18, P2, R175, R18, RZ ;  /* 0x00000012af129210 */ /* 0x001fe40007f5e0ff */
[----:B-1----:R-:W-:-:S03]  /*68ac0*/  F2FP.SATFINITE.E4M3.F32.PACK_AB_MERGE_C R53, RZ, R17, RZ ;  /* 0x00000011ff35723e */ /* 0x002fc600048070ff */
[----:B------:R-:W-:Y:S01]  /*68ad0*/  @!P1 IMAD.X R19, R174, 0x1, R19, P2 ;  /* 0x00000001ae139824 */ /* 0x000fe200010e0613 */
[----:B------:R-:W-:Y:S02]  /*68ae0*/  LOP3.LUT P2, RZ, R0, 0x1000, RZ, 0xc0, !PT ;  /* 0x0000100000ff7812 */ /* 0x000fe4000784c0ff */
[----:B------:R-:W-:Y:S02]  /*68af0*/  ISETP.NE.AND P1, PT, R20, RZ, PT ;  /* 0x000000ff1400720c */ /* 0x000fe40003f25270 */
[----:B------:R-:W-:Y:S01]  /*68b00*/  LOP3.LUT P0, RZ, R10, 0x40, RZ, 0xc0, !PT ;  /* 0x000000400aff7812 */ /* 0x000fe2000780c0ff */
[----:B---3--:R-:W-:Y:S02]  /*68b10*/  FMUL R17, R187, UR8 ;  /* 0x00000008bb117c20 */ /* 0x008fe40008400000 */
[----:B------:R-:W3:Y:S03]  /*68b20*/  LDL.LU R187, [R1+0xe38] ;  /* 0x000e380001bb7983 */ /* 0x000ee60000300800 */
[----:B------:R-:W-:Y:S01]  /*68b30*/  F2FP.SATFINITE.E4M3.F32.PACK_AB_MERGE_C R55, RZ, R17, RZ ;  /* 0x00000011ff37723e */ /* 0x000fe200048070ff */
[----:B------:R-:W-:Y:S04]  /*68b40*/  @!P3 STG.E.U8 desc[UR26][R180.64+0x140], R59 ;  /* 0x0001403bb400b986 */ /* 0x000fe8000c10111a */
[----:B------:R0:W-:Y:S04]  /*68b50*/  @!P2 STG.E.U8 desc[UR26][R18.64+0x141], R53 ;  /* 0x000141351200a986 */ /* 0x0001e8000c10111a */
[----:B------:R-:W-:Y:S01]  /*68b60*/  @!P1 STG.E.U8 desc[UR26][R50.64+0x148], R55 ;  /* 0x0001483732009986 */ /* 0x000fe2000c10111a */
[----:B----4-:R-:W-:-:S03]  /*68b70*/  FMUL R17, R168, UR8 ;  /* 0x00000008a8117c20 */ /* 0x010fc60008400000 */
[----:B------:R-:W4:Y:S02]  /*68b80*/  LDL.LU R168, [R1+0xe3c] ;  /* 0x000e3c0001a87983 */ /* 0x000f240000300800 */
[----:B------:R-:W-:Y:S01]  /*68b90*/  F2FP.SATFINITE.E4M3.F32.PACK_AB_MERGE_C R57, RZ, R17, RZ ;  /* 0x00000011ff39723e */ /* 0x000fe200048070ff */
[----:B------:R-:W-:Y:S02]  /*68ba0*/  FMUL R17, R169, UR8 ;  /* 0x00000008a9117c20 */ /* 0x000fe40008400000 */
[----:B------:R-:W4:Y:S03]  /*68bb0*/  LDL.LU R169, [R1+0xe40] ;  /* 0x000e400001a97983 */ /* 0x000f260000300800 */
[----:B0-----:R-:W-:Y:S01]  /*68bc0*/  F2FP.SATFINITE.E4M3.F32.PACK_AB_MERGE_C R53, RZ, R17, RZ ;  /* 0x00000011ff35723e */ /* 0x001fe200048070ff */
[----:B------:R0:W-:Y:S01]  /*68bd0*/  @!P0 STG.E.U8 desc[UR26][R48.64+0x149], R57 ;  /* 0x0001493930008986 */ /* 0x0001e2000c10111a */
[----:B------:R-:W-:-:S03]  /*68be0*/  FMUL R17, R218, UR8 ;  /* 0x00000008da117c20 */ /* 0x000fc60008400000 */
[----:B------:R-:W4:Y:S02]  /*68bf0*/  LDL.LU R218, [R1+0xe44] ;  /* 0x000e440001da7983 */ /* 0x000f240000300800 */
[----:B0-----:R-:W-:Y:S01]  /*68c00*/  F2FP.SATFINITE.E4M3.F32.PACK_AB_MERGE_C R49, RZ, R17, RZ ;  /* 0x00000011ff31723e */ /* 0x001fe200048070ff */
[----:B------:R-:W-:-:S05]  /*68c10*/  FMUL R17, R186, UR8 ;  /* 0x00000008ba117c20 */ /* 0x000fca0008400000 */
[----:B------:R-:W-:Y:S01]  /*68c20*/  F2FP.SATFINITE.E4M3.F32.PACK_AB_MERGE_C R51, RZ, R17, RZ ;  /* 0x00000011ff33723e */ /* 0x000fe200048070ff */
[----:B--2---:R-:W-:Y:S02]  /*68c30*/  FMUL R17, R219, UR8 ;  /* 0x00000008db117c20 */ /* 0x004fe40008400000 */
[----:B------:R-:W2:Y:S01]  /*68c40*/  LDL.LU R219, [R1+0xe48] ;  /* 0x000e480001db7983 */ /* 0x000ea20000300800 */
[C---:B------:R-:W-:Y:S02]  /*68c50*/  LOP3.LUT P4, RZ, R0.reuse, 0x800, RZ, 0xc0, !PT ;  /* 0x0000080000ff7812 */ /* 0x040fe4000788c0ff */
[----:B------:R-:W-:-:S11]  /*68c60*/  LOP3.LUT P5, RZ, R0, 0x400, RZ, 0xc0, !PT ;  /* 0x0000040000ff7812 */ /* 0x000fd600078ac0ff */
[----:B------:R-:W0:Y:S08]  /*68c70*/  @!P4 LDC.64 R20, c[0x0][0x5c0] ;  /* 0x00017000ff14cb82 */ /* 0x000e300000000a00 */
[----:B------:R-:W1:Y:S01]  /*68c80*/  @!P5 LDC.64 R18, c[0x0][0x5c0] ;  /* 0x00017000ff12db82 */ /* 0x000e620000000a00 */
[----:B------:R-:W-:Y:S02]  /*68c90*/  LOP3.LUT P3, RZ, R0, 0x200, RZ, 0xc0, !PT ;  /* 0x0000020000ff7812 */ /* 0x000fe4000786c0ff */
[----:B0-----:R-:W-:-:S05]  /*68ca0*/  @!P4 IADD3 R20, P2, R165, R20, RZ ;  /* 0x00000014a514c210 */ /* 0x001fca0007f5e0ff */
[----:B------:R-:W-:-:S05]  /*68cb0*/  @!P4 IMAD.X R21, R164, 0x1, R21, P2 ;  /* 0x00000001a415c824 */ /* 0x000fca00010e0615 */
[----:B------:R0:W-:Y:S01]  /*68cc0*/  @!P4 STG.E.U8 desc[UR26][R20.64+0x148], R53 ;  /* 0x000148351400c986 */ /* 0x0001e2000c10111a */
[----:B-1----:R-:W-:Y:S02]  /*68cd0*/  @!P5 IADD3 R18, P2, R163, R18, RZ ;  /* 0x00000012a312d210 */ /* 0x002fe40007f5e0ff */
[----:B------:R-:W-:Y:S01]  /*68ce0*/  LOP3.LUT P6, RZ, R10, 0x8, RZ, 0xc0, !PT ;  /* 0x000000080aff7812 */ /* 0x000fe200078cc0ff */
[----:B0-----:R-:W0:Y:S01]  /*68cf0*/  @!P3 LDC.64 R20, c[0x0][0x5c0] ;  /* 0x00017000ff14bb82 */ /* 0x001e220000000a00 */
[----:B------:R-:W-:Y:S01]  /*68d00*/  F2FP.SATFINITE.E4M3.F32.PACK_AB_MERGE_C R53, RZ, R17, RZ ;  /* 0x00000011ff35723e */ /* 0x000fe200048070ff */
[----:B------:R-:W-:Y:S01]  /*68d10*/  @!P5 IMAD.X R19, R162, 0x1, R19, P2 ;  /* 0x00000001a213d824 */ /* 0x000fe200010e0613 */
[----:B------:R-:W-:Y:S01]  /*68d20*/  LOP3.LUT P2, RZ, R10, 0x20, RZ, 0xc0, !PT ;  /* 0x000000200aff7812 */ /* 0x000fe2000784c0ff */
[----:B---3--:R-:W-:Y:S02]  /*68d30*/  FMUL R17, R187, UR8 ;  /* 0x00000008bb117c20 */ /* 0x008fe40008400000 */
[----:B------:R-:W3:Y:S04]  /*68d40*/  LDL.LU R187, [R1+0xe4c] ;  /* 0x000e4c0001bb7983 */ /* 0x000ee80000300800 */
[----:B------:R1:W-:Y:S06]  /*68d50*/  @!P5 STG.E.U8 desc[UR26][R18.64+0x149], R49 ;  /* 0x000149311200d986 */ /* 0x0003ec000c10111a */
[----:B------:R-:W-:Y:S01]  /*68d60*/  @!P2 STG.E.U8 desc[UR26][R46.64+0x150], R51 ;  /* 0x000150332e00a986 */ /* 0x000fe2000c10111a */
[----:B-1----:R-:W-:-:S03]  /*68d70*/  F2FP.SATFINITE.E4M3.F32.PACK_AB_MERGE_C R49, RZ, R17, RZ ;  /* 0x00000011ff31723e */ /* 0x002fc600048070ff */
[----:B------:R1:W-:Y:S01]  /*68d80*/  @!P6 STG.E.U8 desc[UR26][R44.64+0x151], R53 ;  /* 0x000151352c00e986 */ /* 0x0003e2000c10111a */
[----:B0-----:R-:W-:Y:S01]  /*68d90*/  @!P3 IADD3 R20, P2, R161, R20, RZ ;  /* 0x00000014a114b210 */ /* 0x001fe20007f5e0ff */
[----:B----4-:R-:W-:Y:S02]  /*68da0*/  FMUL R17, R168, UR8 ;  /* 0x00000008a8117c20 */ /* 0x010fe40008400000 */
[----:B------:R-:W4:Y:S03]  /*68db0*/  LDL.LU R168, [R1+0xe50] ;  /* 0x000e500001a87983 */ /* 0x000f260000300800 */
[----:B-1----:R-:W-:Y:S01]  /*68dc0*/  F2FP.SATFINITE.E4M3.F32.PACK_AB_MERGE_C R45, RZ, R17, RZ ;  /* 0x00000011ff2d723e */ /* 0x002fe200048070ff */
[----:B------:R-:W-:Y:S02]  /*68dd0*/  FMUL R17, R169, UR8 ;  /* 0x00000008a9117c20 */ /* 0x000fe40008400000 */
[----:B------:R-:W4:Y:S01]  /*68de0*/  LDL.LU R169, [R1+0xe54] ;  /* 0x000e540001a97983 */ /* 0x000f220000300800 */
[----:B------:R-:W-:-:S02]  /*68df0*/  @!P3 IMAD.X R21, R160, 0x1, R21, P2 ;  /* 0x00000001a015b824 */ /* 0x000fc400010e0615 */
[----:B------:R-:W-:-:S03]  /*68e00*/  F2FP.SATFINITE.E4M3.F32.PACK_AB_MERGE_C R47, RZ, R17, RZ ;  /* 0x00000011ff2f723e */ /* 0x000fc600048070ff */
[----:B------:R0:W-:Y:S01]  /*68e10*/  @!P3 STG.E.U8 desc[UR26][R20.64+0x150], R49 ;  /* 0x000150311400b986 */ /* 0x0001e2000c10111a */
[----:B------:R-:W-:-:S03]  /*68e20*/  FMUL R17, R218, UR8 ;  /* 0x00000008da117c20 */ /* 0x000fc60008400000 */
[----:B------:R-:W4:Y:S02]  /*68e30*/  LDL.LU R218, [R1+0xe58] ;  /* 0x000e580001da7983 */ /* 0x000f240000300800 */
[----:B0-----:R-:W-:Y:S02]  /*68e40*/  F2FP.SATFINITE.E4M3.F32.PACK_AB_MERGE_C R49, RZ, R17, RZ ;  /* 0x00000011ff31723e */ /* 0x001fe400048070ff */
[----:B------:R-:W-:-:S13]  /*68e50*/  LOP3.LUT P1, RZ, R0, 0x100, RZ, 0xc0, !PT ;  /* 0x0000010000ff7812 */ /* 0x000fda000782c0ff */
[----:B------:R-:W0:Y:S01]  /*68e60*/  @!P1 LDC.64 R18, c[0x0][0x5c0] ;  /* 0x00017000ff129b82 */ /* 0x000e220000000a00 */
[----:B--2---:R-:W-:Y:S02]  /*68e70*/  FMUL R17, R219, UR8 ;  /* 0x00000008db117c20 */ /* 0x004fe40008400000 */
[----:B------:R-:W2:Y:S01]  /*68e80*/  LDL.LU R219, [R1+0xe5c] ;  /* 0x000e5c0001db7983 */ /* 0x000ea20000300800 */
[----:B0-----:R-:W-:Y:S02]  /*68e90*/  @!P1 IADD3 R18, P2, R159, R18, RZ ;  /* 0x000000129f129210 */ /* 0x001fe40007f5e0ff */
[----:B------:R-:W-:Y:S01]  /*68ea0*/  LOP3.LUT P0, RZ, R10, 0x10, RZ, 0xc0, !PT ;  /* 0x000000100aff7812 */ /* 0x000fe2000780c0ff */
[----:B------:R-:W2:Y:S02]  /*68eb0*/  LDL.LU R186, [R1+0xe60] ;  /* 0x000e600001ba7983 */ /* 0x000ea40000300800 */
[----:B------:R-:W-:Y:S01]  /*68ec0*/  @!P1 IMAD.X R19, R158, 0x1, R19, P2 ;  /* 0x000000019e139824 */ /* 0x000fe200010e0613 */
[----:B------:R-:W-:-:S04]  /*68ed0*/  LOP3.LUT P1, RZ, R13, 0x10000000, RZ, 0xc0, !PT ;  /* 0x100000000dff7812 */ /* 0x000fc8000782c0ff */
[----:B------:R-:W-:-:S13]  /*68ee0*/  ISETP.LT.OR P2, PT, R26, 0x152, !P1 ;  /* 0x000001521a00780c */ /* 0x000fda0004f41670 */
[----:B------:R0:W-:Y:S04]  /*68ef0*/  @!P2 STG.E.U8 desc[UR26][R18.64+0x151], R45 ;  /* 0x0001512d1200a986 */ /* 0x0001e8000c10111a */
[----:B------:R-:W-:Y:S01]  /*68f00*/  @!P0 STG.E.U8 desc[UR26][R42.64+0x158], R47 ;  /* 0x0001582f2a008986 */ /* 0x000fe2000c10111a */
[----:B------:R-:W-:-:S13]  /*68f10*/  ISETP.LT.OR P0, PT, R26, 0x159, !P1 ;  /* 0x000001591a00780c */ /* 0x000fda0004f01670 */
[----:B------:R-:W1:Y:S02]  /*68f20*/  @!P0 LDC.64 R20, c[0x0][0x5c0] ;  /* 0x00017000ff148b82 */ /* 0x000e640000000a00 */
[----:B-1----:R-:W-:-:S05]  /*68f30*/  @!P0 IADD3 R20, P2, R157, R20, RZ ;  /* 0x000000149d148210 */ /* 0x002fca0007f5e0ff */
[----:B------:R-:W-:Y:S01]  /*68f40*/  @!P0 IMAD.X R21, R156, 0x1, R21, P2 ;  /* 0x000000019c158824 */ /* 0x000fe200010e0615 */
[----:B------:R-:W-:Y:S02]  /*68f50*/  ISETP.LT.OR P0, PT, R26, 0x15a, !P1 ;  /* 0x0000015a1a00780c */ /* 0x000fe40004f01670 */
[----:B------:R-:W-:-:S11]  /*68f60*/  LOP3.LUT P4, RZ, R10, 0x4, RZ, 0xc0, !PT ;  /* 0x000000040aff7812 */ /* 0x000fd6000788c0ff */
[----:B0-----:R-:W0:Y:S01]  /*68f70*/  @!P0 LDC.64 R18, c[0x0][0x5c0] ;  /* 0x00017000ff128b82 */ /* 0x001e220000000a00 */
[----:B------:R-:W-:Y:S02]  /*68f80*/  ISETP.LT.OR P2, PT, R26, 0x159, !P1 ;  /* 0x000001591a00780c */ /* 0x000fe40004f41670 */
[----:B------:R-:W-:Y:S01]  /*68f90*/  F2FP.SATFINITE.E4M3.F32.PACK_AB_MERGE_C R45, RZ, R17, RZ ;  /* 0x00000011ff2d723e */ /* 0x000fe200048070ff */
[----:B---3--:R-:W-:Y:S02]  /*68fa0*/  FMUL R17, R187, UR8 ;  /* 0x00000008bb117c20 */ /* 0x008fe40008400000 */
[----:B------:R-:W3:Y:S04]  /*68fb0*/  LDL.LU R187, [R1+0xe64] ;  /* 0x000e640001bb7983 */ /* 0x000ee80000300800 */
[----:B------:R1:W-:Y:S04]  /*68fc0*/  @!P4 STG.E.U8 desc[UR26][R40.64+0x159], R49 ;  /* 0x000159312800c986 */ /* 0x0003e8000c10111a */
[----:B------:R4:W-:Y:S01]  /*68fd0*/  @!P2 STG.E.U8 desc[UR26][R20.64+0x158], R45 ;  /* 0x0001582d1400a986 */ /* 0x0009e2000c10111a */
[----:B-1----:R-:W-:-:S02]  /*68fe0*/  F2FP.SATFINITE.E4M3.F32.PACK_AB_MERGE_C R41, RZ, R17, RZ ;  /* 0x00000011ff29723e */ /* 0x002fc400048070ff */
[----:B0-----:R-:W-:Y:S01]  /*68ff0*/  @!P0 IADD3 R18, P2, R155, R18, RZ ;  /* 0x000000129b128210 */ /* 0x001fe20007f5e0ff */
[----:B----4-:R-:W-:Y:S02]  /*69000*/  FMUL R17, R168, UR8 ;  /* 0x00000008a8117c20 */ /* 0x010fe40008400000 */
[----:B------:R-:W4:Y:S02]  /*69010*/  LDL.LU R168, [R1+0xe68] ;  /* 0x000e680001a87983 */ /* 0x000f240000300800 */
[----:B------:R-:W-:Y:S01]  /*69020*/  @!P0 IMAD.X R19, R154, 0x1, R19, P2 ;  /* 0x000000019a138824 */ /* 0x000fe200010e0613 */
[----:B------:R-:W-:Y:S02]  /*69030*/  ISETP.LT.OR P2, PT, R26, 0x15a, !P1 ;  /* 0x0000015a1a00780c */ /* 0x000fe40004f41670 */
[----:B------:R-:W-:Y:S01]  /*69040*/  F2FP.SATFINITE.E4M3.F32.PACK_AB_MERGE_C R43, RZ, R17, RZ ;  /* 0x00000011ff2b723e */ /* 0x000fe200048070ff */
[----:B------:R-:W-:Y:S02]  /*69050*/  FMUL R17, R169, UR8 ;  /* 0x00000008a9117c20 */ /* 0x000fe40008400000 */
[----:B------:R-:W4:Y:S03]  /*69060*/  LDL.LU R169, [R1+0xe6c] ;  /* 0x000e6c0001a97983 */ /* 0x000f260000300800 */
[----:B------:R-:W-:Y:S01]  /*69070*/  F2FP.SATFINITE.E4M3.F32.PACK_AB_MERGE_C R45, RZ, R17, RZ ;  /* 0x00000011ff2d723e */ /* 0x000fe200048070ff */
[----:B------:R-:W-:-:S04]  /*69080*/  FMUL R17, R218, UR8 ;  /* 0x00000008da117c20 */ /* 0x000fc80008400000 */
[----:B------:R0:W-:Y:S04]  /*69090*/  @!P2 STG.E.U8 desc[UR26][R18.64+0x159], R41 ;  /* 0x000159291200a986 */ /* 0x0001e8000c10111a */
[----:B------:R-:W4:Y:S01]  /*690a0*/  LDL.LU R218, [R1+0xe70] ;  /* 0x000e700001da7983 */ /* 0x000f220000300800 */
[----:B0-----:R-:W-:Y:S01]  /*690b0*/  F2FP.SATFINITE.E4M3.F32.PACK_AB_MERGE_C R41, RZ, R17, RZ ;  /* 0x00000011ff29723e */ /* 0x001fe200048070ff */
[----:B--2---:R-:W-:Y:S02]  /*690c0*/  FMUL R17, R219, UR8 ;  /* 0x00000008db117c20 */ /* 0x004fe40008400000 */
[----:B------:R-:W2:Y:S01]  /*690d0*/  LDL.LU R219, [R1+0xe74] ;  /* 0x000e740001db7983 */ /* 0x000ea20000300800 */
[----:B------:R-:W-:Y:S02]  /*690e0*/  LOP3.LUT P6, RZ, R10, 0x2, RZ, 0xc0, !PT ;  /* 0x000000020aff7812 */ /* 0x000fe400078cc0ff */
[----:B------:R-:W-:-:S11]  /*690f0*/  LOP3.LUT P3, RZ, R5, 0x80000000, RZ, 0xc0, !PT ;  /* 0x8000000005ff7812 */ /* 0x000fd6000786c0ff */
[----:B------:R-:W-:Y:S01]  /*69100*/  @!P6 STG.E.U8 desc[UR26][R38.64+0x160], R43 ;  /* 0x0001602b2600e986 */ /* 0x000fe2000c10111a */
[----:B------:R-:W-:-:S03]  /*69110*/  ISETP.LT.OR P6, PT, R26, 0x161, !P1 ;  /* 0x000001611a00780c */ /* 0x000fc60004fc1670 */
[----:B------:R0:W-:Y:S01]  /*69120*/  @!P3 STG.E.U8 desc[UR26][R36.64+0x161], R45 ;  /* 0x0001612d2400b986 */ /* 0x0001e2000c10111a */
[----:B------:R-:W-:-:S09]  /*69130*/  ISETP.LT.OR P3, PT, R26, 0x162, !P1 ;  /* 0x000001621a00780c */ /* 0x000fd20004f61670 */
[----:B------:R-:W1:Y:S08]  /*69140*/  @!P6 LDC.64 R20, c[0x0][0x5c0] ;  /* 0x00017000ff14eb82 */ /* 0x000e700000000a00 */
[----:B------:R-:W1:Y:S01]  /*69150*/  @!P3 LDC.64 R18, c[0x0][0x5c0] ;  /* 0x00017000ff12bb82 */ /* 0x000e620000000a00 */
[----:B------:R-:W-:Y:S02]  /*69160*/  LOP3.LUT P4, RZ, R10, 0x1, RZ, 0xc0, !PT ;  /* 0x000000010aff7812 */ /* 0x000fe4000788c0ff */
[----:B0-----:R-:W-:Y:S01]  /*69170*/  F2FP.SATFINITE.E4M3.F32.PACK_AB_MERGE_C R37, RZ, R17, RZ ;  /* 0x00000011ff25723e */ /* 0x001fe200048070ff */
[----:B------:R-:W-:-:S02]  /*69180*/  FMUL R17, R186, UR8 ;  /* 0x00000008ba117c20 */ /* 0x000fc40008400000 */
[----:B------:R-:W2:Y:S01]  /*69190*/  LDL.LU R186, [R1+0xe78] ;  /* 0x000e780001ba7983 */ /* 0x000ea20000300800 */
[----:B-1----:R-:W-:-:S05]  /*691a0*/  @!P6 IADD3 R20, P2, R153, R20, RZ ;  /* 0x000000149914e210 */ /* 0x002fca0007f5e0ff */
[----:B------:R-:W-:Y:S01]  /*691b0*/  @!P6 IMAD.X R21, R152, 0x1, R21, P2 ;  /* 0x000000019815e824 */ /* 0x000fe200010e0615 */
[----:B------:R-:W-:Y:S02]  /*691c0*/  @!P3 IADD3 R18, P2, R151, R18, RZ ;  /* 0x000000129712b210 */ /* 0x000fe40007f5e0ff */
[----:B------:R-:W-:-:S03]  /*691d0*/  F2FP.SATFINITE.E4M3.F32.PACK_AB_MERGE_C R39, RZ, R17, RZ ;  /* 0x00000011ff27723e */ /* 0x000fc600048070ff */
[----:B------:R-:W-:Y:S01]  /*691e0*/  @!P3 IMAD.X R19, R150, 0x1, R19, P2 ;  /* 0x000000019613b824 */ /* 0x000fe200010e0613 */
[----:B------:R0:W-:Y:S04]  /*691f0*/  @!P6 STG.E.U8 desc[UR26][R20.64+0x160], R41 ;  /* 0x000160291400e986 */ /* 0x0001e8000c10111a */
[----:B------:R1:W-:Y:S04]  /*69200*/  @!P3 STG.E.U8 desc[UR26][R18.64+0x161], R37 ;  /* 0x000161251200b986 */ /* 0x0003e8000c10111a */
[----:B------:R-:W-:Y:S01]  /*69210*/  @!P4 STG.E.U8 desc[UR26][R34.64+0x168], R39 ;  /* 0x000168272200c986 */ /* 0x000fe2000c10111a */
[----:B------:R-:W-:-:S02]  /*69220*/  LOP3.LUT P4, RZ, R13, 0x2000000, RZ, 0xc0, !PT ;  /* 0x020000000dff7812 */ /* 0x000fc4000788c0ff */
[----:B------:R-:W-:-:S11]  /*69230*/  LOP3.LUT P2, RZ, R5, 0x40000000, RZ, 0xc0, !PT ;  /* 0x4000000005ff7812 */ /* 0x000fd6000784c0ff */
[----:B0-----:R-:W0:Y:S01]  /*69240*/  @!P4 LDC.64 R20, c[0x0][0x5c0] ;  /* 0x00017000ff14cb82 */ /* 0x001e220000000a00 */
[----:B---3--:R-:W-:Y:S02]  /*69250*/  FMUL R17, R187, UR8 ;  /* 0x00000008bb117c20 */ /* 0x008fe40008400000 */
[----:B------:R-:W3:Y:S03]  /*69260*/  LDL.LU R187, [R1+0xe7c] ;  /* 0x000e7c0001bb7983 */ /* 0x000ee60000300800 */
[----:B------:R-:W-:-:S05]  /*69270*/  F2FP.SATFINITE.E4M3.F32.PACK_AB_MERGE_C R41, RZ, R17, RZ ;  /* 0x00000011ff29723e */ /* 0x000fca00048070ff */
[----:B------:R1:W-:Y:S01]  /*69280*/  @!P2 STG.E.U8 desc[UR26][R32.64+0x169], R41 ;  /* 0x000169292000a986 */ /* 0x0003e2000c10111a */
[----:B----4-:R-:W-:Y:S01]  /*69290*/  FMUL R17, R168, UR8 ;  /* 0x00000008a8117c20 */ /* 0x010fe20008400000 */
[----:B0-----:R-:W-:Y:S02]  /*692a0*/  @!P4 IADD3 R20, P2, R149, R20, RZ ;  /* 0x000000149514c210 */ /* 0x001fe40007f5e0ff */
[----:B------:R-:W4:Y:S02]  /*692b0*/  LDL.LU R168, [R1+0xe80] ;  /* 0x000e800001a87983 */ /* 0x000f240000300800 */
[----:B-1----:R-:W-:Y:S01]  /*692c0*/  F2FP.SATFINITE.E4M3.F32.PACK_AB_MERGE_C R37, RZ, R17, RZ ;  /* 0x00000011ff25723e */ /* 0x002fe200048070ff */
[----:B------:R-:W-:Y:S02]  /*692d0*/  @!P4 IMAD.X R21, R148, 0x1, R21, P2 ;  /* 0x000000019415c824 */ /* 0x000fe400010e0615 */
[----:B------:R-:W-:Y:S02]  /*692e0*/  FMUL R17, R169, UR8 ;  /* 0x00000008a9117c20 */ /* 0x000fe40008400000 */
[----:B------:R-:W4:Y:S03]  /*692f0*/  LDL.LU R169, [R1+0xe84] ;  /* 0x000e840001a97983 */ /* 0x000f260000300800 */
[----:B------:R-:W-:Y:S01]  /*69300*/  F2FP.SATFINITE.E4M3.F32.PACK_AB_MERGE_C R33, RZ, R17, RZ ;  /* 0x00000011ff21723e */ /* 0x000fe200048070ff */
[----:B------:R0:W-:Y:S01]  /*69310*/  @!P4 STG.E.U8 desc[UR26][R20.64+0x168], R37 ;  /* 0x000168251400c986 */ /* 0x0001e2000c10111a */
[----:B------:R-:W-:Y:S01]  /*69320*/  ISETP.GE.AND P4, PT, R15, 0x101, PT ;  /* 0x000001010f00780c */ /* 0x000fe20003f86270 */
[----:B------:R-:W-:-:S02]  /*69330*/  FMUL R17, R218, UR8 ;  /* 0x00000008da117c20 */ /* 0x000fc40008400000 */
[----:B------:R-:W4:Y:S01]  /*69340*/  LDL.LU R218, [R1+0xe88] ;  /* 0x000e880001da7983 */ /* 0x000f220000300800 */
[----:B--2---:R-:W-:-:S03]  /*69350*/  FMUL R15, R219, UR8 ;  /* 0x00000008db0f7c20 */ /* 0x004fc60008400000 */
[----:B------:R-:W2:Y:S01]  /*69360*/  LDL.LU R219, [R1+0xe8c] ;  /* 0x000e8c0001db7983 */ /* 0x000ea20000300800 */
[----:B------:R-:W-:-:S13]  /*69370*/  LOP3.LUT P3, RZ, R13, 0x4000000, RZ, 0xc0, !PT ;  /* 0x040000000dff7812 */ /* 0x000fda000786c0ff */
[----:B------:R-:W1:Y:S01]  /*69380*/  @!P3 LDC.64 R18, c[0x0][0x5c0] ;  /* 0x00017000ff12bb82 */ /* 0x000e620000000a00 */
[C---:B------:R-:W-:Y:S02]  /*69390*/  LOP3.LUT P0, RZ, R13.reuse, 0x8000000, RZ, 0xc0, !PT ;  /* 0x080000000dff7812 */ /* 0x040fe4000780c0ff */
[----:B------:R-:W-:Y:S02]  /*693a0*/  LOP3.LUT P5, RZ, R13, 0x20000000, RZ, 0xc0, !PT ;  /* 0x200000000dff7812 */ /* 0x000fe400078ac0ff */
[----:B------:R-:W-:-:S09]  /*693b0*/  F2FP.SATFINITE.E4M3.F32.PACK_AB_MERGE_C R17, RZ, R17, RZ ;  /* 0x00000011ff11723e */ /* 0x000fd200048070ff */
[----:B------:R-:W1:Y:S08]  /*693c0*/  @!P0 LDC.64 R38, c[0x0][0x5c0] ;  /* 0x00017000ff268b82 */ /* 0x000e700000000a00 */
[----:B0-----:R-:W0:Y:S01]  /*693d0*/  @!P5 LDC.64 R20, c[0x0][0x5c0] ;  /* 0x00017000ff14db82 */ /* 0x001e220000000a00 */
[----:B-1----:R-:W-:-:S05]  /*693e0*/  @!P3 IADD3 R18, P2, R147, R18, RZ ;  /* 0x000000129312b210 */ /* 0x002fca0007f5e0ff */
[----:B------:R-:W-:Y:S01]  /*693f0*/  @!P3 IMAD.X R19, R146, 0x1, R19, P2 ;  /* 0x000000019213b824 */ /* 0x000fe200010e0613 */
[----:B------:R-:W-:-:S04]  /*69400*/  LOP3.LUT P2, RZ, R5, 0x20000000, RZ, 0xc0, !PT ;  /* 0x2000000005ff7812 */ /* 0x000fc8000784c0ff */
[----:B------:R1:W-:Y:S01]  /*69410*/  @!P3 STG.E.U8 desc[UR26][R18.64+0x169], R33 ;  /* 0x000169211200b986 */ /* 0x0003e2000c10111a */
[----:B------:R-:W-:-:S08]  /*69420*/  ISETP.LT.OR P3, PT, R26, 0x17a, !P4 ;  /* 0x0000017a1a00780c */ /* 0x000fd00006761670 */
[----:B------:R0:W-:Y:S01]  /*69430*/  @!P2 STG.E.U8 desc[UR26][R30.64+0x170], R17 ;  /* 0x000170111e00a986 */ /* 0x0001e2000c10111a */
[----:B------:R-:W-:Y:S02]  /*69440*/  ISETP.LT.OR P2, PT, R26, 0x179, !P4 ;  /* 0x000001791a00780c */ /* 0x000fe40006741670 */
[----:B------:R-:W-:Y:S02]  /*69450*/  LOP3.LUT P6, RZ, R5, 0x10000000, RZ, 0xc0, !PT ;  /* 0x1000000005ff7812 */ /* 0x000fe400078cc0ff */
[----:B-1----:R-:W-:Y:S02]  /*69460*/  @!P0 IADD3 R18, P4, R25, R38, RZ ;  /* 0x0000002619128210 */ /* 0x002fe40007f9e0ff */
[----:B------:R-:W-:Y:S01]  /*69470*/  F2FP.SATFINITE.E4M3.F32.PACK_AB_MERGE_C R35, RZ, R15, RZ ;  /* 0x0000000fff23723e */ /* 0x000fe200048070ff */
[----:B------:R-:W-:Y:S02]  /*69480*/  FMUL R15, R186, UR8 ;  /* 0x00000008ba0f7c20 */ /* 0x000fe40008400000 */
[----:B------:R-:W-:-:S04]  /*69490*/  @!P0 IMAD.X R19, R24, 0x1, R39, P4 ;  /* 0x0000000118138824 */ /* 0x000fc800020e0627 */
[----:B------:R-:W1:Y:S01]  /*694a0*/  @!P2 LDC.64 R32, c[0x0][0x5c0] ;  /* 0x00017000ff20ab82 */ /* 0x000e620000000a00 */
[C---:B------:R-:W-:Y:S02]  /*694b0*/  ISETP.LT.OR P4, PT, R26.reuse, 0x179, !P1 ;  /* 0x000001791a00780c */ /* 0x040fe40004f81670 */
[----:B0-----:R-:W-:Y:S02]  /*694c0*/  F2FP.SATFINITE.E4M3.F32.PACK_AB_MERGE_C R17, RZ, R15, RZ ;  /* 0x0000000fff11723e */ /* 0x001fe400048070ff */
[----:B------:R-:W-:-:S03]  /*694d0*/  ISETP.LT.OR P1, PT, R26, 0x17a, !P1 ;  /* 0x0000017a1a00780c */ /* 0x000fc60004f21670 */
[----:B------:R-:W0:Y:S01]  /*694e0*/  @!P3 LDC.64 R24, c[0x0][0x5c0] ;  /* 0x00017000ff18bb82 */ /* 0x000e220000000a00 */
[----:B------:R3:W-:Y:S04]  /*694f0*/  @!P6 STG.E.U8 desc[UR26][R28.64+0x171], R35 ;  /* 0x000171231c00e986 */ /* 0x0007e8000c10111a */
[----:B------:R4:W-:Y:S01]  /*69500*/  @!P0 STG.E.U8 desc[UR26][R18.64+0x170], R17 ;  /* 0x0001701112008986 */ /* 0x0009e2000c10111a */
[----:B------:R-:W-:Y:S01]  /*69510*/  @!P5 IADD3 R20, P0, R23, R20, RZ ;  /* 0x000000141714d210 */ /* 0x000fe20007f1e0ff */
[----:B---3--:R-:W-:-:S04]  /*69520*/  FMUL R15, R187, UR8 ;  /* 0x00000008bb0f7c20 */ /* 0x008fc80008400000 */
[----:B------:R-:W-:Y:S01]  /*69530*/  @!P5 IMAD.X R21, R22, 0x1, R21, P0 ;  /* 0x000000011615d824 */ /* 0x000fe200000e0615 */
[----:B------:R-:W3:Y:S01]  /*69540*/  @!P1 LDC.64 R36, c[0x0][0x5c0] ;  /* 0x00017000ff249b82 */ /* 0x000ee20000000a00 */
[----:B------:R-:W-:-:S07]  /*69550*/  F2FP.SATFINITE.E4M3.F32.PACK_AB_MERGE_C R29, RZ, R15, RZ ;  /* 0x0000000fff1d723e */ /* 0x000fce00048070ff */
[----:B------:R-:W3:Y:S01]  /*69560*/  @!P4 LDC.64 R34, c[0x0][0x5c0] ;  /* 0x00017000ff22cb82 */ /* 0x000ee20000000a00 */
[----:B------:R3:W-:Y:S01]  /*69570*/  @!P5 STG.E.U8 desc[UR26][R20.64+0x171], R29 ;  /* 0x0001711d1400d986 */ /* 0x0007e2000c10111a */
[----:B-1----:R-:W-:-:S04]  /*69580*/  @!P2 IADD3 R22, P0, P5, R16, R32, R9 ;  /* 0x000000201016a210 */ /* 0x002fc80007d1e009 */
[----:B------:R-:W-:Y:S02]  /*69590*/  @!P2 IADD3.X R23, R27, R33, R8, P0, P5 ;  /* 0x000000211b17a210 */ /* 0x000fe400007ea408 */
[----:B0-----:R-:W-:Y:S01]  /*695a0*/  @!P3 IADD3 R24, P0, P5, R16, R24, R9 ;  /* 0x000000181018b210 */ /* 0x001fe20007d1e009 */
[----:B----4-:R-:W-:-:S03]  /*695b0*/  FMUL R15, R168, UR8 ;  /* 0x00000008a80f7c20 */ /* 0x010fc60008400000 */
[--C-:B------:R-:W-:Y:S02]  /*695c0*/  @!P3 IADD3.X R25, R27, R25, R8.reuse, P0, P5 ;  /* 0x000000191b19b210 */ /* 0x100fe400007ea408 */
[CCC-:B------:R-:W-:Y:S02]  /*695d0*/  @!P4 IADD3 R17, P0, P5, R3.reuse, R16.reuse, R9.reuse ;  /* 0x000000100311c210 */ /* 0x1c0fe40007d1e009 */
[----:B------:R-:W-:Y:S02]  /*695e0*/  F2FP.SATFINITE.E4M3.F32.PACK_AB_MERGE_C R31, RZ, R15, RZ ;  /* 0x0000000fff1f723e */ /* 0x000fe400048070ff */
[----:B------:R-:W-:Y:S02]  /*695f0*/  @!P4 IADD3.X R26, R4, R27, R8, P0, P5 ;  /* 0x0000001b041ac210 */ /* 0x000fe400007ea408 */
[----:B------:R-:W-:Y:S01]  /*69600*/  @!P1 IADD3 R19, P0, P5, R3, R16, R9 ;  /* 0x0000001003139210 */ /* 0x000fe20007d1e009 */
[----:B------:R0:W-:Y:S01]  /*69610*/  @!P2 STG.E.U8 desc[UR26][R22.64+0x178], R31 ;  /* 0x0001781f1600a986 */ /* 0x0001e2000c10111a */
[----:B------:R-:W-:Y:S01]  /*69620*/  FMUL R15, R169, UR8 ;  /* 0x00000008a90f7c20 */ /* 0x000fe20008400000 */
[----:B---3--:R-:W-:-:S02]  /*69630*/  @!P4 IADD3 R16, P2, R17, R34, RZ ;  /* 0x000000221110c210 */ /* 0x008fc40007f5e0ff */
[----:B------:R-:W-:Y:S02]  /*69640*/  @!P1 IADD3.X R28, R4, R27, R8, P0, P5 ;  /* 0x0000001b041c9210 */ /* 0x000fe400007ea408 */
[----:B------:R-:W-:Y:S01]  /*69650*/  @!P1 IADD3 R18, P0, R19, R36, RZ ;  /* 0x0000002413129210 */ /* 0x000fe20007f1e0ff */
[----:B------:R-:W-:Y:S01]  /*69660*/  FMUL R20, R218, UR8 ;  /* 0x00000008da147c20 */ /* 0x000fe20008400000 */
[----:B------:R-:W-:Y:S01]  /*69670*/  F2FP.SATFINITE.E4M3.F32.PACK_AB_MERGE_C R15, RZ, R15, RZ ;  /* 0x0000000fff0f723e */ /* 0x000fe200048070ff */
[----:B------:R-:W-:Y:S02]  /*69680*/  @!P4 IMAD.X R17, R26, 0x1, R35, P2 ;  /* 0x000000011a11c824 */ /* 0x000fe400010e0623 */
[----:B------:R-:W-:Y:S01]  /*69690*/  @!P1 IMAD.X R19, R28, 0x1, R37, P0 ;  /* 0x000000011c139824 */ /* 0x000fe200000e0625 */
[----:B------:R-:W-:Y:S01]  /*696a0*/  F2FP.SATFINITE.E4M3.F32.PACK_AB_MERGE_C R27, RZ, R20, RZ ;  /* 0x00000014ff1b723e */ /* 0x000fe200048070ff */
[----:B------:R0:W-:Y:S04]  /*696b0*/  @!P3 STG.E.U8 desc[UR26][R24.64+0x179], R15 ;  /* 0x0001790f1800b986 */ /* 0x0001e8000c10111a */
[----:B------:R0:W-:Y:S01]  /*696c0*/  @!P4 STG.E.U8 desc[UR26][R16.64+0x178], R27 ;  /* 0x0001781b1000c986 */ /* 0x0001e2000c10111a */
[----:B--2---:R-:W-:-:S05]  /*696d0*/  FMUL R21, R219, UR8 ;  /* 0x00000008db157c20 */ /* 0x004fca0008400000 */
[----:B------:R-:W-:-:S05]  /*696e0*/  F2FP.SATFINITE.E4M3.F32.PACK_AB_MERGE_C R21, RZ, R21, RZ ;  /* 0x00000015ff15723e */ /* 0x000fca00048070ff */
[----:B------:R0:W-:Y:S02]  /*696f0*/  @!P1 STG.E.U8 desc[UR26][R18.64+0x179], R21 ;  /* 0x0001791512009986 */ /* 0x0001e4000c10111a */
.L_x_39:
[----:B------:R-:W-:Y:S05]  /*69700*/  BSYNC B0 ;  /* 0x0000000000007941 */ /* 0x000fea0003800000 */
.L_x_35:
[----:B0-2---:R-:W2:Y:S04]  /*69710*/  LDL.LU R17, [R1+0xea0] ;  /* 0x000ea00001117983 */ /* 0x005ea80000300800 */
[----:B------:R-:W2:Y:S01]  /*69720*/  LDL.LU R16, [R1+0xea4] ;  /* 0x000ea40001107983 */ /* 0x000ea20000300800 */
[----:B------:R-:W-:Y:S01]  /*69730*/  ULDC UR12, c[0x0][0xc] ;  /* 0x00000300000c7ab9 */ /* 0x000fe20000000800 */
[----:B------:R-:W-:Y:S01]  /*69740*/  ULDC UR13, c[0x0][0x10] ;  /* 0x00000400000d7ab9 */ /* 0x000fe20000000800 */
[----:B-----5:R-:W2:Y:S01]  /*69750*/  LDC R15, c[0x0][0x14] ;  /* 0x00000500ff0f7b82 */ /* 0x020ea20000000800 */
[----:B------:R-:W-:Y:S01]  /*69760*/  UIMAD.WIDE.U32 UR12, UR12, UR13, URZ ;  /* 0x0000000d0c0c72a5 */ /* 0x000fe2000f8e003f */
[----:B------:R0:W5:Y:S01]  /*69770*/  LDL R40, [R1+0x2d4] ;  /* 0x0002d40001287983 */ /* 0x0001620000100800 */
[----:B------:R-:W-:-:S04]  /*69780*/  UMOV UR25, 0xffffffff ;  /* 0xffffffff00197882 */ /* 0x000fc80000000000 */
[----:B--2---:R-:W-:-:S04]  /*69790*/  IMAD.WIDE.U32 R16, R15, UR12, R16 ;  /* 0x0000000c0f107c25 */ /* 0x004fc8000f8e0010 */
[----:B------:R-:W-:Y:S01]  /*697a0*/  IMAD R15, R15, UR13, RZ ;  /* 0x0000000d0f0f7c24 */ /* 0x000fe2000f8e02ff */
[----:B------:R-:W-:Y:S01]  /*697b0*/  ULDC.64 UR12, c[0x0][0x650] ;  /* 0x00019400000c7ab9 */ /* 0x000fe20000000a00 */
[----:B-1----:R-:W-:Y:S01]  /*697c0*/  IMAD.MOV.U32 R33, RZ, RZ, R16 ;  /* 0x000000ffff217224 */ /* 0x002fe200078e0010 */
[----:B------:R-:W-:Y:S01]  /*697d0*/  ISETP.GE.U32.AND P0, PT, R16, UR12, PT ;  /* 0x0000000c10007c0c */ /* 0x000fe2000bf06070 */
[--C-:B------:R-:W-:Y:S01]  /*697e0*/  IMAD.IADD R34, R17, 0x1, R15.reuse ;  /* 0x0000000111227824 */ /* 0x100fe200078e020f */
[----:B------:R-:W-:Y:S01]  /*697f0*/  PRMT R15, RZ, 0x7610, R15 ;  /* 0x00007610ff0f7816 */ /* 0x000fe2000000000f */
[----:B------:R-:W-:-:S03]  /*69800*/  IMAD.MOV.U32 R16, RZ, RZ, -0x1 ;  /* 0xffffffffff107424 */ /* 0x000fc600078e00ff */
[----:B------:R0:W-:Y:S01]  /*69810*/  STL [R1+0xea0], R34 ;  /* 0x000ea02201007387 */ /* 0x0001e20000100800 */
[----:B------:R-:W-:-:S03]  /*69820*/  ISETP.GE.U32.AND.EX P0, PT, R34, UR13, PT, P0 ;  /* 0x0000000d22007c0c */ /* 0x000fc6000bf06100 */
[----:B------:R0:W-:Y:S04]  /*69830*/  STL [R1+0xea4], R33 ;  /* 0x000ea42101007387 */ /* 0x0001e80000100800 */
[----:B------:R0:W-:Y:S06]  /*69840*/  STL [R1+0xe94], R16 ;  /* 0x000e941001007387 */ /* 0x0001ec0000100800 */
[----:B------:R-:W-:Y:S05]  /*69850*/  @P0 BRA `(.L_x_40) ;  /* 0x00000004007c0947 */ /* 0x000fea0003800000 */
[----:B------:R-:W1:Y:S01]  /*69860*/  S2R R28, SR_CTAID.X ;  /* 0x00000000001c7919 */ /* 0x000e620000002500 */
[----:B------:R-:W2:Y:S01]  /*69870*/  LDC.64 R22, c[0x0][0x628] ;  /* 0x00018a00ff167b82 */ /* 0x000ea20000000a00 */
[----:B------:R-:W-:Y:S01]  /*69880*/  ULDC UR6, c[0x0][0x150] ;  /* 0x0000540000067ab9 */ /* 0x000fe20000000800 */
[----:B------:R-:W-:Y:S01]  /*69890*/  IMAD.MOV.U32 R20, RZ, RZ, R33 ;  /* 0x000000ffff147224 */ /* 0x000fe200078e0021 */
[----:B------:R-:W3:Y:S01]  /*698a0*/  S2R R30, SR_CTAID.Y ;  /* 0x00000000001e7919 */ /* 0x000ee20000002600 */
[----:B------:R-:W-:-:S04]  /*698b0*/  IMAD.MOV.U32 R21, RZ, RZ, R34 ;  /* 0x000000ffff157224 */ /* 0x000fc800078e0022 */
[----:B------:R-:W4:Y:S08]  /*698c0*/  LDC R31, c[0x0][0x144] ;  /* 0x00005100ff1f7b82 */ /* 0x000f300000000800 */
[----:B------:R-:W0:Y:S08]  /*698d0*/  LDC R24, c[0x0][0x630] ;  /* 0x00018c00ff187b82 */ /* 0x000e300000000800 */
[----:B------:R-:W0:Y:S01]  /*698e0*/  LDC.64 R26, c[0x0][0x620] ;  /* 0x00018800ff1a7b82 */ /* 0x000e220000000a00 */
[----:B--2---:R-:W-:-:S04]  /*698f0*/  ISETP.NE.U32.AND P0, PT, R22, RZ, PT ;  /* 0x000000ff1600720c */ /* 0x004fc80003f05070 */
[----:B------:R-:W-:Y:S02]  /*69900*/  ISETP.NE.AND.EX P0, PT, R23, RZ, PT, P0 ;  /* 0x000000ff1700720c */ /* 0x000fe40003f05300 */
[----:B-1----:R-:W-:-:S05]  /*69910*/  I2FP.F32.U32 R15, R28 ;  /* 0x0000001c000f7245 */ /* 0x002fca0000201000 */
[----:B------:R-:W-:-:S04]  /*69920*/  FMUL R15, R15, UR6 ;  /* 0x000000060f0f7c20 */ /* 0x000fc80008400000 */
[----:B------:R1:W2:Y:S02]  /*69930*/  F2I.U32.TRUNC.NTZ R29, R15 ;  /* 0x0000000f001d7305 */ /* 0x0002a4000020f000 */
[----:B---34-:R-:W-:Y:S05]  /*69940*/  @!P0 BRA `(.L_x_41) ;  /* 0x0000000000288947 */ /* 0x018fea0003800000 */
[----:B-1----:R-:W1:Y:S02]  /*69950*/  LDC R15, c[0x0][0x634] ;  /* 0x00018d00ff0f7b82 */ /* 0x002e640000000800 */
[----:B-1----:R-:W-:-:S05]  /*69960*/  IADD3 R15, P0, R33, R15, RZ ;  /* 0x0000000f210f7210 */ /* 0x002fca0007f1e0ff */
[----:B------:R-:W-:-:S04]  /*69970*/  IMAD.X R25, RZ, RZ, R34, P0 ;  /* 0x000000ffff197224 */ /* 0x000fc800000e0622 */
[----:B0-----:R-:W-:-:S04]  /*69980*/  IMAD.WIDE.U32 R16, R25, R22, RZ ;  /* 0x0000001619107225 */ /* 0x001fc800078e00ff */
[----:B------:R-:W-:-:S04]  /*69990*/  IMAD.WIDE.U32 R18, P0, R15, R23, R16 ;  /* 0x000000170f127225 */ /* 0x000fc80007800010 */
[----:B------:R-:W-:-:S04]  /*699a0*/  IMAD.WIDE.U32 R16, R15, R22, RZ ;  /* 0x000000160f107225 */ /* 0x000fc800078e00ff */
[----:B------:R-:W-:Y:S01]  /*699b0*/  IMAD.X R21, RZ, RZ, RZ, P0 ;  /* 0x000000ffff157224 */ /* 0x000fe200000e06ff */
[----:B------:R-:W-:Y:S01]  /*699c0*/  IADD3 RZ, P0, R17, R18, RZ ;  /* 0x0000001211ff7210 */ /* 0x000fe20007f1e0ff */
[----:B------:R-:W-:-:S04]  /*699d0*/  IMAD.MOV.U32 R20, RZ, RZ, R19 ;  /* 0x000000ffff147224 */ /* 0x000fc800078e0013 */
[----:B------:R-:W-:-:S08]  /*699e0*/  IMAD.WIDE.U32.X R20, R25, R23, R20, P0 ;  /* 0x0000001719147225 */ /* 0x000fd000000e0414 */
.L_x_41:
[-CC-:B0-----:R-:W-:Y:S01]  /*699f0*/  SHF.R.U64 R37, R20, R24.reuse, R21.reuse ;  /* 0x0000001814257219 */ /* 0x181fe20000001215 */
[----:B------:R-:W0:Y:S01]  /*69a00*/  LDC.64 R38, c[0x0][0x640] ;  /* 0x00019000ff267b82 */ /* 0x000e220000000a00 */
[----:B-1----:R-:W-:Y:S01]  /*69a10*/  SHF.R.U32.HI R15, RZ, R24, R21 ;  /* 0x00000018ff0f7219 */ /* 0x002fe20000011615 */
[----:B------:R-:W-:Y:S01]  /*69a20*/  IMAD.MOV.U32 R16, RZ, RZ, R33 ;  /* 0x000000ffff107224 */ /* 0x000fe200078e0021 */
[----:B------:R-:W-:Y:S01]  /*69a30*/  IADD3 R19, P0, RZ, -R37, RZ ;  /* 0x80000025ff137210 */ /* 0x000fe20007f1e0ff */
[----:B------:R-:W-:Y:S01]  /*69a40*/  IMAD.MOV.U32 R17, RZ, RZ, R34 ;  /* 0x000000ffff117224 */ /* 0x000fe200078e0022 */
[----:B------:R-:W-:Y:S01]  /*69a50*/  ULDC UR6, c[0x0][0x154] ;  /* 0x0000550000067ab9 */ /* 0x000fe20000000800 */
[----:B--2---:R-:W-:Y:S02]  /*69a60*/  IMAD.MOV R29, RZ, RZ, -R29 ;  /* 0x000000ffff1d7224 */ /* 0x004fe400078e0a1d */
[----:B------:R-:W1:Y:S01]  /*69a70*/  LDC R20, c[0x0][0x618] ;  /* 0x00018600ff147b82 */ /* 0x000e620000000800 */
[----:B------:R-:W-:-:S02]  /*69a80*/  IMAD.X R15, RZ, RZ, ~R15, P0 ;  /* 0x000000ffff0f7224 */ /* 0x000fc400000e0e0f */
[----:B------:R-:W-:-:S04]  /*69a90*/  IMAD.WIDE.U32 R16, R19, R26, R16 ;  /* 0x0000001a13107225 */ /* 0x000fc800078e0010 */
[----:B------:R-:W-:Y:S01]  /*69aa0*/  IMAD R18, R15, R26, RZ ;  /* 0x0000001a0f127224 */ /* 0x000fe200078e02ff */
[----:B------:R-:W2:Y:S01]  /*69ab0*/  LDC R32, c[0x0][0x608] ;  /* 0x00018200ff207b82 */ /* 0x000ea20000000800 */
[----:B------:R-:W-:Y:S02]  /*69ac0*/  IMAD R34, R31, R29, R28 ;  /* 0x0000001d1f227224 */ /* 0x000fe400078e021c */
[----:B------:R-:W-:Y:S02]  /*69ad0*/  IMAD R15, R19, R27, R18 ;  /* 0x0000001b130f7224 */ /* 0x000fe400078e0212 */
[----:B------:R-:W-:Y:S02]  /*69ae0*/  IMAD.MOV.U32 R19, RZ, RZ, 0x1 ;  /* 0x00000001ff137424 */ /* 0x000fe400078e00ff */
[----:B------:R-:W-:Y:S01]  /*69af0*/  IMAD.IADD R15, R17, 0x1, R15 ;  /* 0x00000001110f7824 */ /* 0x000fe200078e020f */
[----:B------:R-:W3:Y:S01]  /*69b00*/  LDC R36, c[0x0][0x658] ;  /* 0x00019600ff247b82 */ /* 0x000ee20000000800 */
[----:B------:R-:W-:-:S02]  /*69b10*/  I2FP.F32.U32 R17, R30 ;  /* 0x0000001e00117245 */ /* 0x000fc40000201000 */
[----:B0-----:R-:W-:-:S03]  /*69b20*/  ISETP.NE.U32.AND P0, PT, R38, RZ, PT ;  /* 0x000000ff2600720c */ /* 0x001fc60003f05070 */
[----:B------:R-:W-:Y:S01]  /*69b30*/  FMUL R18, R17, UR6 ;  /* 0x0000000611127c20 */ /* 0x000fe20008400000 */
[----:B------:R-:W-:Y:S01]  /*69b40*/  ISETP.NE.AND.EX P0, PT, R39, RZ, PT, P0 ;  /* 0x000000ff2700720c */ /* 0x000fe20003f05300 */
[----:B------:R-:W0:Y:S01]  /*69b50*/  LDC R27, c[0x0][0x148] ;  /* 0x00005200ff1b7b82 */ /* 0x000e220000000800 */
[-CC-:B-1----:R-:W-:Y:S01]  /*69b60*/  SHF.R.U64 R24, R16, R20.reuse, R15.reuse ;  /* 0x0000001410187219 */ /* 0x182fe2000000120f */
[----:B------:R1:W4:Y:S01]  /*69b70*/  F2I.U32.TRUNC.NTZ R26, R18 ;  /* 0x00000012001a7305 */ /* 0x000322000020f000 */
[----:B------:R-:W-:Y:S01]  /*69b80*/  SHF.R.U32.HI R15, RZ, R20, R15 ;  /* 0x00000014ff0f7219 */ /* 0x000fe2000001160f */
[----:B------:R-:W-:-:S04]  /*69b90*/  IMAD.MOV.U32 R17, RZ, RZ, -0x1 ;  /* 0xffffffffff117424 */ /* 0x000fc800078e00ff */
[----:B------:R-:W0:Y:S01]  /*69ba0*/  LDC R28, c[0x0][0x600] ;  /* 0x00018000ff1c7b82 */ /* 0x000e220000000800 */
[-CC-:B--2---:R-:W-:Y:S02]  /*69bb0*/  SHF.R.U64 R22, R24, R32.reuse, R15.reuse ;  /* 0x0000002018167219 */ /* 0x184fe4000000120f */
[----:B------:R-:W-:-:S05]  /*69bc0*/  SHF.R.U32.HI R15, RZ, R32, R15 ;  /* 0x00000020ff0f7219 */ /* 0x000fca000001160f */
[----:B------:R-:W2:Y:S01]  /*69bd0*/  LDC R31, c[0x0][0x648] ;  /* 0x00019200ff1f7b82 */ /* 0x000ea20000000800 */
[-C--:B---3--:R-:W-:Y:S02]  /*69be0*/  SHF.L.U32 R16, R17, R36.reuse, RZ ;  /* 0x0000002411107219 */ /* 0x088fe400000006ff */
[-CC-:B------:R-:W-:Y:S02]  /*69bf0*/  SHF.R.U64 R25, R22, R36.reuse, R15.reuse ;  /* 0x0000002416197219 */ /* 0x180fe4000000120f */
[----:B------:R-:W-:Y:S02]  /*69c00*/  SHF.R.U32.HI R17, RZ, R36, R15 ;  /* 0x00000024ff117219 */ /* 0x000fe4000001160f */
[----:B------:R-:W-:Y:S01]  /*69c10*/  LOP3.LUT R29, RZ, R16, RZ, 0x33, !PT ;  /* 0x00000010ff1d7212 */ /* 0x000fe200078e33ff */
[----:B------:R-:W3:Y:S01]  /*69c20*/  LDC R33, c[0x0][0x638] ;  /* 0x00018e00ff217b82 */ /* 0x000ee20000000800 */
[----:B------:R-:W-:Y:S01]  /*69c30*/  SHF.L.U32 R36, R19, R36, RZ ;  /* 0x0000002413247219 */ /* 0x000fe200000006ff */
[----:B------:R-:W-:-:S06]  /*69c40*/  IMAD.MOV.U32 R16, RZ, RZ, R25 ;  /* 0x000000ffff107224 */ /* 0x000fcc00078e0019 */
[----:B------:R-:W0:Y:S01]  /*69c50*/  LDC R35, c[0x0][0x610] ;  /* 0x00018400ff237b82 */ /* 0x000e220000000800 */
[----:B-1--4-:R-:W-:Y:S05]  /*69c60*/  @!P0 BRA `(.L_x_42) ;  /* 0x0000000000288947 */ /* 0x012fea0003800000 */
        /* <DEDUP_REMOVED lines=10> */
.L_x_42:
[----:B------:R-:W1:Y:S01]  /*69d10*/  LDC R18, c[0x0][0x65c] ;  /* 0x00019700ff127b82 */ /* 0x000e620000000800 */
[----:B--2---:R-:W-:Y:S01]  /*69d20*/  SHF.R.U64 R15, R16, R31, R17 ;  /* 0x0000001f100f7219 */ /* 0x004fe20000001211 */
[----:B0-----:R-:W-:Y:S01]  /*69d30*/  VIADD R17, R28, 0xffffffff ;  /* 0xffffffff1c117836 */ /* 0x001fe20000000000 */
[----:B------:R-:W-:Y:S01]  /*69d40*/  LOP3.LUT R22, R22, R29, RZ, 0xc0, !PT ;  /* 0x0000001d16167212 */ /* 0x000fe200078ec0ff */
[----:B------:R-:W-:Y:S01]  /*69d50*/  IMAD.MOV R26, RZ, RZ, -R26 ;  /* 0x000000ffff1a7224 */ /* 0x000fe200078e0a1a */
[----:B------:R-:W-:Y:S01]  /*69d60*/  R2UR UR25, R37 ;  /* 0x00000000251972ca */ /* 0x000fe200000e0000 */
[----:B------:R-:W-:Y:S01]  /*69d70*/  IMAD.MOV R16, RZ, RZ, -R15 ;  /* 0x000000ffff107224 */ /* 0x000fe200078e0a0f */
[----:B------:R-:W-:Y:S01]  /*69d80*/  LOP3.LUT R17, R24, R17, RZ, 0xc0, !PT ;  /* 0x0000001118117212 */ /* 0x000fe200078ec0ff */
[----:B------:R-:W-:Y:S02]  /*69d90*/  IMAD R15, R36, R15, R22 ;  /* 0x0000000f240f7224 */ /* 0x000fe400078e0216 */
[----:B---3--:R-:W-:-:S04]  /*69da0*/  IMAD R16, R16, R33, R25 ;  /* 0x0000002110107224 */ /* 0x008fc800078e0219 */
[----:B------:R-:W-:Y:S02]  /*69db0*/  IMAD R16, R16, R28, R17 ;  /* 0x0000001c10107224 */ /* 0x000fe400078e0211 */
[----:B------:R-:W-:Y:S01]  /*69dc0*/  IMAD.MOV.U32 R17, RZ, RZ, 0x1 ;  /* 0x00000001ff117424 */ /* 0x000fe200078e00ff */
[----:B-1----:R-:W-:-:S13]  /*69dd0*/  ISETP.NE.AND P0, PT, R18, 0x1, PT ;  /* 0x000000011200780c */ /* 0x002fda0003f05270 */
[----:B------:R-:W-:-:S04]  /*69de0*/  @P0 IMAD R34, R27, R26, R30 ;  /* 0x0000001a1b220224 */ /* 0x000fc800078e021e */
[----:B------:R-:W-:-:S05]  /*69df0*/  IMAD R15, R15, R35, R34 ;  /* 0x000000230f0f7224 */ /* 0x000fca00078e0222 */
[----:B------:R-:W-:Y:S02]  /*69e00*/  SEL R18, R16, R15, !P0 ;  /* 0x0000000f10127207 */ /* 0x000fe40004000000 */
[----:B-----5:R-:W-:Y:S02]  /*69e10*/  SEL R40, R15, R16, !P0 ;  /* 0x000000100f287207 */ /* 0x020fe40004000000 */
[----:B------:R-:W-:Y:S01]  /*69e20*/  PRMT R15, R17, 0x7610, R15 ;  /* 0x00007610110f7816 */ /* 0x000fe2000000000f */
[----:B------:R1:W-:Y:S04]  /*69e30*/  STL [R1+0xe94], R18 ;  /* 0x000e941201007387 */ /* 0x0003e80000100800 */
[----:B------:R1:W-:Y:S02]  /*69e40*/  STL [R1+0x2d4], R40 ;  /* 0x0002d42801007387 */ /* 0x0003e40000100800 */
.L_x_40:
[----:B------:R-:W-:Y:S01]  /*69e50*/  UIADD3 UR5, UR11, UR5, URZ ;  /* 0x000000050b057290 */ /* 0x000fe2000fffe03f */
[----:B------:R-:W-:Y:S01]  /*69e60*/  LOP3.LUT P0, RZ, R15, 0xff, RZ, 0xc0, !PT ;  /* 0x000000ff0fff7812 */ /* 0x000fe2000780c0ff */
[----:B-----5:R-:W-:Y:S02]  /*69e70*/  IMAD.MOV.U32 R15, RZ, RZ, R40 ;  /* 0x000000ffff0f7224 */ /* 0x020fe400078e0028 */
[----:B------:R-:W-:Y:S02]  /*69e80*/  USHF.R.U32.HI UR6, URZ, 0x2, UR5 ;  /* 0x000000023f067899 */ /* 0x000fe40008011605 */
[----:B------:R-:W-:Y:S01]  /*69e90*/  UISETP.GT.U32.AND UP1, UPT, UR5, 0x3, UPT ;  /* 0x000000030500788c */ /* 0x000fe2000bf24070 */
[----:B------:R2:W-:Y:S01]  /*69ea0*/  STL [R1+0xe90], R15 ;  /* 0x000e900f01007387 */ /* 0x0005e20000100800 */
[----:B------:R-:W-:Y:S02]  /*69eb0*/  ULOP3.LUT UR6, UR6, 0x1, URZ, 0xc0, !UPT ;  /* 0x0000000106067892 */ /* 0x000fe4000f8ec03f */
[----:B------:R-:W-:-:S02]  /*69ec0*/  UISETP.LT.U32.AND UP1, UPT, UR11, 0x4, UP1 ;  /* 0x000000040b00788c */ /* 0x000fc40008f21070 */
[----:B------:R-:W-:Y:S02]  /*69ed0*/  UISETP.NE.U32.AND UP0, UPT, UR6, 0x1, UPT ;  /* 0x000000010600788c */ /* 0x000fe4000bf05070 */
[----:B------:R-:W-:Y:S02]  /*69ee0*/  USEL UR12, URZ, 0x1, !UP1 ;  /* 0x000000013f0c7887 */ /* 0x000fe4000c800000 */
[----:B------:R-:W-:Y:S02]  /*69ef0*/  UISETP.GT.U32.AND UP0, UPT, UR11, 0x3, !UP0 ;  /* 0x000000030b00788c */ /* 0x000fe4000c704070 */
[----:B------:R-:W-:Y:S02]  /*69f00*/  ULOP3.LUT UR5, UR5, 0x3, URZ, 0xc0, !UPT ;  /* 0x0000000305057892 */ /* 0x000fe4000f8ec03f */
[----:B------:R-:W-:-:S04]  /*69f10*/  USEL UR6, URZ, 0x1, !UP0 ;  /* 0x000000013f067887 */ /* 0x000fc8000c000000 */
[----:B------:R-:W-:Y:S01]  /*69f20*/  ULOP3.LUT UR4, UR6, UR4, UR12, 0x96, !UPT ;  /* 0x0000000406047292 */ /* 0x000fe2000f8e960c */
[----:B--2---:R-:W-:Y:S11]  /*69f30*/  @P0 BRA `(.L_x_43) ;  /* 0xfffff97400100947 */ /* 0x004ff6000383ffff */
[----:B------:R-:W-:Y:S05]  /*69f40*/  EXIT ;  /* 0x000000000000794d */ /* 0x000fea0003800000 */
.L_x_7:
[----:B------:R-:W2:Y:S01]  /*69f50*/  LDL R163, [R1+0xea4] ;  /* 0x000ea40001a37983 */ /* 0x000ea20000100800 */
[----:B------:R-:W-:-:S03]  /*69f60*/  ULDC.64 UR4, c[0x0][0x650] ;  /* 0x0001940000047ab9 */ /* 0x000fc60000000a00 */
[----:B------:R-:W3:Y:S01]  /*69f70*/  LDL R162, [R1+0xea0] ;  /* 0x000ea00001a27983 */ /* 0x000ee20000100800 */
[----:B------:R-:W-:Y:S01]  /*69f80*/  PRMT R6, RZ, 0x7610, R6 ;  /* 0x00007610ff067816 */ /* 0x000fe20000000006 */
[----:B------:R-:W-:Y:S02]  /*69f90*/  IMAD.MOV.U32 R5, RZ, RZ, -0x1 ;  /* 0xffffffffff057424 */ /* 0x000fe400078e00ff */
[----:B------:R-:W-:Y:S02]  /*69fa0*/  IMAD.MOV.U32 R4, RZ, RZ, -0x1 ;  /* 0xffffffffff047424 */ /* 0x000fe400078e00ff */
[----:B------:R-:W-:Y:S01]  /*69fb0*/  IMAD.MOV.U32 R10, RZ, RZ, -0x1 ;  /* 0xffffffffff0a7424 */ /* 0x000fe200078e00ff */
[----:B--2---:R-:W-:-:S04]  /*69fc0*/  ISETP.GE.U32.AND P0, PT, R163, UR4, PT ;  /* 0x00000004a3007c0c */ /* 0x004fc8000bf06070 */
[----:B---3--:R-:W-:-:S13]  /*69fd0*/  ISETP.GE.U32.AND.EX P0, PT, R162, UR5, PT, P0 ;  /* 0x00000005a2007c0c */ /* 0x008fda000bf06100 */
[----:B------:R-:W-:Y:S05]  /*69fe0*/  @P0 BRA `(.L_x_44) ;  /* 0x0000000400340947 */ /* 0x000fea0003800000 */
        /* <DEDUP_REMOVED lines=18> */
.L_x_45:
[----:B------:R-:W1:Y:S01]  /*6a110*/  LDC.64 R20, c[0x0][0x640] ;  /* 0x00019000ff147b82 */ /* 0x000e620000000a00 */
[-CC-:B------:R-:W-:Y:S02]  /*6a120*/  SHF.R.U64 R14, R8, R10.reuse, R9.reuse ;  /* 0x0000000a080e7219 */ /* 0x180fe40000001209 */
[----:B------:R-:W-:Y:S02]  /*6a130*/  SHF.R.U32.HI R4, RZ, R10, R9 ;  /* 0x0000000aff047219 */ /* 0x000fe40000011609 */
[----:B------:R-:W-:-:S03]  /*6a140*/  IADD3 R7, P0, RZ, -R14, RZ ;  /* 0x8000000eff077210 */ /* 0x000fc60007f1e0ff */
[----:B------:R-:W2:Y:S02]  /*6a150*/  LDC R8, c[0x0][0x618] ;  /* 0x00018600ff087b82 */ /* 0x000ea40000000800 */
[----:B------:R-:W-:Y:S02]  /*6a160*/  IMAD.X R5, RZ, RZ, ~R4, P0 ;  /* 0x000000ffff057224 */ /* 0x000fe400000e0e04 */
[----:B------:R-:W-:Y:S02]  /*6a170*/  IMAD.MOV.U32 R4, RZ, RZ, R163 ;  /* 0x000000ffff047224 */ /* 0x000fe400078e00a3 */
[-C--:B------:R-:W-:Y:S02]  /*6a180*/  IMAD R6, R5, R16.reuse, RZ ;  /* 0x0000001005067224 */ /* 0x080fe400078e02ff */
[----:B------:R-:W3:Y:S01]  /*6a190*/  LDC R18, c[0x0][0x608] ;  /* 0x00018200ff127b82 */ /* 0x000ee20000000800 */
[----:B------:R-:W-:Y:S02]  /*6a1a0*/  IMAD.MOV.U32 R5, RZ, RZ, R162 ;  /* 0x000000ffff057224 */ /* 0x000fe400078e00a2 */
[----:B------:R-:W-:-:S05]  /*6a1b0*/  IMAD.WIDE.U32 R4, R7, R16, R4 ;  /* 0x0000001007047225 */ /* 0x000fca00078e0004 */
[----:B------:R-:W4:Y:S01]  /*6a1c0*/  LDC R19, c[0x0][0x658] ;  /* 0x00019600ff137b82 */ /* 0x000f220000000800 */
[----:B------:R-:W-:Y:S01]  /*6a1d0*/  IMAD R7, R7, R17, R6 ;  /* 0x0000001107077224 */ /* 0x000fe200078e0206 */
[----:B-1----:R-:W-:Y:S01]  /*6a1e0*/  ISETP.NE.U32.AND P0, PT, R20, RZ, PT ;  /* 0x000000ff1400720c */ /* 0x002fe20003f05070 */
[----:B------:R-:W-:Y:S02]  /*6a1f0*/  IMAD.MOV.U32 R6, RZ, RZ, -0x1 ;  /* 0xffffffffff067424 */ /* 0x000fe400078e00ff */
[----:B------:R-:W-:Y:S01]  /*6a200*/  IMAD.IADD R5, R5, 0x1, R7 ;  /* 0x0000000105057824 */ /* 0x000fe200078e0207 */
[----:B------:R-:W-:Y:S02]  /*6a210*/  ISETP.NE.AND.EX P0, PT, R21, RZ, PT, P0 ;  /* 0x000000ff1500720c */ /* 0x000fe40003f05300 */
[----:B------:R-:W1:Y:S02]  /*6a220*/  LDC R17, c[0x0][0x600] ;  /* 0x00018000ff117b82 */ /* 0x000e640000000800 */
[----:B--2---:R-:W-:-:S02]  /*6a230*/  SHF.R.U64 R10, R4, R8, R5 ;  /* 0x00000008040a7219 */ /* 0x004fc40000001205 */
[----:B------:R-:W-:-:S04]  /*6a240*/  SHF.R.U32.HI R5, RZ, R8, R5 ;  /* 0x00000008ff057219 */ /* 0x000fc80000011605 */
[----:B------:R-:W2:Y:S01]  /*6a250*/  LDC R22, c[0x0][0x648] ;  /* 0x00019200ff167b82 */ /* 0x000ea20000000800 */
[-CC-:B---3--:R-:W-:Y:S02]  /*6a260*/  SHF.R.U64 R15, R10, R18.reuse, R5.reuse ;  /* 0x000000120a0f7219 */ /* 0x188fe40000001205 */
[----:B------:R-:W-:Y:S01]  /*6a270*/  SHF.R.U32.HI R4, RZ, R18, R5 ;  /* 0x00000012ff047219 */ /* 0x000fe20000011605 */
[----:B------:R-:W-:-:S04]  /*6a280*/  IMAD.MOV.U32 R18, RZ, RZ, 0x1 ;  /* 0x00000001ff127424 */ /* 0x000fc800078e00ff */
[----:B0-----:R-:W0:Y:S01]  /*6a290*/  LDC R23, c[0x0][0x638] ;  /* 0x00018e00ff177b82 */ /* 0x001e220000000800 */
[-CC-:B----4-:R-:W-:Y:S02]  /*6a2a0*/  SHF.R.U64 R16, R15, R19.reuse, R4.reuse ;  /* 0x000000130f107219 */ /* 0x190fe40000001204 */
[-C--:B------:R-:W-:Y:S02]  /*6a2b0*/  SHF.L.U32 R6, R6, R19.reuse, RZ ;  /* 0x0000001306067219 */ /* 0x080fe400000006ff */
[----:B------:R-:W-:Y:S01]  /*6a2c0*/  SHF.R.U32.HI R5, RZ, R19, R4 ;  /* 0x00000013ff057219 */ /* 0x000fe20000011604 */
[----:B------:R-:W-:Y:S01]  /*6a2d0*/  IMAD.MOV.U32 R4, RZ, RZ, R16 ;  /* 0x000000ffff047224 */ /* 0x000fe200078e0010 */
[----:B------:R-:W-:Y:S01]  /*6a2e0*/  LOP3.LUT R24, RZ, R6, RZ, 0x33, !PT ;  /* 0x00000006ff187212 */ /* 0x000fe200078e33ff */
[----:B------:R-:W3:Y:S01]  /*6a2f0*/  LDC R25, c[0x0][0x610] ;  /* 0x00018400ff197b82 */ /* 0x000ee20000000800 */
[----:B------:R-:W-:Y:S05]  /*6a300*/  @!P0 BRA `(.L_x_46) ;  /* 0x0000000000288947 */ /* 0x000fea0003800000 */
        /* <DEDUP_REMOVED lines=10> */
.L_x_46:
[----:B------:R-:W4:Y:S01]  /*6a3b0*/  LDC R6, c[0x0][0x65c] ;  /* 0x00019700ff067b82 */ /* 0x000f220000000800 */
[----:B--2---:R-:W-:Y:S01]  /*6a3c0*/  SHF.R.U64 R4, R4, R22, R5 ;  /* 0x0000001604047219 */ /* 0x004fe20000001205 */
[----:B-1----:R-:W-:Y:S01]  /*6a3d0*/  VIADD R7, R17, 0xffffffff ;  /* 0xffffffff11077836 */ /* 0x002fe20000000000 */
[----:B------:R-:W-:Y:S02]  /*6a3e0*/  SHF.L.U32 R18, R18, R19, RZ ;  /* 0x0000001312127219 */ /* 0x000fe400000006ff */
[----:B------:R-:W-:Y:S01]  /*6a3f0*/  LOP3.LUT R3, R15, R24, RZ, 0xc0, !PT ;  /* 0x000000180f037212 */ /* 0x000fe200078ec0ff */
[----:B------:R-:W-:Y:S01]  /*6a400*/  IMAD.MOV R5, RZ, RZ, -R4 ;  /* 0x000000ffff057224 */ /* 0x000fe200078e0a04 */
[----:B------:R-:W-:Y:S01]  /*6a410*/  LOP3.LUT R7, R10, R7, RZ, 0xc0, !PT ;  /* 0x000000070a077212 */ /* 0x000fe200078ec0ff */
[----:B------:R-:W-:Y:S02]  /*6a420*/  IMAD.MOV.U32 R10, RZ, RZ, R14 ;  /* 0x000000ffff0a7224 */ /* 0x000fe400078e000e */
[----:B------:R-:W-:Y:S01]  /*6a430*/  IMAD R3, R18, R4, R3 ;  /* 0x0000000412037224 */ /* 0x000fe200078e0203 */
[----:B----4-:R-:W-:Y:S01]  /*6a440*/  ISETP.NE.AND P0, PT, R6, 0x1, PT ;  /* 0x000000010600780c */ /* 0x010fe20003f05270 */
[----:B------:R-:W-:-:S12]  /*6a450*/  IMAD.MOV.U32 R6, RZ, RZ, 0x1 ;  /* 0x00000001ff067424 */ /* 0x000fd800078e00ff */
[----:B------:R-:W-:Y:S02]  /*6a460*/  @P0 IMAD R0, R11, R12, R2 ;  /* 0x0000000c0b000224 */ /* 0x000fe400078e0202 */
[----:B0-----:R-:W-:Y:S02]  /*6a470*/  IMAD R2, R5, R23, R16 ;  /* 0x0000001705027224 */ /* 0x001fe400078e0210 */
[----:B---3--:R-:W-:Y:S02]  /*6a480*/  IMAD R0, R3, R25, R0 ;  /* 0x0000001903007224 */ /* 0x008fe400078e0200 */
[----:B------:R-:W-:-:S05]  /*6a490*/  IMAD R5, R2, R17, R7 ;  /* 0x0000001102057224 */ /* 0x000fca00078e0207 */
[----:B------:R-:W-:Y:S02]  /*6a4a0*/  SEL R4, R5, R0, !P0 ;  /* 0x0000000005047207 */ /* 0x000fe40004000000 */
[----:B------:R-:W-:-:S07]  /*6a4b0*/  SEL R5, R0, R5, !P0 ;  /* 0x0000000500057207 */ /* 0x000fce0004000000 */
.L_x_44:
[----:B------:R-:W-:-:S08]  /*6a4c0*/  NOP ;  /* 0x0000000000007918 */ /* 0x000fd00000000000 */
[----:B0-----:R-:W0:-:S00]  /*6a4d0*/  USETMAXREG.DEALLOC.CTAPOOL 0x18 ;  /* 0x00000018000079c8 */ /* 0x001e0000080e0500 */
[----:B------:R-:W-:-:S13]  /*6a4e0*/  ISETP.NE.AND P0, PT, RZ, UR6, PT ;  /* 0x00000006ff007c0c */ /* 0x000fda000bf05270 */
[----:B------:R-:W-:Y:S05]  /*6a4f0*/  @P0 EXIT ;  /* 0x000000000000094d */ /* 0x000fea0003800000 */
[----:B0-----:R-:W-:Y:S01]  /*6a500*/  LOP3.LUT P0, RZ, R6, 0xff, RZ, 0xc0, !PT ;  /* 0x000000ff06ff7812 */ /* 0x001fe2000780c0ff */
[----:B------:R-:W-:Y:S02]  /*6a510*/  IMAD.MOV.U32 R0, RZ, RZ, 0x1 ;  /* 0x00000001ff007424 */ /* 0x000fe400078e00ff */
[----:B------:R-:W-:-:S10]  /*6a520*/  IMAD.MOV.U32 R6, RZ, RZ, RZ ;  /* 0x000000ffff067224 */ /* 0x000fd400078e00ff */
[----:B------:R-:W-:Y:S05]  /*6a530*/  @!P0 BRA `(.L_x_47) ;  /* 0x0000000c00588947 */ /* 0x000fea0003800000 */
[----:B------:R-:W0:Y:S01]  /*6a540*/  LDC R0, c[0x0][0x28c] ;  /* 0x0000a300ff007b82 */ /* 0x000e220000000800 */
[----:B------:R-:W-:Y:S01]  /*6a550*/  ULDC UR6, c[0x0][0x658] ;  /* 0x0001960000067ab9 */ /* 0x000fe20000000800 */
[----:B------:R-:W-:Y:S01]  /*6a560*/  UMOV UR9, 0xffffffff ;  /* 0xffffffff00097882 */ /* 0x000fe20000000000 */
[----:B------:R-:W-:Y:S01]  /*6a570*/  ULDC UR8, c[0x0][0xc] ;  /* 0x0000030000087ab9 */ /* 0x000fe20000000800 */
[----:B------:R-:W-:Y:S01]  /*6a580*/  USHF.L.U32 UR11, UR9, UR6, URZ ;  /* 0x00000006090b7299 */ /* 0x000fe2000800063f */
[----:B------:R-:W-:Y:S01]  /*6a590*/  BSSY B0, `(.L_x_47) ;  /* 0x00000d0000007945 */ /* 0x000fe20003800000 */
[----:B------:R-:W-:Y:S01]  /*6a5a0*/  UMOV UR10, 0x1 ;  /* 0x00000001000a7882 */ /* 0x000fe20000000000 */
[----:B------:R-:W-:Y:S01]  /*6a5b0*/  ULDC UR9, c[0x0][0x10] ;  /* 0x0000040000097ab9 */ /* 0x000fe20000000800 */
[----:B------:R-:W1:Y:S01]  /*6a5c0*/  S2UR UR4, SR_CgaCtaId ;  /* 0x00000000000479c3 */ /* 0x000e620000008800 */
[----:B------:R-:W-:Y:S01]  /*6a5d0*/  UIMAD.WIDE.U32 UR8, UR8, UR9, URZ ;  /* 0x00000009080872a5 */ /* 0x000fe2000f8e003f */
[----:B------:R-:W-:Y:S01]  /*6a5e0*/  IMAD.MOV.U32 R9, RZ, RZ, 0x1 ;  /* 0x00000001ff097424 */ /* 0x000fe200078e00ff */
[----:B------:R-:W-:Y:S01]  /*6a5f0*/  USHF.L.U32 UR6, UR10, UR6, URZ ;  /* 0x000000060a067299 */ /* 0x000fe2000800063f */
[----:B------:R-:W-:Y:S01]  /*6a600*/  IMAD.MOV.U32 R6, RZ, RZ, RZ ;  /* 0x000000ffff067224 */ /* 0x000fe200078e00ff */
[----:B------:R-:W-:Y:S01]  /*6a610*/  ULDC UR5, c[0x0][0x600] ;  /* 0x0001800000057ab9 */ /* 0x000fe20000000800 */
[----:B------:R-:W-:Y:S01]  /*6a620*/  ULDC UR10, c[0x0][0x14] ;  /* 0x00000500000a7ab9 */ /* 0x000fe20000000800 */
[----:B------:R-:W-:-:S02]  /*6a630*/  ULOP3.LUT UR26, UR7, 0x2, URZ, 0xfc, !UPT ;  /* 0x00000002071a7892 */ /* 0x000fc4000f8efc3f */
[----:B------:R-:W-:Y:S02]  /*6a640*/  UIMAD.WIDE.U32 UR22, UR8, UR10, URZ ;  /* 0x0000000a081672a5 */ /* 0x000fe4000f8e003f */
[----:B------:R-:W-:Y:S02]  /*6a650*/  UIMAD UR13, UR9, UR10, URZ ;  /* 0x0000000a090d72a4 */ /* 0x000fe4000f8e023f */
[----:B------:R-:W-:Y:S02]  /*6a660*/  UIADD3 UR5, UR5, -0x1, URZ ;  /* 0xffffffff05057890 */ /* 0x000fe4000fffe03f */
[----:B------:R-:W-:Y:S01]  /*6a670*/  ULOP3.LUT UR19, URZ, UR11, URZ, 0x33, !UPT ;  /* 0x0000000b3f137292 */ /* 0x000fe2000f8e333f */
[----:B0-----:R-:W-:Y:S01]  /*6a680*/  VIADD R0, R0, 0x3f ;  /* 0x0000003f00007836 */ /* 0x001fe20000000000 */
[----:B------:R-:W-:Y:S01]  /*6a690*/  UIADD3 UR13, UR23, UR13, URZ ;  /* 0x0000000d170d7290 */ /* 0x000fe2000fffe03f */
[----:B------:R-:W-:-:S03]  /*6a6a0*/  ULDC.64 UR24, c[0x0][0x198] ;  /* 0x0000660000187ab9 */ /* 0x000fc60000000a00 */
[----:B------:R-:W-:Y:S01]  /*6a6b0*/  SHF.R.S32.HI R3, RZ, 0x1f, R0 ;  /* 0x0000001fff037819 */ /* 0x000fe20000011400 */
[----:B-1----:R-:W-:-:S03]  /*6a6c0*/  ULOP3.LUT UR4, UR4, 0x1, URZ, 0xc0, !UPT ;  /* 0x0000000104047892 */ /* 0x002fc6000f8ec03f */
[----:B------:R-:W-:Y:S01]  /*6a6d0*/  LEA.HI R3, R3, R0, RZ, 0x6 ;  /* 0x0000000003037211 */ /* 0x000fe200078f30ff */
[----:B------:R-:W-:-:S03]  /*6a6e0*/  IMAD.MOV.U32 R0, RZ, RZ, 0x1 ;  /* 0x00000001ff007424 */ /* 0x000fc600078e00ff */
[----:B------:R-:W-:-:S05]  /*6a6f0*/  SHF.R.S32.HI R7, RZ, 0x6, R3 ;  /* 0x00000006ff077819 */ /* 0x000fca0000011403 */
[----:B------:R-:W-:-:S07]  /*6a700*/  VIADD R14, R7, 0x1 ;  /* 0x00000001070e7836 */ /* 0x000fce0000000000 */
.L_x_58:
[----:B------:R-:W-:-:S03]  /*6a710*/  UMOV UR8, 0xffffffff ;  /* 0xffffffff00087882 */ /* 0x000fc60000000000 */
[----:B------:R-:W-:Y:S05]  /*6a720*/  BRA.DIV UR8, `(.L_x_48) ;  /* 0x0000000e08d87947 */ /* 0x000fea000b800000 */
[----:B------:R-:W-:-:S13]  /*6a730*/  ELECT P0, URZ, PT ;  /* 0x00000000003f782f */ /* 0x000fda0003800000 */
.L_x_69:
[----:B------:R-:W0:Y:S01]  /*6a740*/  LDC R2, c[0x0][0x28c] ;  /* 0x0000a300ff027b82 */ /* 0x000e220000000800 */
[----:B------:R-:W-:Y:S01]  /*6a750*/  BSSY B1, `(.L_x_49) ;  /* 0x000003a000017945 */ /* 0x000fe20003800000 */
[----:B0-----:R-:W-:-:S13]  /*6a760*/  ISETP.LT.OR P0, PT, R2, 0x1, !P0 ;  /* 0x000000010200780c */ /* 0x001fda0004701670 */
[----:B------:R-:W-:Y:S05]  /*6a770*/  @P0 BRA `(.L_x_50) ;  /* 0x0000000000dc0947 */ /* 0x000fea0003800000 */
[----:B------:R-:W-:Y:S01]  /*6a780*/  LEA R2, R4, UR4, 0x1 ;  /* 0x0000000404027c11 */ /* 0x000fe2000f8e08ff */
[----:B------:R-:W-:Y:S02]  /*6a790*/  IMAD R5, R5, 0x180, RZ ;  /* 0x0000018005057824 */ /* 0x000fe400078e02ff */
[----:B------:R-:W-:Y:S02]  /*6a7a0*/  IMAD.MOV.U32 R13, RZ, RZ, RZ ;  /* 0x000000ffff0d7224 */ /* 0x000fe400078e00ff */
[----:B------:R-:W-:Y:S02]  /*6a7b0*/  IMAD R2, R2, 0xc0, RZ ;  /* 0x000000c002027824 */ /* 0x000fe400078e02ff */
[----:B------:R-:W-:Y:S02]  /*6a7c0*/  IMAD.MOV.U32 R3, RZ, RZ, R14 ;  /* 0x000000ffff037224 */ /* 0x000fe400078e000e */
[----:B------:R-:W-:Y:S02]  /*6a7d0*/  IMAD.MOV.U32 R4, RZ, RZ, R0 ;  /* 0x000000ffff047224 */ /* 0x000fe400078e0000 */
[----:B------:R-:W-:-:S07]  /*6a7e0*/  IMAD.MOV.U32 R8, RZ, RZ, R6 ;  /* 0x000000ffff087224 */ /* 0x000fce00078e0006 */
.L_x_53:
[----:B------:R-:W0:Y:S01]  /*6a7f0*/  S2R R12, SR_CgaCtaId ;  /* 0x00000000000c7919 */ /* 0x000e220000008800 */
[----:B------:R-:W-:Y:S01]  /*6a800*/  MOV R11, 0x400 ;  /* 0x00000400000b7802 */ /* 0x000fe20000000f00 */
[----:B------:R-:W1:Y:S03]  /*6a810*/  S2R R16, SR_TID.X ;  /* 0x0000000000107919 */ /* 0x000e660000002100 */
[----:B0-----:R-:W-:Y:S02]  /*6a820*/  LEA R15, R12, R11, 0x18 ;  /* 0x0000000b0c0f7211 */ /* 0x001fe400078ec0ff */
[----:B------:R-:W-:Y:S02]  /*6a830*/  SHF.L.U32 R11, R4, 0x1f, RZ ;  /* 0x0000001f040b7819 */ /* 0x000fe400000006ff */
[----:B-1----:R-:W-:Y:S01]  /*6a840*/  LOP3.LUT P1, RZ, R16, 0x7f, RZ, 0xc0, !PT ;  /* 0x0000007f10ff7812 */ /* 0x002fe2000782c0ff */
[----:B------:R-:W-:-:S04]  /*6a850*/  IMAD R12, R8, 0x8, R15 ;  /* 0x00000008080c7824 */ /* 0x000fc800078e020f */
[----:B------:R-:W0:Y:S02]  /*6a860*/  SYNCS.PHASECHK.TRANS64.TRYWAIT P0, [R12+URZ+0x20], R11 ;  /* 0x0000200b0c0075a7 */ /* 0x000e24000800017f */
[----:B0-----:R-:W-:Y:S06]  /*6a870*/  @!P0 BRA `(.L_x_51) ;  /* 0x0000000c00a48947 */ /* 0x001fec0003800000 */
.L_x_70:
[----:B0-----:R-:W0:Y:S01]  /*6a880*/  @!P1 LDC R11, c[0x0][0x500] ;  /* 0x00014000ff0b9b82 */ /* 0x001e220000000800 */
[----:B------:R-:W-:-:S04]  /*6a890*/  UPRMT UR8, UR26, 0x9910, URZ ;  /* 0x000099101a087896 */ /* 0x000fc8000800003f */
[----:B------:R-:W-:-:S06]  /*6a8a0*/  UISETP.NE.AND UP0, UPT, UR8, 0x2, UPT ;  /* 0x000000020800788c */ /* 0x000fcc000bf05270 */
[----:B------:R-:W-:Y:S01]  /*6a8b0*/  PLOP3.LUT P0, PT, PT, PT, UP0, 0x80, 0x0 ;  /* 0x000000000000781c */ /* 0x000fe20003f0f008 */
[----:B0-----:R0:W-:-:S12]  /*6a8c0*/  @!P1 SYNCS.ARRIVE.TRANS64 RZ, [R12+URZ], R11 ;  /* 0x0000000b0cff99a7 */ /* 0x0011d8000800003f */
[----:B------:R-:W-:Y:S05]  /*6a8d0*/  @P0 BRA `(.L_x_52) ;  /* 0x0000000000040947 */ /* 0x000fea0003800000 */
[----:B------:R-:W-:Y:S01]  /*6a8e0*/  BPT.TRAP 0x1 ;  /* 0x000000040000795c */ /* 0x000fe20000300000 */
.L_x_52:
[----:B------:R-:W-:Y:S01]  /*6a8f0*/  R2UR UR8, R8 ;  /* 0x00000000080872ca */ /* 0x000fe200000e0000 */
[----:B------:R-:W-:Y:S01]  /*6a900*/  VIADD R3, R3, 0xffffffff ;  /* 0xffffffff03037836 */ /* 0x000fe20000000000 */
[----:B------:R-:W-:Y:S01]  /*6a910*/  R2UR UR18, R15 ;  /* 0x000000000f1272ca */ /* 0x000fe200000e0000 */
[----:B------:R-:W-:Y:S01]  /*6a920*/  UIADD3 UR14, UP0, UR24, 0xf0, URZ ;  /* 0x000000f0180e7890 */ /* 0x000fe2000ff1e03f */
[----:B------:R-:W-:Y:S01]  /*6a930*/  R2UR UR20, R5 ;  /* 0x00000000051472ca */ /* 0x000fe200000e0000 */
[----:B------:R-:W-:Y:S01]  /*6a940*/  UIADD3 UR28, UP1, UR24, 0x1f0, URZ ;  /* 0x000001f0181c7890 */ /* 0x000fe2000ff3e03f */
[----:B------:R-:W-:Y:S01]  /*6a950*/  R2UR UR9, R12 ;  /* 0x000000000c0972ca */ /* 0x000fe200000e0000 */
[----:B------:R-:W-:Y:S01]  /*6a960*/  UIADD3.X UR15, URZ, UR25, URZ, UP0, !UPT ;  /* 0x000000193f0f7290 */ /* 0x000fe200087fe43f */
[----:B------:R-:W-:Y:S01]  /*6a970*/  R2UR UR10, R13 ;  /* 0x000000000d0a72ca */ /* 0x000fe200000e0000 */
[----:B------:R-:W-:Y:S01]  /*6a980*/  VIADD R8, R8, 0x1 ;  /* 0x0000000108087836 */ /* 0x000fe20000000000 */
[----:B------:R-:W-:Y:S01]  /*6a990*/  R2UR UR12, R10 ;  /* 0x000000000a0c72ca */ /* 0x000fe200000e0000 */
[----:B------:R-:W-:Y:S01]  /*6a9a0*/  UIADD3.X UR29, URZ, UR25, URZ, UP1, !UPT ;  /* 0x000000193f1d7290 */ /* 0x000fe20008ffe43f */
[----:B------:R-:W-:Y:S01]  /*6a9b0*/  R2UR UR21, R2 ;  /* 0x00000000021572ca */ /* 0x000fe200000e0000 */
[----:B------:R-:W-:Y:S01]  /*6a9c0*/  UIMAD UR8, UR8, 0x6000, URZ ;  /* 0x00006000080878a4 */ /* 0x000fe2000f8e023f */
[----:B------:R-:W-:Y:S01]  /*6a9d0*/  ISETP.GT.AND P1, PT, R3, 0x1, PT ;  /* 0x000000010300780c */ /* 0x000fe20003f24270 */
[----:B------:R-:W-:Y:S01]  /*6a9e0*/  UMOV UR16, 0x0 ;  /* 0x0000000000107882 */ /* 0x000fe20000000000 */
[----:B------:R-:W-:Y:S01]  /*6a9f0*/  UMOV UR17, 0x10000000 ;  /* 0x1000000000117882 */ /* 0x000fe20000000000 */
[----:B------:R-:W-:Y:S01]  /*6aa00*/  UIMAD UR11, UR4, 0x3000, UR8 ;  /* 0x00003000040b78a4 */ /* 0x000fe2000f8e0208 */
[C---:B------:R-:W-:Y:S01]  /*6aa10*/  ISETP.NE.AND P0, PT, R8.reuse, 0x4, PT ;  /* 0x000000040800780c */ /* 0x040fe20003f05270 */
[----:B------:R-:W-:Y:S01]  /*6aa20*/  UIADD3 UR8, UR18, 0x100, UR8 ;  /* 0x0000010012087890 */ /* 0x000fe2000fffe008 */
[----:B------:R-:W-:Y:S01]  /*6aa30*/  VIADD R13, R13, 0x40 ;  /* 0x000000400d0d7836 */ /* 0x000fe20000000000 */
[----:B------:R-:W-:Y:S01]  /*6aa40*/  UIADD3 UR18, UR18, 0x18100, UR11 ;  /* 0x0001810012127890 */ /* 0x000fe2000fffe00b */
[----:B0-----:R-:W-:Y:S01]  /*6aa50*/  SEL R11, RZ, 0x1, P0 ;  /* 0x00000001ff0b7807 */ /* 0x001fe20000000000 */
[----:B------:R-:W-:Y:S01]  /*6aa60*/  UMOV UR27, 0x30000 ;  /* 0x00030000001b7882 */ /* 0x000fe20000000000 */
[----:B------:R-:W-:Y:S01]  /*6aa70*/  UMOV UR11, UR20 ;  /* 0x00000014000b7c82 */ /* 0x000fe20008000000 */
[----:B------:R-:W-:-:S02]  /*6aa80*/  SEL R8, R8, RZ, P0 ;  /* 0x000000ff08087207 */ /* 0x000fc40000000000 */
[----:B------:R-:W-:Y:S01]  /*6aa90*/  LOP3.LUT R4, R4, R11, RZ, 0x3c, !PT ;  /* 0x0000000b04047212 */ /* 0x000fe200078e3cff */
[----:B------:R0:W-:Y:S02]  /*6aaa0*/  UTMALDG.3D [UR8], [UR14], desc[UR16] ;  /* 0x000010080e0075b4 */ /* 0x0001e40008011000 */
[----:B0-----:R-:W-:Y:S01]  /*6aab0*/  UMOV UR8, UR18 ;  /* 0x0000001200087c82 */ /* 0x001fe20008000000 */
[----:B------:R-:W-:Y:S02]  /*6aac0*/  UMOV UR11, UR21 ;  /* 0x00000015000b7c82 */ /* 0x000fe40008000000 */
[----:B------:R0:W-:Y:S02]  /*6aad0*/  UTMALDG.3D.MULTICAST [UR8], [UR28], UR27, desc[UR16] ;  /* 0x000010081c0073b4 */ /* 0x0001e4000801181b */
[----:B0-----:R-:W-:Y:S05]  /*6aae0*/  @P1 BRA `(.L_x_53) ;  /* 0xfffffffc00401947 */ /* 0x001fea000383ffff */
.L_x_50:
[----:B------:R-:W-:Y:S05]  /*6aaf0*/  BSYNC B1 ;  /* 0x0000000000017941 */ /* 0x000fea0003800000 */
.L_x_49:
[----:B------:R-:W2:Y:S01]  /*6ab00*/  LDL.LU R15, [R1+0xea0] ;  /* 0x000ea000010f7983 */ /* 0x000ea20000300800 */
[----:B------:R-:W-:Y:S01]  /*6ab10*/  LOP3.LUT P2, RZ, R9, 0xff, RZ, 0xc0, !PT ;  /* 0x000000ff09ff7812 */ /* 0x000fe2000784c0ff */
[----:B------:R-:W-:Y:S01]  /*6ab20*/  IMAD.IADD R6, R7, 0x1, R6 ;  /* 0x0000000107067824 */ /* 0x000fe200078e0206 */
[----:B------:R-:W-:Y:S01]  /*6ab30*/  ULDC.64 UR8, c[0x0][0x650] ;  /* 0x0001940000087ab9 */ /* 0x000fe20000000a00 */
[----:B------:R-:W3:Y:S01]  /*6ab40*/  LDL.LU R12, [R1+0xea4] ;  /* 0x000ea400010c7983 */ /* 0x000ee20000300800 */
[----:B------:R-:W-:Y:S01]  /*6ab50*/  BSSY B1, `(.L_x_54) ;  /* 0x0000071000017945 */ /* 0x000fe20003800000 */
[----:B------:R-:W-:Y:S01]  /*6ab60*/  IMAD.MOV.U32 R5, RZ, RZ, -0x1 ;  /* 0xffffffffff057424 */ /* 0x000fe200078e00ff */
[----:B------:R-:W-:Y:S01]  /*6ab70*/  SHF.R.U32.HI R2, RZ, 0x2, R6 ;  /* 0x00000002ff027819 */ /* 0x000fe20000011606 */
[----:B------:R-:W-:Y:S01]  /*6ab80*/  IMAD.MOV.U32 R4, RZ, RZ, -0x1 ;  /* 0xffffffffff047424 */ /* 0x000fe200078e00ff */
[----:B------:R-:W-:Y:S01]  /*6ab90*/  ISETP.GT.U32.AND P0, PT, R6, 0x3, PT ;  /* 0x000000030600780c */ /* 0x000fe20003f04070 */
[----:B------:R-:W-:Y:S01]  /*6aba0*/  IMAD.MOV.U32 R10, RZ, RZ, -0x1 ;  /* 0xffffffffff0a7424 */ /* 0x000fe200078e00ff */
[----:B------:R-:W-:-:S02]  /*6abb0*/  LOP3.LUT R2, R2, 0x1, RZ, 0xc0, !PT ;  /* 0x0000000102027812 */ /* 0x000fc400078ec0ff */
[C---:B------:R-:W-:Y:S01]  /*6abc0*/  ISETP.LT.U32.AND P0, PT, R7.reuse, 0x4, P0 ;  /* 0x000000040700780c */ /* 0x040fe20000701070 */
[----:B------:R-:W0:Y:S01]  /*6abd0*/  @P2 S2R R3, SR_CgaCtaId ;  /* 0x0000000000032919 */ /* 0x000e220000008800 */
[----:B------:R-:W-:Y:S02]  /*6abe0*/  ISETP.NE.U32.AND P1, PT, R2, 0x1, PT ;  /* 0x000000010200780c */ /* 0x000fe40003f25070 */
[----:B------:R-:W-:Y:S02]  /*6abf0*/  @P2 MOV R2, 0x400 ;  /* 0x0000040000022802 */ /* 0x000fe40000000f00 */
[----:B------:R-:W-:Y:S02]  /*6ac00*/  ISETP.GT.U32.AND P1, PT, R7, 0x3, !P1 ;  /* 0x000000030700780c */ /* 0x000fe40004f24070 */
[----:B------:R-:W-:Y:S02]  /*6ac10*/  LOP3.LUT R6, R6, 0x3, RZ, 0xc0, !PT ;  /* 0x0000000306067812 */ /* 0x000fe400078ec0ff */
[----:B------:R-:W-:-:S02]  /*6ac20*/  PRMT R9, RZ, 0x7610, R9 ;  /* 0x00007610ff097816 */ /* 0x000fc40000000009 */
[----:B0-----:R-:W-:Y:S02]  /*6ac30*/  @P2 LEA R2, R3, R2, 0x18 ;  /* 0x0000000203022211 */ /* 0x001fe400078ec0ff */
[----:B------:R-:W-:Y:S02]  /*6ac40*/  SEL R3, RZ, 0x1, !P0 ;  /* 0x00000001ff037807 */ /* 0x000fe40004000000 */
[----:B------:R0:W-:Y:S02]  /*6ac50*/  @P2 SYNCS.ARRIVE.TRANS64.A1T0 RZ, [R2+URZ+0x58], RZ ;  /* 0x000058ff02ff29a7 */ /* 0x0001e4000810003f */
[----:B0-----:R-:W-:-:S04]  /*6ac60*/  SEL R2, RZ, 0x1, !P1 ;  /* 0x00000001ff027807 */ /* 0x001fc80004800000 */
[----:B------:R-:W-:Y:S02]  /*6ac70*/  LOP3.LUT R0, R2, R0, R3, 0x96, !PT ;  /* 0x0000000002007212 */ /* 0x000fe400078e9603 */
[----:B------:R-:W-:Y:S02]  /*6ac80*/  PRMT R2, RZ, 0x7610, R2 ;  /* 0x00007610ff027816 */ /* 0x000fe40000000002 */
[----:B---3--:R-:W-:-:S04]  /*6ac90*/  IADD3 R12, P0, R12, UR22, RZ ;  /* 0x000000160c0c7c10 */ /* 0x008fc8000ff1e0ff */
[----:B--2---:R-:W-:Y:S01]  /*6aca0*/  IADD3.X R15, R15, UR13, RZ, P0, !PT ;  /* 0x0000000d0f0f7c10 */ /* 0x004fe200087fe4ff */
[----:B------:R0:W-:Y:S01]  /*6acb0*/  STL [R1+0xea4], R12 ;  /* 0x000ea40c01007387 */ /* 0x0001e20000100800 */
[----:B------:R-:W-:-:S03]  /*6acc0*/  ISETP.GE.U32.AND P0, PT, R12, UR8, PT ;  /* 0x000000080c007c0c */ /* 0x000fc6000bf06070 */
[----:B------:R0:W-:Y:S01]  /*6acd0*/  STL [R1+0xea0], R15 ;  /* 0x000ea00f01007387 */ /* 0x0001e20000100800 */
[----:B------:R-:W-:-:S13]  /*6ace0*/  ISETP.GE.U32.AND.EX P0, PT, R15, UR9, PT, P0 ;  /* 0x000000090f007c0c */ /* 0x000fda000bf06100 */
[----:B0-----:R-:W-:Y:S05]  /*6acf0*/  @P0 BRA `(.L_x_55) ;  /* 0x0000000400580947 */ /* 0x001fea0003800000 */
[----:B------:R-:W0:Y:S01]  /*6ad00*/  S2R R8, SR_CTAID.X ;  /* 0x0000000000087919 */ /* 0x000e220000002500 */
[----:B------:R-:W1:Y:S01]  /*6ad10*/  LDC R16, c[0x0][0x65c] ;  /* 0x00019700ff107b82 */ /* 0x000e620000000800 */
[----:B------:R-:W-:Y:S01]  /*6ad20*/  ULDC UR8, c[0x0][0x150] ;  /* 0x0000540000087ab9 */ /* 0x000fe20000000800 */
[----:B------:R-:W-:Y:S01]  /*6ad30*/  ULDC UR11, c[0x0][0x630] ;  /* 0x00018c00000b7ab9 */ /* 0x000fe20000000800 */
[----:B------:R-:W2:Y:S05]  /*6ad40*/  S2R R2, SR_CTAID.Y ;  /* 0x0000000000027919 */ /* 0x000eaa0000002600 */
[----:B------:R-:W3:Y:S08]  /*6ad50*/  LDC R5, c[0x0][0x144] ;  /* 0x00005100ff057b82 */ /* 0x000ef00000000800 */
[----:B------:R-:W4:Y:S01]  /*6ad60*/  LDC R11, c[0x0][0x148] ;  /* 0x00005200ff0b7b82 */ /* 0x000f220000000800 */
[----:B-1----:R-:W-:-:S02]  /*6ad70*/  ISETP.NE.AND P3, PT, R16, 0x1, PT ;  /* 0x000000011000780c */ /* 0x002fc40003f65270 */
[----:B0-----:R-:W-:Y:S02]  /*6ad80*/  I2FP.F32.U32 R3, R8 ;  /* 0x0000000800037245 */ /* 0x001fe40000201000 */
[----:B--2---:R-:W-:-:S03]  /*6ad90*/  I2FP.F32.U32 R4, R2 ;  /* 0x0000000200047245 */ /* 0x004fc60000201000 */
[----:B------:R-:W-:Y:S01]  /*6ada0*/  FMUL R3, R3, UR8 ;  /* 0x0000000803037c20 */ /* 0x000fe20008400000 */
[----:B------:R-:W-:Y:S02]  /*6adb0*/  ULDC UR8, c[0x0][0x154] ;  /* 0x0000550000087ab9 */ /* 0x000fe40000000800 */
[----:B------:R-:W-:Y:S01]  /*6adc0*/  FMUL R10, R4, UR8 ;  /* 0x00000008040a7c20 */ /* 0x000fe20008400000 */
[----:B------:R-:W-:Y:S02]  /*6add0*/  ULDC.64 UR8, c[0x0][0x628] ;  /* 0x00018a0000087ab9 */ /* 0x000fe40000000a00 */
[----:B------:R-:W0:Y:S01]  /*6ade0*/  F2I.U32.TRUNC.NTZ R3, R3 ;  /* 0x0000000300037305 */ /* 0x000e22000020f000 */
[----:B------:R-:W-:-:S04]  /*6adf0*/  ISETP.NE.U32.AND P0, PT, RZ, UR8, PT ;  /* 0x00000008ff007c0c */ /* 0x000fc8000bf05070 */
[----:B------:R-:W-:-:S03]  /*6ae00*/  ISETP.NE.AND.EX P0, PT, RZ, UR9, PT, P0 ;  /* 0x00000009ff007c0c */ /* 0x000fc6000bf05300 */
[----:B------:R-:W1:Y:S01]  /*6ae10*/  F2I.U32.TRUNC.NTZ R10, R10 ;  /* 0x0000000a000a7305 */ /* 0x000e62000020f000 */
[----:B0-----:R-:W-:Y:S02]  /*6ae20*/  IMAD.MOV R4, RZ, RZ, -R3 ;  /* 0x000000ffff047224 */ /* 0x001fe400078e0a03 */
[----:B------:R-:W-:Y:S02]  /*6ae30*/  IMAD.MOV.U32 R3, RZ, RZ, R15 ;  /* 0x000000ffff037224 */ /* 0x000fe400078e000f */
[----:B---3--:R-:W-:Y:S02]  /*6ae40*/  IMAD R8, R5, R4, R8 ;  /* 0x0000000405087224 */ /* 0x008fe400078e0208 */
[----:B-1----:R-:W-:-:S04]  /*6ae50*/  IMAD.MOV R4, RZ, RZ, -R10 ;  /* 0x000000ffff047224 */ /* 0x002fc800078e0a0a */
[----:B----4-:R-:W-:Y:S02]  /*6ae60*/  @P3 IMAD R8, R11, R4, R2 ;  /* 0x000000040b083224 */ /* 0x010fe400078e0202 */
[----:B------:R-:W-:Y:S01]  /*6ae70*/  IMAD.MOV.U32 R2, RZ, RZ, R12 ;  /* 0x000000ffff027224 */ /* 0x000fe200078e000c */
[----:B------:R-:W-:Y:S06]  /*6ae80*/  @!P0 BRA `(.L_x_56) ;  /* 0x0000000000288947 */ /* 0x000fec0003800000 */
[----:B------:R-:W-:Y:S02]  /*6ae90*/  ULDC UR10, c[0x0][0x634] ;  /* 0x00018d00000a7ab9 */ /* 0x000fe40000000800 */
[----:B------:R-:W-:-:S05]  /*6aea0*/  IADD3 R3, P0, R12, UR10, RZ ;  /* 0x0000000a0c037c10 */ /* 0x000fca000ff1e0ff */
[----:B------:R-:W-:-:S04]  /*6aeb0*/  IMAD.X R11, RZ, RZ, R15, P0 ;  /* 0x000000ffff0b7224 */ /* 0x000fc800000e060f */
[----:B------:R-:W-:-:S04]  /*6aec0*/  IMAD.WIDE.U32 R4, R11, UR8, RZ ;  /* 0x000000080b047c25 */ /* 0x000fc8000f8e00ff */
[----:B------:R-:W-:-:S04]  /*6aed0*/  IMAD.WIDE.U32 R4, P0, R3, UR9, R4 ;  /* 0x0000000903047c25 */ /* 0x000fc8000f800004 */
[----:B------:R-:W-:-:S04]  /*6aee0*/  IMAD.WIDE.U32 R2, R3, UR8, RZ ;  /* 0x0000000803027c25 */ /* 0x000fc8000f8e00ff */
[----:B------:R-:W-:Y:S01]  /*6aef0*/  IMAD.MOV.U32 R2, RZ, RZ, R5 ;  /* 0x000000ffff027224 */ /* 0x000fe200078e0005 */
[----:B------:R-:W-:Y:S01]  /*6af00*/  IADD3 RZ, P1, R3, R4, RZ ;  /* 0x0000000403ff7210 */ /* 0x000fe20007f3e0ff */
[----:B------:R-:W-:-:S04]  /*6af10*/  IMAD.X R3, RZ, RZ, RZ, P0 ;  /* 0x000000ffff037224 */ /* 0x000fc800000e06ff */
[----:B------:R-:W-:-:S08]  /*6af20*/  IMAD.WIDE.U32.X R2, R11, UR9, R2, P1 ;  /* 0x000000090b027c25 */ /* 0x000fd000088e0402 */
.L_x_56:
[--C-:B------:R-:W-:Y:S01]  /*6af30*/  SHF.R.U64 R10, R2, UR11, R3.reuse ;  /* 0x0000000b020a7c19 */ /* 0x100fe20008001203 */
[----:B------:R-:W-:Y:S01]  /*6af40*/  ULDC.64 UR8, c[0x0][0x620] ;  /* 0x0001880000087ab9 */ /* 0x000fe20000000a00 */
[----:B------:R-:W-:Y:S01]  /*6af50*/  SHF.R.U32.HI R2, RZ, UR11, R3 ;  /* 0x0000000bff027c19 */ /* 0x000fe20008011603 */
[----:B------:R-:W-:Y:S01]  /*6af60*/  IMAD.MOV.U32 R3, RZ, RZ, R15 ;  /* 0x000000ffff037224 */ /* 0x000fe200078e000f */
[----:B------:R-:W-:Y:S01]  /*6af70*/  IADD3 R11, P0, RZ, -R10, RZ ;  /* 0x8000000aff0b7210 */ /* 0x000fe20007f1e0ff */
[----:B------:R-:W-:-:S04]  /*6af80*/  ULDC.64 UR10, c[0x0][0x640] ;  /* 0x00019000000a7ab9 */ /* 0x000fc80000000a00 */
[----:B------:R-:W-:Y:S01]  /*6af90*/  IMAD.X R2, RZ, RZ, ~R2, P0 ;  /* 0x000000ffff027224 */ /* 0x000fe200000e0e02 */
[----:B------:R-:W-:-:S03]  /*6afa0*/  ISETP.NE.U32.AND P0, PT, RZ, UR10, PT ;  /* 0x0000000aff007c0c */ /* 0x000fc6000bf05070 */
[----:B------:R-:W-:Y:S01]  /*6afb0*/  IMAD R2, R2, UR8, RZ ;  /* 0x0000000802027c24 */ /* 0x000fe2000f8e02ff */
[----:B------:R-:W-:-:S03]  /*6afc0*/  ISETP.NE.AND.EX P0, PT, RZ, UR11, PT, P0 ;  /* 0x0000000bff007c0c */ /* 0x000fc6000bf05300 */
[----:B------:R-:W-:Y:S02]  /*6afd0*/  IMAD R5, R11, UR9, R2 ;  /* 0x000000090b057c24 */ /* 0x000fe4000f8e0202 */
[----:B------:R-:W-:-:S04]  /*6afe0*/  IMAD.MOV.U32 R2, RZ, RZ, R12 ;  /* 0x000000ffff027224 */ /* 0x000fc800078e000c */
[----:B------:R-:W-:Y:S01]  /*6aff0*/  IMAD.WIDE.U32 R2, R11, UR8, R2 ;  /* 0x000000080b027c25 */ /* 0x000fe2000f8e0002 */
[----:B------:R-:W-:-:S03]  /*6b000*/  ULDC UR8, c[0x0][0x618] ;  /* 0x0001860000087ab9 */ /* 0x000fc60000000800 */
[----:B------:R-:W-:-:S05]  /*6b010*/  IMAD.IADD R3, R3, 0x1, R5 ;  /* 0x0000000103037824 */ /* 0x000fca00078e0205 */
[--C-:B------:R-:W-:Y:S02]  /*6b020*/  SHF.R.U64 R11, R2, UR8, R3.reuse ;  /* 0x00000008020b7c19 */ /* 0x100fe40008001203 */
[----:B------:R-:W-:Y:S01]  /*6b030*/  SHF.R.U32.HI R2, RZ, UR8, R3 ;  /* 0x00000008ff027c19 */ /* 0x000fe20008011603 */
[----:B------:R-:W-:-:S03]  /*6b040*/  ULDC UR8, c[0x0][0x608] ;  /* 0x0001820000087ab9 */ /* 0x000fc60000000800 */
[--C-:B------:R-:W-:Y:S02]  /*6b050*/  SHF.R.U64 R12, R11, UR8, R2.reuse ;  /* 0x000000080b0c7c19 */ /* 0x100fe40008001202 */
[----:B------:R-:W-:Y:S01]  /*6b060*/  SHF.R.U32.HI R3, RZ, UR8, R2 ;  /* 0x00000008ff037c19 */ /* 0x000fe20008011602 */
[----:B------:R-:W-:-:S03]  /*6b070*/  ULDC UR8, c[0x0][0x658] ;  /* 0x0001960000087ab9 */ /* 0x000fc60000000800 */
[--C-:B------:R-:W-:Y:S02]  /*6b080*/  SHF.R.U64 R13, R12, UR8, R3.reuse ;  /* 0x000000080c0d7c19 */ /* 0x100fe40008001203 */
[----:B------:R-:W-:-:S03]  /*6b090*/  SHF.R.U32.HI R15, RZ, UR8, R3 ;  /* 0x00000008ff0f7c19 */ /* 0x000fc60008011603 */
[----:B------:R-:W-:Y:S02]  /*6b0a0*/  IMAD.MOV.U32 R2, RZ, RZ, R13 ;  /* 0x000000ffff027224 */ /* 0x000fe400078e000d */
        /* <DEDUP_REMOVED lines=12> */
.L_x_57:
[----:B------:R-:W-:Y:S01]  /*6b170*/  ULDC UR8, c[0x0][0x648] ;  /* 0x0001920000087ab9 */ /* 0x000fe20000000800 */
[----:B------:R-:W-:Y:S02]  /*6b180*/  LOP3.LUT R12, R12, UR19, RZ, 0xc0, !PT ;  /* 0x000000130c0c7c12 */ /* 0x000fe4000f8ec0ff */
[----:B------:R-:W-:Y:S01]  /*6b190*/  SHF.R.U64 R3, R2, UR8, R3 ;  /* 0x0000000802037c19 */ /* 0x000fe20008001203 */
[----:B------:R-:W-:-:S04]  /*6b1a0*/  ULDC UR8, c[0x0][0x638] ;  /* 0x00018e0000087ab9 */ /* 0x000fc80000000800 */
[----:B------:R-:W-:Y:S02]  /*6b1b0*/  IMAD.MOV R2, RZ, RZ, -R3 ;  /* 0x000000ffff027224 */ /* 0x000fe400078e0a03 */
[----:B------:R-:W-:Y:S02]  /*6b1c0*/  IMAD R5, R3, UR6, R12 ;  /* 0x0000000603057c24 */ /* 0x000fe4000f8e020c */
[----:B------:R-:W-:Y:S01]  /*6b1d0*/  IMAD R13, R2, UR8, R13 ;  /* 0x00000008020d7c24 */ /* 0x000fe2000f8e020d */
[----:B------:R-:W-:Y:S01]  /*6b1e0*/  ULDC UR8, c[0x0][0x610] ;  /* 0x0001840000087ab9 */ /* 0x000fe20000000800 */
[----:B------:R-:W-:Y:S01]  /*6b1f0*/  LOP3.LUT R2, R11, UR5, RZ, 0xc0, !PT ;  /* 0x000000050b027c12 */ /* 0x000fe2000f8ec0ff */
[----:B------:R-:W-:Y:S01]  /*6b200*/  IMAD R8, R5, UR8, R8 ;  /* 0x0000000805087c24 */ /* 0x000fe2000f8e0208 */
[----:B------:R-:W-:-:S03]  /*6b210*/  ULDC UR8, c[0x0][0x600] ;  /* 0x0001800000087ab9 */ /* 0x000fc60000000800 */
[----:B------:R-:W-:Y:S02]  /*6b220*/  IMAD R13, R13, UR8, R2 ;  /* 0x000000080d0d7c24 */ /* 0x000fe4000f8e0202 */
[----:B------:R-:W-:-:S03]  /*6b230*/  IMAD.MOV.U32 R2, RZ, RZ, 0x1 ;  /* 0x00000001ff027424 */ /* 0x000fc600078e00ff */
[----:B------:R-:W-:Y:S02]  /*6b240*/  SEL R4, R13, R8, !P3 ;  /* 0x000000080d047207 */ /* 0x000fe40005800000 */
[----:B------:R-:W-:-:S07]  /*6b250*/  SEL R5, R8, R13, !P3 ;  /* 0x0000000d08057207 */ /* 0x000fce0005800000 */
.L_x_55:
[----:B------:R-:W-:Y:S05]  /*6b260*/  BSYNC B1 ;  /* 0x0000000000017941 */ /* 0x000fea0003800000 */
.L_x_54:
[----:B------:R-:W-:-:S13]  /*6b270*/  LOP3.LUT P0, RZ, R2, 0xff, RZ, 0xc0, !PT ;  /* 0x000000ff02ff7812 */ /* 0x000fda000780c0ff */
[----:B------:R-:W-:Y:S05]  /*6b280*/  @P0 BRA `(.L_x_58) ;  /* 0xfffffff400200947 */ /* 0x000fea000383ffff */
[----:B------:R-:W-:Y:S05]  /*6b290*/  BSYNC B0 ;  /* 0x0000000000007941 */ /* 0x000fea0003800000 */
.L_x_47:
[----:B------:R-:W-:-:S03]  /*6b2a0*/  UMOV UR8, 0xffffffff ;  /* 0xffffffff00087882 */ /* 0x000fc60000000000 */
[----:B------:R-:W-:Y:S05]  /*6b2b0*/  BRA.DIV UR8, `(.L_x_59) ;  /* 0x0000000608287947 */ /* 0x000fea000b800000 */
[----:B------:R-:W-:-:S13]  /*6b2c0*/  ELECT P0, URZ, PT ;  /* 0x00000000003f782f */ /* 0x000fda0003800000 */
.L_x_73:
[----:B------:R-:W-:Y:S04]  /*6b2d0*/  BSSY B0, `(.L_x_60) ;  /* 0x000002c000007945 */ /* 0x000fe80003800000 */
[----:B------:R-:W-:Y:S05]  /*6b2e0*/  @!P0 BRA `(.L_x_61) ;  /* 0x0000000000a88947 */ /* 0x000fea0003800000 */
[----:B------:R-:W-:-:S04]  /*6b2f0*/  ULOP3.LUT UR8, UR7, 0x2, URZ, 0xfc, !UPT ;  /* 0x0000000207087892 */ /* 0x000fc8000f8efc3f */
[----:B------:R-:W-:-:S06]  /*6b300*/  UISETP.NE.AND UP0, UPT, UR8, 0x3, UPT ;  /* 0x000000030800788c */ /* 0x000fcc000bf05270 */
[----:B------:R-:W-:-:S13]  /*6b310*/  PLOP3.LUT P0, PT, PT, PT, UP0, 0x80, 0x0 ;  /* 0x000000000000781c */ /* 0x000fda0003f0f008 */
[----:B------:R-:W-:Y:S05]  /*6b320*/  @!P0 BRA `(.L_x_62) ;  /* 0x0000000000048947 */ /* 0x000fea0003800000 */
[----:B------:R-:W-:Y:S01]  /*6b330*/  BPT.TRAP 0x1 ;  /* 0x000000040000795c */ /* 0x000fe20000300000 */
.L_x_62:
[----:B------:R-:W0:Y:S01]  /*6b340*/  S2R R3, SR_CgaCtaId ;  /* 0x0000000000037919 */ /* 0x000e220000008800 */
[----:B------:R-:W-:-:S04]  /*6b350*/  MOV R2, 0x400 ;  /* 0x0000040000027802 */ /* 0x000fc80000000f00 */
[----:B0-----:R-:W-:Y:S02]  /*6b360*/  LEA R3, R3, R2, 0x18 ;  /* 0x0000000203037211 */ /* 0x001fe400078ec0ff */
[----:B------:R-:W-:-:S03]  /*6b370*/  SHF.L.U32 R2, R0, 0x1f, RZ ;  /* 0x0000001f00027819 */ /* 0x000fc600000006ff */
[----:B------:R-:W-:-:S04]  /*6b380*/  VIADD R3, R3, 0x20 ;  /* 0x0000002003037836 */ /* 0x000fc80000000000 */
[----:B------:R-:W-:-:S04]  /*6b390*/  IMAD R5, R6, 0x8, R3 ;  /* 0x0000000806057824 */ /* 0x000fc800078e0203 */
[----:B------:R-:W0:Y:S02]  /*6b3a0*/  SYNCS.PHASECHK.TRANS64.TRYWAIT P0, [R5+URZ], R2 ;  /* 0x00000002050075a7 */ /* 0x000e24000800017f */
[----:B0-----:R-:W-:Y:S05]  /*6b3b0*/  @!P0 BRA `(.L_x_63) ;  /* 0x0000000400088947 */ /* 0x001fea0003800000 */
.L_x_74:
[----:B------:R-:W-:-:S05]  /*6b3c0*/  VIADD R6, R6, 0x1 ;  /* 0x0000000106067836 */ /* 0x000fca0000000000 */
[----:B------:R-:W-:-:S04]  /*6b3d0*/  ISETP.NE.AND P0, PT, R6, 0x4, PT ;  /* 0x000000040600780c */ /* 0x000fc80003f05270 */
[----:B0-----:R-:W-:Y:S02]  /*6b3e0*/  SEL R5, RZ, 0x1, P0 ;  /* 0x00000001ff057807 */ /* 0x001fe40000000000 */
[----:B------:R-:W-:Y:S02]  /*6b3f0*/  SEL R6, R6, RZ, P0 ;  /* 0x000000ff06067207 */ /* 0x000fe40000000000 */
[----:B------:R-:W-:-:S03]  /*6b400*/  LOP3.LUT R5, R0, R5, RZ, 0x3c, !PT ;  /* 0x0000000500057212 */ /* 0x000fc600078e3cff */
[----:B------:R-:W-:Y:S01]  /*6b410*/  IMAD R7, R6, 0x8, R3 ;  /* 0x0000000806077824 */ /* 0x000fe200078e0203 */
[----:B------:R-:W-:-:S04]  /*6b420*/  SHF.L.U32 R0, R5, 0x1f, RZ ;  /* 0x0000001f05007819 */ /* 0x000fc800000006ff */
[----:B------:R-:W0:Y:S02]  /*6b430*/  SYNCS.PHASECHK.TRANS64.TRYWAIT P0, [R7+URZ], R0 ;  /* 0x00000000070075a7 */ /* 0x000e24000800017f */
[----:B0-----:R-:W-:Y:S05]  /*6b440*/  @!P0 BRA `(.L_x_64) ;  /* 0x0000000000f88947 */ /* 0x001fea0003800000 */
.L_x_75:
[----:B0-----:R-:W-:-:S05]  /*6b450*/  VIADD R0, R6, 0x1 ;  /* 0x0000000106007836 */ /* 0x001fca0000000000 */
[----:B------:R-:W-:-:S04]  /*6b460*/  ISETP.NE.AND P0, PT, R0, 0x4, PT ;  /* 0x000000040000780c */ /* 0x000fc80003f05270 */
[----:B------:R-:W-:Y:S02]  /*6b470*/  SEL R2, RZ, 0x1, P0 ;  /* 0x00000001ff027807 */ /* 0x000fe40000000000 */
[----:B------:R-:W-:Y:S02]  /*6b480*/  SEL R4, R0, RZ, P0 ;  /* 0x000000ff00047207 */ /* 0x000fe40000000000 */
[----:B------:R-:W-:-:S03]  /*6b490*/  LOP3.LUT R5, R5, R2, RZ, 0x3c, !PT ;  /* 0x0000000205057212 */ /* 0x000fc600078e3cff */
[----:B------:R-:W-:Y:S01]  /*6b4a0*/  IMAD R7, R4, 0x8, R3 ;  /* 0x0000000804077824 */ /* 0x000fe200078e0203 */
[----:B------:R-:W-:-:S04]  /*6b4b0*/  SHF.L.U32 R0, R5, 0x1f, RZ ;  /* 0x0000001f05007819 */ /* 0x000fc800000006ff */
[----:B------:R-:W0:Y:S02]  /*6b4c0*/  SYNCS.PHASECHK.TRANS64.TRYWAIT P0, [R7+URZ], R0 ;  /* 0x00000000070075a7 */ /* 0x000e24000800017f */
[----:B0-----:R-:W-:Y:S05]  /*6b4d0*/  @!P0 BRA `(.L_x_65) ;  /* 0x0000000000e88947 */ /* 0x001fea0003800000 */
.L_x_76:
[----:B0-----:R-:W-:-:S05]  /*6b4e0*/  VIADD R0, R4, 0x1 ;  /* 0x0000000104007836 */ /* 0x001fca0000000000 */
[----:B------:R-:W-:-:S04]  /*6b4f0*/  ISETP.NE.AND P0, PT, R0, 0x4, PT ;  /* 0x000000040000780c */ /* 0x000fc80003f05270 */
[----:B------:R-:W-:Y:S02]  /*6b500*/  SEL R2, RZ, 0x1, P0 ;  /* 0x00000001ff027807 */ /* 0x000fe40000000000 */
[----:B------:R-:W-:Y:S02]  /*6b510*/  SEL R0, R0, RZ, P0 ;  /* 0x000000ff00007207 */ /* 0x000fe40000000000 */
[----:B------:R-:W-:-:S03]  /*6b520*/  LOP3.LUT R2, R5, R2, RZ, 0x3c, !PT ;  /* 0x0000000205027212 */ /* 0x000fc600078e3cff */
[----:B------:R-:W-:Y:S01]  /*6b530*/  IMAD R3, R0, 0x8, R3 ;  /* 0x0000000800037824 */ /* 0x000fe200078e0203 */
[----:B------:R-:W-:-:S07]  /*6b540*/  SHF.L.U32 R0, R2, 0x1f, RZ ;  /* 0x0000001f02007819 */ /* 0x000fce00000006ff */
.L_x_66:
[----:B0-----:R0:W1:Y:S02]  /*6b550*/  SYNCS.PHASECHK.TRANS64.TRYWAIT P0, [R3+URZ], R0 ;  /* 0x00000000030075a7 */ /* 0x001064000800017f */
[----:B-1----:R-:W-:Y:S05]  /*6b560*/  @!P0 NANOSLEEP.SYNCS 0x989680 ;  /* 0x009896800000895d */ /* 0x002fea0003900000 */
[----:B------:R-:W1:Y:S02]  /*6b570*/  @!P0 SYNCS.PHASECHK.TRANS64 P0, [R3+URZ], R0 ;  /* 0x00000000030085a7 */ /* 0x000e64000800007f */
[----:B-1----:R-:W-:Y:S05]  /*6b580*/  @!P0 BRA `(.L_x_66) ;  /* 0xfffffffc00f08947 */ /* 0x002fea000383ffff */
.L_x_61:
[----:B------:R-:W-:Y:S05]  /*6b590*/  BSYNC B0 ;  /* 0x0000000000007941 */ /* 0x000fea0003800000 */
.L_x_60:
[----:B------:R-:W-:Y:S05]  /*6b5a0*/  EXIT ;  /* 0x000000000000794d */ /* 0x000fea0003800000 */
.L_x_21:
[----:B--2---:R-:W-:-:S04]  /*6b5b0*/  IMAD.U32 R16, RZ, RZ, UR12 ;  /* 0x0000000cff107e24 */ /* 0x004fc8000f8e00ff */
[----:B------:R2:W4:Y:S03]  /*6b5c0*/  SYNCS.PHASECHK.TRANS64.TRYWAIT P0, [R16+URZ], R15 ;  /* 0x0000000f100075a7 */ /* 0x000526000800017f */
[----:B----4-:R-:W-:Y:S05]  /*6b5d0*/  @!P0 NANOSLEEP.SYNCS 0x989680 ;  /* 0x009896800000895d */ /* 0x010fea0003900000 */
[----:B------:R-:W4:Y:S02]  /*6b5e0*/  @!P0 SYNCS.PHASECHK.TRANS64 P0, [R16+URZ], R15 ;  /* 0x0000000f100085a7 */ /* 0x000f24000800007f */
[----:B----4-:R-:W-:Y:S05]  /*6b5f0*/  @!P0 BRA `(.L_x_21) ;  /* 0xfffffffc00ec8947 */ /* 0x010fea000383ffff */
[----:B------:R-:W-:Y:S05]  /*6b600*/  BRA `(.L_x_20) ;  /* 0xfffff9a0003c7947 */ /* 0x000fea000383ffff */
.L_x_27:
[----:B-----5:R2:W-:Y:S02]  /*6b610*/  STL [R1+0xeb0], R0 ;  /* 0x000eb00001007387 */ /* 0x0205e40000100800 */
[----:B--2---:R-:W-:-:S04]  /*6b620*/  IMAD.U32 R0, RZ, RZ, UR18 ;  /* 0x00000012ff007e24 */ /* 0x004fc8000f8e00ff */
[----:B------:R2:W4:Y:S03]  /*6b630*/  SYNCS.PHASECHK.TRANS64.TRYWAIT P0, [R0+URZ], R17 ;  /* 0x00000011000075a7 */ /* 0x000526000800017f */
[----:B----4-:R-:W-:Y:S05]  /*6b640*/  @!P0 NANOSLEEP.SYNCS 0x989680 ;  /* 0x009896800000895d */ /* 0x010fea0003900000 */
[----:B------:R2:W4:Y:S02]  /*6b650*/  @!P0 SYNCS.PHASECHK.TRANS64 P0, [R0+URZ], R17 ;  /* 0x00000011000085a7 */ /* 0x000524000800007f */
[----:B--2---:R2:W5:Y:S02]  /*6b660*/  LDL.LU R0, [R1+0xeb0] ;  /* 0x000eb00001007983 */ /* 0x0045640000300800 */
[----:B--2-4-:R-:W-:Y:S05]  /*6b670*/  @!P0 BRA `(.L_x_27) ;  /* 0xfffffffc00e48947 */ /* 0x014fea000383ffff */
[----:B------:R-:W-:Y:S05]  /*6b680*/  BRA `(.L_x_26) ;  /* 0xfffffa6c00207947 */ /* 0x000fea000383ffff */
.L_x_48:
[----:B------:R-:W-:Y:S01]  /*6b690*/  BSSY B1, `(.L_x_67) ;  /* 0x0000006000017945 */ /* 0x000fe20003800000 */
[----:B------:R-:W-:-:S07]  /*6b6a0*/  IMAD.MOV.U32 R2, RZ, RZ, -0x1 ;  /* 0xffffffffff027424 */ /* 0x000fce00078e00ff */
[----:B------:R-:W-:Y:S05]  /*6b6b0*/  WARPSYNC.COLLECTIVE R2, `(.L_x_68) ;  /* 0x00000000020c7348 */ /* 0x000fea0003c00000 */
[----:B------:R-:W-:Y:S02]  /*6b6c0*/  ELECT P0, UR62, PT ;  /* 0x00000000003e782f */ /* 0x000fe40003800000 */
[----:B------:R-:W-:Y:S01]  /*6b6d0*/  MOV R2, UR62 ;  /* 0x0000003e00027c02 */ /* 0x000fe20008000f00 */
[----:B------:R-:W-:Y:S10]  /*6b6e0*/  ENDCOLLECTIVE ;  /* 0x000000000000791b */ /* 0x000ff40003800000 */
.L_x_68:
[----:B------:R-:W-:Y:S05]  /*6b6f0*/  BSYNC B1 ;  /* 0x0000000000017941 */ /* 0x000fea0003800000 */
.L_x_67:
[----:B------:R-:W-:Y:S05]  /*6b700*/  BRA `(.L_x_69) ;  /* 0xfffffff0000c7947 */ /* 0x000fea000383ffff */
.L_x_51:
[----:B0-----:R0:W1:Y:S02]  /*6b710*/  SYNCS.PHASECHK.TRANS64.TRYWAIT P0, [R12+URZ+0x20], R11 ;  /* 0x0000200b0c0075a7 */ /* 0x001064000800017f */
[----:B-1----:R-:W-:Y:S05]  /*6b720*/  @!P0 NANOSLEEP.SYNCS 0x989680 ;  /* 0x009896800000895d */ /* 0x002fea0003900000 */
[----:B------:R-:W1:Y:S02]  /*6b730*/  @!P0 SYNCS.PHASECHK.TRANS64 P0, [R12+URZ+0x20], R11 ;  /* 0x0000200b0c0085a7 */ /* 0x000e64000800007f */
[----:B-1----:R-:W-:Y:S05]  /*6b740*/  @!P0 BRA `(.L_x_51) ;  /* 0xfffffffc00f08947 */ /* 0x002fea000383ffff */
[----:B------:R-:W-:Y:S05]  /*6b750*/  BRA `(.L_x_70) ;  /* 0xfffffff000487947 */ /* 0x000fea000383ffff */
.L_x_59:
[----:B------:R-:W-:Y:S01]  /*6b760*/  BSSY B0, `(.L_x_71) ;  /* 0x0000006000007945 */ /* 0x000fe20003800000 */
[----:B------:R-:W-:-:S07]  /*6b770*/  IMAD.MOV.U32 R2, RZ, RZ, -0x1 ;  /* 0xffffffffff027424 */ /* 0x000fce00078e00ff */
[----:B------:R-:W-:Y:S05]  /*6b780*/  WARPSYNC.COLLECTIVE R2, `(.L_x_72) ;  /* 0x00000000020c7348 */ /* 0x000fea0003c00000 */
[----:B------:R-:W-:Y:S02]  /*6b790*/  ELECT P0, UR62, PT ;  /* 0x00000000003e782f */ /* 0x000fe40003800000 */
[----:B------:R-:W-:Y:S01]  /*6b7a0*/  MOV R2, UR62 ;  /* 0x0000003e00027c02 */ /* 0x000fe20008000f00 */
[----:B------:R-:W-:Y:S10]  /*6b7b0*/  ENDCOLLECTIVE ;  /* 0x000000000000791b */ /* 0x000ff40003800000 */
.L_x_72:
[----:B------:R-:W-:Y:S05]  /*6b7c0*/  BSYNC B0 ;  /* 0x0000000000007941 */ /* 0x000fea0003800000 */
.L_x_71:
[----:B------:R-:W-:Y:S05]  /*6b7d0*/  BRA `(.L_x_73) ;  /* 0xfffffff800bc7947 */ /* 0x000fea000383ffff */
.L_x_63:
[----:B0-----:R0:W1:Y:S02]  /*6b7e0*/  SYNCS.PHASECHK.TRANS64.TRYWAIT P0, [R5+URZ], R2 ;  /* 0x00000002050075a7 */ /* 0x001064000800017f */
[----:B-1----:R-:W-:Y:S05]  /*6b7f0*/  @!P0 NANOSLEEP.SYNCS 0x989680 ;  /* 0x009896800000895d */ /* 0x002fea0003900000 */
[----:B------:R-:W1:Y:S02]  /*6b800*/  @!P0 SYNCS.PHASECHK.TRANS64 P0, [R5+URZ], R2 ;  /* 0x00000002050085a7 */ /* 0x000e64000800007f */
[----:B-1----:R-:W-:Y:S05]  /*6b810*/  @!P0 BRA `(.L_x_63) ;  /* 0xfffffffc00f08947 */ /* 0x002fea000383ffff */
[----:B------:R-:W-:Y:S05]  /*6b820*/  BRA `(.L_x_74) ;  /* 0xfffffff800e47947 */ /* 0x000fea000383ffff */
.L_x_64:
[----:B0-----:R0:W1:Y:S02]  /*6b830*/  SYNCS.PHASECHK.TRANS64.TRYWAIT P0, [R7+URZ], R0 ;  /* 0x00000000070075a7 */ /* 0x001064000800017f */
[----:B-1----:R-:W-:Y:S05]  /*6b840*/  @!P0 NANOSLEEP.SYNCS 0x989680 ;  /* 0x009896800000895d */ /* 0x002fea0003900000 */
[----:B------:R-:W1:Y:S02]  /*6b850*/  @!P0 SYNCS.PHASECHK.TRANS64 P0, [R7+URZ], R0 ;  /* 0x00000000070085a7 */ /* 0x000e64000800007f */
[----:B-1----:R-:W-:Y:S05]  /*6b860*/  @!P0 BRA `(.L_x_64) ;  /* 0xfffffffc00f08947 */ /* 0x002fea000383ffff */
[----:B------:R-:W-:Y:S05]  /*6b870*/  BRA `(.L_x_75) ;  /* 0xfffffff800f47947 */ /* 0x000fea000383ffff */
.L_x_65:
[----:B0-----:R0:W1:Y:S02]  /*6b880*/  SYNCS.PHASECHK.TRANS64.TRYWAIT P0, [R7+URZ], R0 ;  /* 0x00000000070075a7 */ /* 0x001064000800017f */
[----:B-1----:R-:W-:Y:S05]  /*6b890*/  @!P0 NANOSLEEP.SYNCS 0x989680 ;  /* 0x009896800000895d */ /* 0x002fea0003900000 */
[----:B------:R-:W1:Y:S02]  /*6b8a0*/  @!P0 SYNCS.PHASECHK.TRANS64 P0, [R7+URZ], R0 ;  /* 0x00000000070085a7 */ /* 0x000e64000800007f */
[----:B-1----:R-:W-:Y:S05]  /*6b8b0*/  @!P0 BRA `(.L_x_65) ;  /* 0xfffffffc00f08947 */ /* 0x002fea000383ffff */
[----:B------:R-:W-:Y:S05]  /*6b8c0*/  BRA `(.L_x_76) ;  /* 0xfffffffc00047947 */ /* 0x000fea000383ffff */
.L_x_77:
[----:B------:R-:W-:-:S00]  /*6b8d0*/  BRA `(.L_x_77) ;  /* 0xfffffffc00fc7947 */ /* 0x000fc0000383ffff */
[----:B------:R-:W-:-:S00]  /*6b8e0*/  NOP ;  /* 0x0000000000007918 */ /* 0x000fc00000000000 */
        /* <DEDUP_REMOVED lines=9> */
.L_x_78:


//--------------------- .nv.shared._ZN7cutlass13device_kernelINS_4gemm6kernel13GemmUniversalIN4cute5tupleIJiiiiEEENS1_10collective13CollectiveMmaINS1_37MainloopSm90TmaGmmaWarpSpecializedFP8ILi4ENS5_IJNS4_1CILi2EEENSA_ILi1EEESC_EEENS1_35KernelTmaWarpSpecializedCooperativeEEENS5_IJNSA_ILi384EEESG_NSA_ILi64EEEEEENS_12float_e4m3_tENS5_IJlSC_lEEESJ_SK_NS4_8TiledMMAINS4_8MMA_AtomIJNS4_4SM904GMMA31MMA_64x192x32_F32E4M3E4M3_SS_TNILNSO_7ScaleInE1ELSQ_1EEEEEENS4_6LayoutISD_NS5_IJSC_NSA_ILi0EEESU_EEEEENS5_IJNS4_10UnderscoreESX_SX_EEEEENS4_13SM90_TMA_LOADENS4_14ComposedLayoutINS4_7SwizzleILi2ELi4ELi3EEENS4_18smem_ptr_flag_bitsILi8EEENST_INS5_IJNSA_ILi8EEESH_EEENS5_IJSH_SC_EEEEEEEvNS4_8identityENS4_23SM90_TMA_LOAD_MULTICASTES1A_vS1B_EENS_8epilogue10collective6detail29Sm90TmaWarpSpecializedAdapterINS1F_15DefaultEpilogueISJ_SK_SK_NS1E_6thread17LinearCombinationISJ_Li1EffLNS1J_9ScaleType4KindE0ELNS_15FloatRoundStyleE2ESJ_EENS1_15EpilogueDefaultEEEEEvvEEEEvNT_6ParamsE --------------------------
	.section	.nv.shared._ZN7cutlass13device_kernelINS_4gemm6kernel13GemmUniversalIN4cute5tupleIJiiiiEEENS1_10collective13CollectiveMmaINS1_37MainloopSm90TmaGmmaWarpSpecializedFP8ILi4ENS5_IJNS4_1CILi2EEENSA_ILi1EEESC_EEENS1_35KernelTmaWarpSpecializedCooperativeEEENS5_IJNSA_ILi384EEESG_NSA_ILi64EEEEEENS_12float_e4m3_tENS5_IJlSC_lEEESJ_SK_NS4_8TiledMMAINS4_8MMA_AtomIJNS4_4SM904GMMA31MMA_64x192x32_F32E4M3E4M3_SS_TNILNSO_7ScaleInE1ELSQ_1EEEEEENS4_6LayoutISD_NS5_IJSC_NSA_ILi0EEESU_EEEEENS5_IJNS4_10UnderscoreESX_SX_EEEEENS4_13SM90_TMA_LOADENS4_14ComposedLayoutINS4_7SwizzleILi2ELi4ELi3EEENS4_18smem_ptr_flag_bitsILi8EEENST_INS5_IJNSA_ILi8EEESH_EEENS5_IJSH_SC_EEEEEEEvNS4_8identityENS4_23SM90_TMA_LOAD_MULTICASTES1A_vS1B_EENS_8epilogue10collective6detail29Sm90TmaWarpSpecializedAdapterINS1F_15DefaultEpilogueISJ_SK_SK_NS1E_6thread17LinearCombinationISJ_Li1EffLNS1J_9ScaleType4KindE0ELNS_15FloatRoundStyleE2ESJ_EENS1_15EpilogueDefaultEEEEEvvEEEEvNT_6ParamsE,"aw",@nobits
	.sectionflags	@""
	.align	16
	.zero		1024


//--------------------- .nv.shared.reserved.0     --------------------------
	.section	.nv.shared.reserved.0,"aw",@nobits
	.weak		__nv_reservedSMEM_offset_0_alias
	.size		__nv_reservedSMEM_offset_0_alias, 0, 0
	.other		__nv_reservedSMEM_offset_0_alias,@"STO_CUDA_RESERVED_SHARED STV_DEFAULT"
__nv_reservedSMEM_offset_0_alias:
	.zero		0


//--------------------- .nv.global                --------------------------
	.section	.nv.global,"aw",@nobits
.nv.global:
	.type		_ZN40_INTERNAL_ac14b5bf_4_k_cu_66369652_173194cute1_E,@object
	.size		_ZN40_INTERNAL_ac14b5bf_4_k_cu_66369652_173194cute1_E,(_ZN40_INTERNAL_ac14b5bf_4_k_cu_66369652_173194cuda3std3__45__cpo6cbeginE - _ZN40_INTERNAL_ac14b5bf_4_k_cu_66369652_173194cute1_E)
_ZN40_INTERNAL_ac14b5bf_4_k_cu_66369652_173194cute1_E:
	.zero		1
	.type		_ZN40_INTERNAL_ac14b5bf_4_k_cu_66369652_173194cuda3std3__45__cpo6cbeginE,@object
	.size		_ZN40_INTERNAL_ac14b5bf_4_k_cu_66369652_173194cuda3std3__45__cpo6cbeginE,(_ZN40_INTERNAL_ac14b5bf_4_k_cu_66369652_173194cuda3std3__48in_placeE - _ZN40_INTERNAL_ac14b5bf_4_k_cu_66369652_173194cuda3std3__45__cpo6cbeginE)
_ZN40_INTERNAL_ac14b5bf_4_k_cu_66369652_173194cuda3std3__45__cpo6cbeginE:
	.zero		1
	.type		_ZN40_INTERNAL_ac14b5bf_4_k_cu_66369652_173194cuda3std3__48in_placeE,@object
	.size		_ZN40_INTERNAL_ac14b5bf_4_k_cu_66369652_173194cuda3std3__48in_placeE,(_ZN40_INTERNAL_ac14b5bf_4_k_cu_66369652_173194cuda3std6ranges3__45__cpo9iter_moveE - _ZN40_INTERNAL_ac14b5bf_4_k_cu_66369652_173194cuda3std3__48in_placeE)
_ZN40_INTERNAL_ac14b5bf_4_k_cu_66369652_173194cuda3std3__48in_placeE:
	.zero		1
	.type		_ZN40_INTERNAL_ac14b5bf_4_k_cu_66369652_173194cuda3std6ranges3__45__cpo9iter_moveE,@object
	.size		_ZN40_INTERNAL_ac14b5bf_4_k_cu_66369652_173194cuda3std6ranges3__45__cpo9iter_moveE,(_ZN40_INTERNAL_ac14b5bf_4_k_cu_66369652_173194cuda3std3__45__cpo5beginE - _ZN40_INTERNAL_ac14b5bf_4_k_cu_66369652_173194cuda3std6ranges3__45__cpo9iter_moveE)
_ZN40_INTERNAL_ac14b5bf_4_k_cu_66369652_173194cuda3std6ranges3__45__cpo9iter_moveE:
	.zero		1
	.type		_ZN40_INTERNAL_ac14b5bf_4_k_cu_66369652_173194cuda3std3__45__cpo5beginE,@object
	.size		_ZN40_INTERNAL_ac14b5bf_4_k_cu_66369652_173194cuda3std3__45__cpo5beginE,(_ZN40_INTERNAL_ac14b5bf_4_k_cu_66369652_173194cuda3std3__442_GLOBAL__N__ac14b5bf_4_k_cu_66369652_173196ignoreE - _ZN40_INTERNAL_ac14b5bf_4_k_cu_66369652_173194cuda3std3__45__cpo5beginE)
_ZN40_INTERNAL_ac14b5bf_4_k_cu_66369652_173194cuda3std3__45__cpo5beginE:
	.zero		1
	.type		_ZN40_INTERNAL_ac14b5bf_4_k_cu_66369652_173194cuda3std3__442_GLOBAL__N__ac14b5bf_4_k_cu_66369652_173196ignoreE,@object
	.size		_ZN40_INTERNAL_ac14b5bf_4_k_cu_66369652_173194cuda3std3__442_GLOBAL__N__ac14b5bf_4_k_cu_66369652_173196ignoreE,(_ZN40_INTERNAL_ac14b5bf_4_k_cu_66369652_173194cute7productE - _ZN40_INTERNAL_ac14b5bf_4_k_cu_66369652_173194cuda3std3__442_GLOBAL__N__ac14b5bf_4_k_cu_66369652_173196ignoreE)
_ZN40_INTERNAL_ac14b5bf_4_k_cu_66369652_173194cuda3std3__442_GLOBAL__N__ac14b5bf_4_k_cu_66369652_173196ignoreE:
	.zero		1
	.type		_ZN40_INTERNAL_ac14b5bf_4_k_cu_66369652_173194cute7productE,@object
	.size		_ZN40_INTERNAL_ac14b5bf_4_k_cu_66369652_173194cute7productE,(_ZN40_INTERNAL_ac14b5bf_4_k_cu_66369652_173194cuda3std3__45__cpo3endE - _ZN40_INTERNAL_ac14b5bf_4_k_cu_66369652_173194cute7productE)
_ZN40_INTERNAL_ac14b5bf_4_k_cu_66369652_173194cute7productE:
	.zero		1
	.type		_ZN40_INTERNAL_ac14b5bf_4_k_cu_66369652_173194cuda3std3__45__cpo3endE,@object
	.size		_ZN40_INTERNAL_ac14b5bf_4_k_cu_66369652_173194cuda3std3__45__cpo3endE,(_ZN40_INTERNAL_ac14b5bf_4_k_cu_66369652_173194cuda3std3__419piecewise_constructE - _ZN40_INTERNAL_ac14b5bf_4_k_cu_66369652_173194cuda3std3__45__cpo3endE)
_ZN40_INTERNAL_ac14b5bf_4_k_cu_66369652_173194cuda3std3__45__cpo3endE:
	.zero		1
	.type		_ZN40_INTERNAL_ac14b5bf_4_k_cu_66369652_173194cuda3std3__419piecewise_constructE,@object
	.size		_ZN40_INTERNAL_ac14b5bf_4_k_cu_66369652_173194cuda3std3__419piecewise_constructE,(_ZN40_INTERNAL_ac14b5bf_4_k_cu_66369652_173194cuda3std3__45__cpo4cendE - _ZN40_INTERNAL_ac14b5bf_4_k_cu_66369652_173194cuda3std3__419piecewise_constructE)
_ZN40_INTERNAL_ac14b5bf_4_k_cu_66369652_173194cuda3std3__419piecewise_constructE:
	.zero		1
	.type		_ZN40_INTERNAL_ac14b5bf_4_k_cu_66369652_173194cuda3std3__45__cpo4cendE,@object
	.size		_ZN40_INTERNAL_ac14b5bf_4_k_cu_66369652_173194cuda3std3__45__cpo4cendE,(_ZN40_INTERNAL_ac14b5bf_4_k_cu_66369652_173194cuda3std6ranges3__45__cpo4swapE - _ZN40_INTERNAL_ac14b5bf_4_k_cu_66369652_173194cuda3std3__45__cpo4cendE)
_ZN40_INTERNAL_ac14b5bf_4_k_cu_66369652_173194cuda3std3__45__cpo4cendE:
	.zero		1
	.type		_ZN40_INTERNAL_ac14b5bf_4_k_cu_66369652_173194cuda3std6ranges3__45__cpo4swapE,@object
	.size		_ZN40_INTERNAL_ac14b5bf_4_k_cu_66369652_173194cuda3std6ranges3__45__cpo4swapE,(.L_7 - _ZN40_INTERNAL_ac14b5bf_4_k_cu_66369652_173194cuda3std6ranges3__45__cpo4swapE)
_ZN40_INTERNAL_ac14b5bf_4_k_cu_66369652_173194cuda3std6ranges3__45__cpo4swapE:
	.zero		1
.L_7:


//--------------------- .nv.constant0._ZN7cutlass13device_kernelINS_4gemm6kernel13GemmUniversalIN4cute5tupleIJiiiiEEENS1_10collective13CollectiveMmaINS1_37MainloopSm90TmaGmmaWarpSpecializedFP8ILi4ENS5_IJNS4_1CILi2EEENSA_ILi1EEESC_EEENS1_35KernelTmaWarpSpecializedCooperativeEEENS5_IJNSA_ILi384EEESG_NSA_ILi64EEEEEENS_12float_e4m3_tENS5_IJlSC_lEEESJ_SK_NS4_8TiledMMAINS4_8MMA_AtomIJNS4_4SM904GMMA31MMA_64x192x32_F32E4M3E4M3_SS_TNILNSO_7ScaleInE1ELSQ_1EEEEEENS4_6LayoutISD_NS5_IJSC_NSA_ILi0EEESU_EEEEENS5_IJNS4_10UnderscoreESX_SX_EEEEENS4_13SM90_TMA_LOADENS4_14ComposedLayoutINS4_7SwizzleILi2ELi4ELi3EEENS4_18smem_ptr_flag_bitsILi8EEENST_INS5_IJNSA_ILi8EEESH_EEENS5_IJSH_SC_EEEEEEEvNS4_8identityENS4_23SM90_TMA_LOAD_MULTICASTES1A_vS1B_EENS_8epilogue10collective6detail29Sm90TmaWarpSpecializedAdapterINS1F_15DefaultEpilogueISJ_SK_SK_NS1E_6thread17LinearCombinationISJ_Li1EffLNS1J_9ScaleType4KindE0ELNS_15FloatRoundStyleE2ESJ_EENS1_15EpilogueDefaultEEEEEvvEEEEvNT_6ParamsE --------------------------
	.section	.nv.constant0._ZN7cutlass13device_kernelINS_4gemm6kernel13GemmUniversalIN4cute5tupleIJiiiiEEENS1_10collective13CollectiveMmaINS1_37MainloopSm90TmaGmmaWarpSpecializedFP8ILi4ENS5_IJNS4_1CILi2EEENSA_ILi1EEESC_EEENS1_35KernelTmaWarpSpecializedCooperativeEEENS5_IJNSA_ILi384EEESG_NSA_ILi64EEEEEENS_12float_e4m3_tENS5_IJlSC_lEEESJ_SK_NS4_8TiledMMAINS4_8MMA_AtomIJNS4_4SM904GMMA31MMA_64x192x32_F32E4M3E4M3_SS_TNILNSO_7ScaleInE1ELSQ_1EEEEEENS4_6LayoutISD_NS5_IJSC_NSA_ILi0EEESU_EEEEENS5_IJNS4_10UnderscoreESX_SX_EEEEENS4_13SM90_TMA_LOADENS4_14ComposedLayoutINS4_7SwizzleILi2ELi4ELi3EEENS4_18smem_ptr_flag_bitsILi8EEENST_INS5_IJNSA_ILi8EEESH_EEENS5_IJSH_SC_EEEEEEEvNS4_8identityENS4_23SM90_TMA_LOAD_MULTICASTES1A_vS1B_EENS_8epilogue10collective6detail29Sm90TmaWarpSpecializedAdapterINS1F_15DefaultEpilogueISJ_SK_SK_NS1E_6thread17LinearCombinationISJ_Li1EffLNS1J_9ScaleType4KindE0ELNS_15FloatRoundStyleE2ESJ_EENS1_15EpilogueDefaultEEEEEvvEEEEvNT_6ParamsE,"a",@progbits
	.sectionflags	@""
	.align	4
.nv.constant0._ZN7cutlass13device_kernelINS_4gemm6kernel13GemmUniversalIN4cute5tupleIJiiiiEEENS1_10collective13CollectiveMmaINS1_37MainloopSm90TmaGmmaWarpSpecializedFP8ILi4ENS5_IJNS4_1CILi2EEENSA_ILi1EEESC_EEENS1_35KernelTmaWarpSpecializedCooperativeEEENS5_IJNSA_ILi384EEESG_NSA_ILi64EEEEEENS_12float_e4m3_tENS5_IJlSC_lEEESJ_SK_NS4_8TiledMMAINS4_8MMA_AtomIJNS4_4SM904GMMA31MMA_64x192x32_F32E4M3E4M3_SS_TNILNSO_7ScaleInE1ELSQ_1EEEEEENS4_6LayoutISD_NS5_IJSC_NSA_ILi0EEESU_EEEEENS5_IJNS4_10UnderscoreESX_SX_EEEEENS4_13SM90_TMA_LOADENS4_14ComposedLayoutINS4_7SwizzleILi2ELi4ELi3EEENS4_18smem_ptr_flag_bitsILi8EEENST_INS5_IJNSA_ILi8EEESH_EEENS5_IJSH_SC_EEEEEEEvNS4_8identityENS4_23SM90_TMA_LOAD_MULTICASTES1A_vS1B_EENS_8epilogue10collective6detail29Sm90TmaWarpSpecializedAdapterINS1F_15DefaultEpilogueISJ_SK_SK_NS1E_6thread17LinearCombinationISJ_Li1EffLNS1J_9ScaleType4KindE0ELNS_15FloatRoundStyleE2ESJ_EENS1_15EpilogueDefaultEEEEEvvEEEEvNT_6ParamsE:
	.zero		1664


//--------------------- SYMBOLS --------------------------

	.type		.nv.reservedSmem.offset0,@object
	.size		.nv.reservedSmem.offset0,0x4
